	.target	sm_90a

	.elftype	@"ET_EXEC"


//--------------------- .note.nv.tkinfo           --------------------------
	.section	.note.nv.tkinfo,"",@"SHT_NOTE"
	.sectionflags	@"SHF_NOTE_NV_TKINFO"
	.tkinfo
        /*0018*/ 	.word	0x00000002
        /*0030*/ 	.string	""
        /*0030*/ 	.string	"ptxas"
        /*0030*/ 	.string	"Cuda compilation tools, release 13.0, V13.0.88"
        /*0030*/ 	.string	"Build cuda_13.0.r13.0/compiler.36424714_0"
        /*0030*/ 	.string	"-v  -suppress-debug-info  -lineinfo  -arch sm_90a "



//--------------------- .note.nv.cuinfo           --------------------------
	.section	.note.nv.cuinfo,"",@"SHT_NOTE"
	.sectionflags	@"SHF_NOTE_NV_CUINFO"
        /*0018*/ 	.short	0x0002
        /*001a*/ 	.short	0x005a
        /*001c*/ 	.short	0x0082
	.zero		2


//--------------------- .nv.info                  --------------------------
	.section	.nv.info,"",@"SHT_CUDA_INFO"
	.align	4


	//----- nvinfo : EIATTR_REGCOUNT
	.align		4
        /*0000*/ 	.byte	0x04, 0x2f
        /*0002*/ 	.short	(.L_1 - .L_0)
	.align		4
.L_0:
        /*0004*/ 	.word	index@(matmul_kernel)
        /*0008*/ 	.word	0x000000ff


	//----- nvinfo : EIATTR_FRAME_SIZE
	.align		4
.L_1:
        /*000c*/ 	.byte	0x04, 0x11
        /*000e*/ 	.short	(.L_3 - .L_2)
	.align		4
.L_2:
        /*0010*/ 	.word	index@(matmul_kernel)
        /*0014*/ 	.word	0x00000160


	//----- nvinfo : EIATTR_MIN_STACK_SIZE
	.align		4
.L_3:
        /*0018*/ 	.byte	0x04, 0x12
        /*001a*/ 	.short	(.L_5 - .L_4)
	.align		4
.L_4:
        /*001c*/ 	.word	index@(matmul_kernel)
        /*0020*/ 	.word	0x00000160
.L_5:


//--------------------- .nv.compat                --------------------------
	.section	.nv.compat,"",@"SHT_CUDA_COMPAT_INFO"
	.align	4
        /*0000*/ 	.byte	0x02, 0x09, 0x01, 0x00, 0x02, 0x02, 0x04, 0x00, 0x02, 0x05, 0x05, 0x00, 0x03, 0x07, 0x01, 0x01
        /*0010*/ 	.byte	0x02, 0x03, 0x00, 0x00, 0x02, 0x06, 0x01, 0x00, 0x04, 0x0b, 0x08, 0x00, 0x00, 0x00, 0x00, 0x00
        /*0020*/ 	.byte	0x00, 0x00, 0x00, 0x00


//--------------------- .nv.info.matmul_kernel    --------------------------
	.section	.nv.info.matmul_kernel,"",@"SHT_CUDA_INFO"
	.sectionflags	@""
	.align	4


	//----- nvinfo : EIATTR_CUDA_API_VERSION
	.align		4
        /*0000*/ 	.byte	0x04, 0x37
        /*0002*/ 	.short	(.L_7 - .L_6)
.L_6:
        /*0004*/ 	.word	0x00000082


	//----- nvinfo : EIATTR_KPARAM_INFO
	.align		4
.L_7:
        /*0008*/ 	.byte	0x04, 0x17
        /*000a*/ 	.short	(.L_9 - .L_8)
.L_8:
        /*000c*/ 	.word	0x00000000
        /*0010*/ 	.short	0x000d
        /*0012*/ 	.short	0x0048
        /*0014*/ 	.byte	0x00, 0xf4, 0x21, 0x00


	//----- nvinfo : EIATTR_KPARAM_INFO
	.align		4
.L_9:
        /*0018*/ 	.byte	0x04, 0x17
        /*001a*/ 	.short	(.L_11 - .L_10)
.L_10:
        /*001c*/ 	.word	0x00000000
        /*0020*/ 	.short	0x000c
        /*0022*/ 	.short	0x0040
        /*0024*/ 	.byte	0x00, 0xf4, 0x21, 0x00


	//----- nvinfo : EIATTR_KPARAM_INFO
	.align		4
.L_11:
        /*0028*/ 	.byte	0x04, 0x17
        /*002a*/ 	.short	(.L_13 - .L_12)
.L_12:
        /*002c*/ 	.word	0x00000000
        /*0030*/ 	.short	0x000b
        /*0032*/ 	.short	0x0038
        /*0034*/ 	.byte	0x00, 0xf0, 0x11, 0x00


	//----- nvinfo : EIATTR_KPARAM_INFO
	.align		4
.L_13:
        /*0038*/ 	.byte	0x04, 0x17
        /*003a*/ 	.short	(.L_15 - .L_14)
.L_14:
        /*003c*/ 	.word	0x00000000
        /*0040*/ 	.short	0x000a
        /*0042*/ 	.short	0x0034
        /*0044*/ 	.byte	0x00, 0xf0, 0x11, 0x00


	//----- nvinfo : EIATTR_KPARAM_INFO
	.align		4
.L_15:
        /*0048*/ 	.byte	0x04, 0x17
        /*004a*/ 	.short	(.L_17 - .L_16)
.L_16:
        /*004c*/ 	.word	0x00000000
        /*0050*/ 	.short	0x0009
        /*0052*/ 	.short	0x0030
        /*0054*/ 	.byte	0x00, 0xf0, 0x11, 0x00


	//----- nvinfo : EIATTR_KPARAM_INFO
	.align		4
.L_17:
        /*0058*/ 	.byte	0x04, 0x17
        /*005a*/ 	.short	(.L_19 - .L_18)
.L_18:
        /*005c*/ 	.word	0x00000000
        /*0060*/ 	.short	0x0008
        /*0062*/ 	.short	0x002c
        /*0064*/ 	.byte	0x00, 0xf0, 0x11, 0x00


	//----- nvinfo : EIATTR_KPARAM_INFO
	.align		4
.L_19:
        /*0068*/ 	.byte	0x04, 0x17
        /*006a*/ 	.short	(.L_21 - .L_20)
.L_20:
        /*006c*/ 	.word	0x00000000
        /*0070*/ 	.short	0x0007
        /*0072*/ 	.short	0x0028
        /*0074*/ 	.byte	0x00, 0xf0, 0x11, 0x00


	//----- nvinfo : EIATTR_KPARAM_INFO
	.align		4
.L_21:
        /*0078*/ 	.byte	0x04, 0x17
        /*007a*/ 	.short	(.L_23 - .L_22)
.L_22:
        /*007c*/ 	.word	0x00000000
        /*0080*/ 	.short	0x0006
        /*0082*/ 	.short	0x0024
        /*0084*/ 	.byte	0x00, 0xf0, 0x11, 0x00


	//----- nvinfo : EIATTR_KPARAM_INFO
	.align		4
.L_23:
        /*0088*/ 	.byte	0x04, 0x17
        /*008a*/ 	.short	(.L_25 - .L_24)
.L_24:
        /*008c*/ 	.word	0x00000000
        /*0090*/ 	.short	0x0005
        /*0092*/ 	.short	0x0020
        /*0094*/ 	.byte	0x00, 0xf0, 0x11, 0x00


	//----- nvinfo : EIATTR_KPARAM_INFO
	.align		4
.L_25:
        /*0098*/ 	.byte	0x04, 0x17
        /*009a*/ 	.short	(.L_27 - .L_26)
.L_26:
        /*009c*/ 	.word	0x00000000
        /*00a0*/ 	.short	0x0004
        /*00a2*/ 	.short	0x001c
        /*00a4*/ 	.byte	0x00, 0xf0, 0x11, 0x00


	//----- nvinfo : EIATTR_KPARAM_INFO
	.align		4
.L_27:
        /*00a8*/ 	.byte	0x04, 0x17
        /*00aa*/ 	.short	(.L_29 - .L_28)
.L_28:
        /*00ac*/ 	.word	0x00000000
        /*00b0*/ 	.short	0x0003
        /*00b2*/ 	.short	0x0018
        /*00b4*/ 	.byte	0x00, 0xf0, 0x11, 0x00


	//----- nvinfo : EIATTR_KPARAM_INFO
	.align		4
.L_29:
        /*00b8*/ 	.byte	0x04, 0x17
        /*00ba*/ 	.short	(.L_31 - .L_30)
.L_30:
        /*00bc*/ 	.word	0x00000000
        /*00c0*/ 	.short	0x0002
        /*00c2*/ 	.short	0x0010
        /*00c4*/ 	.byte	0x00, 0xf4, 0x21, 0x00


	//----- nvinfo : EIATTR_KPARAM_INFO
	.align		4
.L_31:
        /*00c8*/ 	.byte	0x04, 0x17
        /*00ca*/ 	.short	(.L_33 - .L_32)
.L_32:
        /*00cc*/ 	.word	0x00000000
        /*00d0*/ 	.short	0x0001
        /*00d2*/ 	.short	0x0008
        /*00d4*/ 	.byte	0x00, 0xf4, 0x21, 0x00


	//----- nvinfo : EIATTR_KPARAM_INFO
	.align		4
.L_33:
        /*00d8*/ 	.byte	0x04, 0x17
        /*00da*/ 	.short	(.L_35 - .L_34)
.L_34:
        /*00dc*/ 	.word	0x00000000
        /*00e0*/ 	.short	0x0000
        /*00e2*/ 	.short	0x0000
        /*00e4*/ 	.byte	0x00, 0xf4, 0x21, 0x00


	//----- nvinfo : EIATTR_SPARSE_MMA_MASK
	.align		4
.L_35:
        /*00e8*/ 	.byte	0x03, 0x50
        /*00ea*/ 	.short	0x0000


	//----- nvinfo : EIATTR_MAXREG_COUNT
	.align		4
        /*00ec*/ 	.byte	0x03, 0x1b
        /*00ee*/ 	.short	0x00ff


	//----- nvinfo : EIATTR_NUM_BARRIERS
	.align		4
        /*00f0*/ 	.byte	0x02, 0x4c
        /*00f2*/ 	.byte	0x01
	.zero		1


	//----- nvinfo : EIATTR_ANNOTATIONS
	.align		4
        /*00f4*/ 	.byte	0x04, 0x55
        /*00f6*/ 	.short	(.L_37 - .L_36)


	//   ....[0]....
.L_36:
        /*00f8*/ 	.word	0x00000001
        /*00fc*/ 	.byte	0x50, 0x05, 0x00, 0x00, 0x01, 0x00, 0x00, 0x00, 0x80, 0x07, 0x00, 0x00, 0x01, 0x00, 0x00, 0x00
        /* <DEDUP_REMOVED lines=168> */
        /*0b8c*/ 	.byte	0x40, 0x9d, 0x00, 0x00, 0x01, 0x00, 0x00, 0x00, 0xc0, 0x9d, 0x00, 0x00


	//----- nvinfo : EIATTR_MERCURY_ISA_VERSION
	.align		4
.L_37:
        /*0b98*/ 	.byte	0x03, 0x5f
        /*0b9a*/ 	.short	0x0101


	//----- nvinfo : EIATTR_EXIT_INSTR_OFFSETS
	.align		4
        /*0b9c*/ 	.byte	0x04, 0x1c
        /*0b9e*/ 	.short	(.L_39 - .L_38)


	//   ....[0]....
.L_38:
        /*0ba0*/ 	.word	0x0000fe40


	//   ....[1]....
        /*0ba4*/ 	.word	0x0000fe60


	//----- nvinfo : EIATTR_REQNTID
	.align		4
.L_39:
        /*0ba8*/ 	.byte	0x04, 0x10
        /*0baa*/ 	.short	(.L_41 - .L_40)
.L_40:
        /*0bac*/ 	.word	0x00000100
        /*0bb0*/ 	.word	0x00000001
        /*0bb4*/ 	.word	0x00000001


	//----- nvinfo : EIATTR_CBANK_PARAM_SIZE
	.align		4
.L_41:
        /*0bb8*/ 	.byte	0x03, 0x19
        /*0bba*/ 	.short	0x0050


	//----- nvinfo : EIATTR_PARAM_CBANK
	.align		4
        /*0bbc*/ 	.byte	0x04, 0x0a
        /*0bbe*/ 	.short	(.L_43 - .L_42)
	.align		4
.L_42:
        /*0bc0*/ 	.word	index@(.nv.constant0.matmul_kernel)
        /*0bc4*/ 	.short	0x0210
        /*0bc6*/ 	.short	0x0050


	//----- nvinfo : EIATTR_SW_WAR
	.align		4
.L_43:
        /*0bc8*/ 	.byte	0x04, 0x36
        /*0bca*/ 	.short	(.L_45 - .L_44)
.L_44:
        /*0bcc*/ 	.word	0x00000008
.L_45:


//--------------------- .nv.callgraph             --------------------------
	.section	.nv.callgraph,"",@"SHT_CUDA_CALLGRAPH"
	.align	4
	.sectionentsize	8
	.align		4
        /*0000*/ 	.word	0x00000000
	.align		4
        /*0004*/ 	.word	0xffffffff
	.align		4
        /*0008*/ 	.word	0x00000000
	.align		4
        /*000c*/ 	.word	0xfffffffe
	.align		4
        /*0010*/ 	.word	0x00000000
	.align		4
        /*0014*/ 	.word	0xfffffffd
	.align		4
        /*0018*/ 	.word	0x00000000
	.align		4
        /*001c*/ 	.word	0xfffffffc


//--------------------- .text.matmul_kernel       --------------------------
	.section	.text.matmul_kernel,"ax",@progbits
	.align	128
        .global         matmul_kernel
        .type           matmul_kernel,@function
        .size           matmul_kernel,(.L_x_4 - matmul_kernel)
        .other          matmul_kernel,@"STO_CUDA_ENTRY STV_DEFAULT"
matmul_kernel:
.text.matmul_kernel:
[----:B------:R-:W0:Y:S08]  /*0000*/  LDC R1, c[0x0][0x28] ;  /* 0x00000a00ff017b82 */ /* 0x000e300000000800 */
[----:B------:R-:W1:Y:S01]  /*0010*/  LDC.64 R52, c[0x0][0x228] ;  /* 0x00008a00ff347b82 */ /* 0x000e620000000a00 */
[----:B------:R-:W2:Y:S01]  /*0020*/  S2R R5, SR_CTAID.X ;  /* 0x0000000000057919 */ /* 0x000ea20000002500 */
[----:B0-----:R-:W-:Y:S01]  /*0030*/  VIADD R1, R1, 0xfffffea0 ;  /* 0xfffffea001017836 */ /* 0x001fe20000000000 */
[----:B------:R-:W-:Y:S01]  /*0040*/  UMOV UR12, 0x400 ;  /* 0x00000400000c7882 */ /* 0x000fe20000000000 */
[----:B------:R-:W-:Y:S01]  /*0050*/  ULDC.64 UR14, c[0x0][0x208] ;  /* 0x00008200000e7ab9 */ /* 0x000fe20000000a00 */
[----:B------:R-:W0:Y:S01]  /*0060*/  S2R R181, SR_TID.X ;  /* 0x0000000000b57919 */ /* 0x000e220000002100 */
[----:B------:R-:W-:-:S02]  /*0070*/  ULDC UR18, c[0x0][0x230] ;  /* 0x00008c0000127ab9 */ /* 0x000fc40000000800 */
[----:B------:R-:W3:Y:S01]  /*0080*/  S2UR UR4, SR_CgaCtaId ;  /* 0x00000000000479c3 */ /* 0x000ee20000008800 */
[----:B-1----:R-:W-:-:S05]  /*0090*/  VIADD R0, R53, 0xff ;  /* 0x000000ff35007836 */ /* 0x002fca0000000000 */
[----:B------:R-:W-:Y:S01]  /*00a0*/  SHF.R.S32.HI R3, RZ, 0x1f, R0 ;  /* 0x0000001fff037819 */ /* 0x000fe20000011400 */
[----:B---3--:R-:W-:-:S03]  /*00b0*/  ULEA UR12, UR4, UR12, 0x18 ;  /* 0x0000000c040c7291 */ /* 0x008fc6000f8ec03f */
[----:B------:R-:W-:Y:S02]  /*00c0*/  LEA.HI R3, R3, R0, RZ, 0x8 ;  /* 0x0000000003037211 */ /* 0x000fe400078f40ff */
[----:B--2---:R-:W-:Y:S02]  /*00d0*/  IABS R8, R5 ;  /* 0x0000000500087213 */ /* 0x004fe40000000000 */
[----:B------:R-:W-:-:S05]  /*00e0*/  SHF.R.S32.HI R3, RZ, 0x8, R3 ;  /* 0x00000008ff037819 */ /* 0x000fca0000011403 */
[----:B------:R-:W-:-:S05]  /*00f0*/  IMAD.SHL.U32 R4, R3, 0x8, RZ ;  /* 0x0000000803047824 */ /* 0x000fca00078e00ff */
[-C--:B------:R-:W-:Y:S02]  /*0100*/  IABS R7, R4.reuse ;  /* 0x0000000400077213 */ /* 0x080fe40000000000 */
[----:B------:R-:W-:Y:S02]  /*0110*/  IABS R10, R4 ;  /* 0x00000004000a7213 */ /* 0x000fe40000000000 */
[----:B------:R-:W1:Y:S08]  /*0120*/  I2F.RP R0, R7 ;  /* 0x0000000700007306 */ /* 0x000e700000209400 */
[----:B-1----:R-:W1:Y:S02]  /*0130*/  MUFU.RCP R0, R0 ;  /* 0x0000000000007308 */ /* 0x002e640000001000 */
[----:B-1----:R-:W-:-:S02]  /*0140*/  VIADD R2, R0, 0xffffffe ;  /* 0x0ffffffe00027836 */ /* 0x002fc40000000000 */
[----:B------:R-:W-:-:S04]  /*0150*/  IMAD.MOV R0, RZ, RZ, -R10 ;  /* 0x000000ffff007224 */ /* 0x000fc800078e0a0a */
[----:B------:R1:W2:Y:S02]  /*0160*/  F2I.FTZ.U32.TRUNC.NTZ R3, R2 ;  /* 0x0000000200037305 */ /* 0x0002a4000021f000 */
[----:B-1----:R-:W-:Y:S02]  /*0170*/  IMAD.MOV.U32 R2, RZ, RZ, RZ ;  /* 0x000000ffff027224 */ /* 0x002fe400078e00ff */
[----:B--2---:R-:W-:-:S04]  /*0180*/  IMAD.MOV R6, RZ, RZ, -R3 ;  /* 0x000000ffff067224 */ /* 0x004fc800078e0a03 */
[----:B------:R-:W-:Y:S02]  /*0190*/  IMAD R9, R6, R7, RZ ;  /* 0x0000000706097224 */ /* 0x000fe400078e02ff */
[----:B------:R-:W-:Y:S02]  /*01a0*/  IMAD.MOV.U32 R6, RZ, RZ, R8 ;  /* 0x000000ffff067224 */ /* 0x000fe400078e0008 */
[----:B------:R-:W-:-:S06]  /*01b0*/  IMAD.HI.U32 R3, R3, R9, R2 ;  /* 0x0000000903037227 */ /* 0x000fcc00078e0002 */
[----:B------:R-:W-:-:S04]  /*01c0*/  IMAD.HI.U32 R3, R3, R6, RZ ;  /* 0x0000000603037227 */ /* 0x000fc800078e00ff */
[----:B------:R-:W-:-:S05]  /*01d0*/  IMAD R0, R3, R0, R6 ;  /* 0x0000000003007224 */ /* 0x000fca00078e0206 */
[----:B------:R-:W-:-:S13]  /*01e0*/  ISETP.GT.U32.AND P1, PT, R7, R0, PT ;  /* 0x000000000700720c */ /* 0x000fda0003f24070 */
[----:B------:R-:W-:Y:S02]  /*01f0*/  @!P1 IMAD.IADD R0, R0, 0x1, -R7 ;  /* 0x0000000100009824 */ /* 0x000fe400078e0a07 */
[----:B------:R-:W-:Y:S01]  /*0200*/  @!P1 VIADD R3, R3, 0x1 ;  /* 0x0000000103039836 */ /* 0x000fe20000000000 */
[----:B------:R-:W-:Y:S02]  /*0210*/  ISETP.NE.AND P1, PT, R4, RZ, PT ;  /* 0x000000ff0400720c */ /* 0x000fe40003f25270 */
[----:B------:R-:W-:Y:S02]  /*0220*/  ISETP.GE.U32.AND P0, PT, R0, R7, PT ;  /* 0x000000070000720c */ /* 0x000fe40003f06070 */
[----:B------:R-:W-:-:S04]  /*0230*/  LOP3.LUT R0, R5, R4, RZ, 0x3c, !PT ;  /* 0x0000000405007212 */ /* 0x000fc800078e3cff */
[----:B------:R-:W-:Y:S01]  /*0240*/  ISETP.GE.AND P2, PT, R0, RZ, PT ;  /* 0x000000ff0000720c */ /* 0x000fe20003f46270 */
[----:B------:R-:W-:-:S06]  /*0250*/  VIADD R0, R52, 0x7f ;  /* 0x0000007f34007836 */ /* 0x000fcc0000000000 */
[----:B------:R-:W-:-:S04]  /*0260*/  @P0 VIADD R3, R3, 0x1 ;  /* 0x0000000103030836 */ /* 0x000fc80000000000 */
[----:B------:R-:W-:Y:S01]  /*0270*/  IMAD.MOV.U32 R2, RZ, RZ, R3 ;  /* 0x000000ffff027224 */ /* 0x000fe200078e0003 */
[----:B------:R-:W-:-:S03]  /*0280*/  SHF.R.S32.HI R3, RZ, 0x1f, R0 ;  /* 0x0000001fff037819 */ /* 0x000fc60000011400 */
[----:B------:R-:W-:Y:S01]  /*0290*/  @!P2 IMAD.MOV R2, RZ, RZ, -R2 ;  /* 0x000000ffff02a224 */ /* 0x000fe200078e0a02 */
[----:B------:R-:W-:Y:S02]  /*02a0*/  @!P1 LOP3.LUT R2, RZ, R4, RZ, 0x33, !PT ;  /* 0x00000004ff029212 */ /* 0x000fe400078e33ff */
[----:B------:R-:W-:-:S03]  /*02b0*/  LEA.HI R3, R3, R0, RZ, 0x7 ;  /* 0x0000000003037211 */ /* 0x000fc600078f38ff */
[----:B------:R-:W-:Y:S02]  /*02c0*/  IMAD.SHL.U32 R6, R2, 0x8, RZ ;  /* 0x0000000802067824 */ /* 0x000fe400078e00ff */
[----:B------:R-:W-:-:S03]  /*02d0*/  IMAD.MOV R2, RZ, RZ, -R2 ;  /* 0x000000ffff027224 */ /* 0x000fc600078e0a02 */
[----:B------:R-:W-:Y:S01]  /*02e0*/  LEA.HI.SX32 R3, R3, -R6, 0x19 ;  /* 0x8000000603037211 */ /* 0x000fe200078fcaff */
[----:B------:R-:W-:-:S03]  /*02f0*/  IMAD R4, R4, R2, R5 ;  /* 0x0000000204047224 */ /* 0x000fc600078e0205 */
[----:B------:R-:W-:Y:S02]  /*0300*/  VIMNMX R11, R3, 0x8, PT ;  /* 0x00000008030b7848 */ /* 0x000fe40003fe0100 */
[----:B------:R-:W-:Y:S02]  /*0310*/  IABS R9, R4 ;  /* 0x0000000400097213 */ /* 0x000fe40000000000 */
[----:B------:R-:W-:-:S04]  /*0320*/  IABS R7, R11 ;  /* 0x0000000b00077213 */ /* 0x000fc80000000000 */
[----:B------:R-:W1:Y:S08]  /*0330*/  I2F.RP R0, R7 ;  /* 0x0000000700007306 */ /* 0x000e700000209400 */
[----:B-1----:R-:W1:Y:S02]  /*0340*/  MUFU.RCP R0, R0 ;  /* 0x0000000000007308 */ /* 0x002e640000001000 */
[----:B-1----:R-:W-:-:S06]  /*0350*/  VIADD R3, R0, 0xffffffe ;  /* 0x0ffffffe00037836 */ /* 0x002fcc0000000000 */
[----:B------:R-:W1:Y:S02]  /*0360*/  F2I.FTZ.U32.TRUNC.NTZ R3, R3 ;  /* 0x0000000300037305 */ /* 0x000e64000021f000 */
[----:B-1----:R-:W-:-:S04]  /*0370*/  IMAD.MOV R8, RZ, RZ, -R3 ;  /* 0x000000ffff087224 */ /* 0x002fc800078e0a03 */
[----:B------:R-:W-:Y:S01]  /*0380*/  IMAD.MOV.U32 R2, RZ, RZ, R8 ;  /* 0x000000ffff027224 */ /* 0x000fe200078e0008 */
[----:B------:R-:W-:-:S03]  /*0390*/  IABS R8, R11 ;  /* 0x0000000b00087213 */ /* 0x000fc60000000000 */
[----:B------:R-:W-:Y:S02]  /*03a0*/  IMAD R5, R2, R7, RZ ;  /* 0x0000000702057224 */ /* 0x000fe400078e02ff */
[----:B------:R-:W-:Y:S02]  /*03b0*/  IMAD.MOV.U32 R2, RZ, RZ, RZ ;  /* 0x000000ffff027224 */ /* 0x000fe400078e00ff */
[----:B------:R-:W-:Y:S02]  /*03c0*/  IMAD.MOV R0, RZ, RZ, -R8 ;  /* 0x000000ffff007224 */ /* 0x000fe400078e0a08 */
[----:B------:R-:W-:Y:S01]  /*03d0*/  IMAD.HI.U32 R2, R3, R5, R2 ;  /* 0x0000000503027227 */ /* 0x000fe200078e0002 */
[----:B------:R-:W1:Y:S05]  /*03e0*/  LDC R8, c[0x0][0x230] ;  /* 0x00008c00ff087b82 */ /* 0x000e6a0000000800 */
[----:B------:R-:W-:-:S04]  /*03f0*/  IMAD.HI.U32 R2, R2, R9, RZ ;  /* 0x0000000902027227 */ /* 0x000fc800078e00ff */
[----:B------:R-:W-:-:S05]  /*0400*/  IMAD R0, R2, R0, R9 ;  /* 0x0000000002007224 */ /* 0x000fca00078e0209 */
[----:B------:R-:W-:Y:S01]  /*0410*/  ISETP.GT.U32.AND P1, PT, R7, R0, PT ;  /* 0x000000000700720c */ /* 0x000fe20003f24070 */
[----:B-1----:R-:W-:-:S12]  /*0420*/  VIADD R8, R8, 0x3f ;  /* 0x0000003f08087836 */ /* 0x002fd80000000000 */
[----:B------:R-:W-:Y:S02]  /*0430*/  @!P1 IMAD.IADD R0, R0, 0x1, -R7 ;  /* 0x0000000100009824 */ /* 0x000fe400078e0a07 */
[----:B------:R-:W-:Y:S01]  /*0440*/  @!P1 VIADD R2, R2, 0x1 ;  /* 0x0000000102029836 */ /* 0x000fe20000000000 */
[----:B------:R-:W-:Y:S02]  /*0450*/  ISETP.NE.AND P1, PT, R11, RZ, PT ;  /* 0x000000ff0b00720c */ /* 0x000fe40003f25270 */
[----:B------:R-:W-:Y:S02]  /*0460*/  ISETP.GE.U32.AND P0, PT, R0, R7, PT ;  /* 0x000000070000720c */ /* 0x000fe40003f06070 */
[----:B------:R-:W-:-:S04]  /*0470*/  LOP3.LUT R0, R4, R11, RZ, 0x3c, !PT ;  /* 0x0000000b04007212 */ /* 0x000fc800078e3cff */
[----:B------:R-:W-:-:S07]  /*0480*/  ISETP.GE.AND P2, PT, R0, RZ, PT ;  /* 0x000000ff0000720c */ /* 0x000fce0003f46270 */
[----:B------:R-:W-:Y:S01]  /*0490*/  @P0 VIADD R2, R2, 0x1 ;  /* 0x0000000102020836 */ /* 0x000fe20000000000 */
[----:B------:R-:W-:-:S05]  /*04a0*/  ISETP.GT.AND P0, PT, R8, 0x3f, PT ;  /* 0x0000003f0800780c */ /* 0x000fca0003f04270 */
[----:B------:R-:W-:Y:S01]  /*04b0*/  @!P2 IMAD.MOV R2, RZ, RZ, -R2 ;  /* 0x000000ffff02a224 */ /* 0x000fe200078e0a02 */
[----:B------:R-:W-:-:S05]  /*04c0*/  @!P1 LOP3.LUT R2, RZ, R11, RZ, 0x33, !PT ;  /* 0x0000000bff029212 */ /* 0x000fca00078e33ff */
[----:B------:R-:W-:-:S04]  /*04d0*/  IMAD.MOV R0, RZ, RZ, -R2 ;  /* 0x000000ffff007224 */ /* 0x000fc800078e0a02 */
[----:B------:R-:W-:Y:S01]  /*04e0*/  IMAD R0, R11, R0, R4 ;  /* 0x000000000b007224 */ /* 0x000fe200078e0204 */
[----:B0-----:R-:W-:-:S03]  /*04f0*/  LOP3.LUT R4, R181, 0x7f, RZ, 0xc0, !PT ;  /* 0x0000007fb5047812 */ /* 0x001fc600078ec0ff */
[----:B------:R-:W-:Y:S01]  /*0500*/  IMAD.IADD R3, R6, 0x1, R0 ;  /* 0x0000000106037824 */ /* 0x000fe200078e0200 */
[----:B------:R-:W-:-:S03]  /*0510*/  SHF.R.U32.HI R0, RZ, 0x7, R181 ;  /* 0x00000007ff007819 */ /* 0x000fc600000116b5 */
[----:B------:R-:W-:Y:S01]  /*0520*/  IMAD R22, R3, 0x80, R4 ;  /* 0x0000008003167824 */ /* 0x000fe200078e0204 */
[----:B------:R-:W-:Y:S01]  /*0530*/  SGXT.U32 R0, R0, 0x1 ;  /* 0x000000010000781a */ /* 0x000fe20000000000 */
[----:B------:R-:W-:-:S03]  /*0540*/  IMAD.SHL.U32 R3, R2, 0x100, RZ ;  /* 0x0000010002037824 */ /* 0x000fc600078e00ff */
[----:B------:R0:W-:Y:S01]  /*0550*/  STL [R1+0x150], R22 ;  /* 0x0001501601007387 */ /* 0x0001e20000100800 */
[C---:B------:R-:W-:Y:S02]  /*0560*/  LOP3.LUT R166, R0.reuse, 0x2, RZ, 0xfc, !PT ;  /* 0x0000000200a67812 */ /* 0x040fe400078efcff */
[C---:B------:R-:W-:Y:S02]  /*0570*/  LOP3.LUT R167, R0.reuse, 0x4, RZ, 0xfc, !PT ;  /* 0x0000000400a77812 */ /* 0x040fe400078efcff */
[C---:B------:R-:W-:Y:S02]  /*0580*/  LOP3.LUT R168, R0.reuse, 0x6, RZ, 0xfc, !PT ;  /* 0x0000000600a87812 */ /* 0x040fe400078efcff */
[C---:B------:R-:W-:Y:S02]  /*0590*/  LOP3.LUT R169, R0.reuse, 0x8, RZ, 0xfc, !PT ;  /* 0x0000000800a97812 */ /* 0x040fe400078efcff */
[C---:B------:R-:W-:Y:S02]  /*05a0*/  LOP3.LUT R170, R0.reuse, 0xa, RZ, 0xfc, !PT ;  /* 0x0000000a00aa7812 */ /* 0x040fe400078efcff */
[----:B------:R-:W-:-:S02]  /*05b0*/  LOP3.LUT R171, R0, 0xc, RZ, 0xfc, !PT ;  /* 0x0000000c00ab7812 */ /* 0x000fc400078efcff */
        /* <DEDUP_REMOVED lines=21> */
[----:B------:R-:W-:Y:S01]  /*0710*/  LOP3.LUT R144, R0, 0x38, RZ, 0xfc, !PT ;  /* 0x0000003800907812 */ /* 0x000fe200078efcff */
[----:B0-----:R-:W-:Y:S06]  /*0720*/  @P0 BRA `(.L_x_0) ;  /* 0x00000004000c0947 */ /* 0x001fec0003800000 */
[----:B------:R-:W-:Y:S01]  /*0730*/  IMAD.SHL.U32 R2, R181, 0x8, RZ ;  /* 0x00000008b5027824 */ /* 0x000fe200078e00ff */
[----:B------:R-:W-:Y:S02]  /*0740*/  CS2R R24, SRZ ;  /* 0x0000000000187805 */ /* 0x000fe4000001ff00 */
[----:B------:R-:W-:Y:S02]  /*0750*/  CS2R R26, SRZ ;  /* 0x00000000001a7805 */ /* 0x000fe4000001ff00 */
[----:B------:R-:W-:Y:S02]  /*0760*/  CS2R R28, SRZ ;  /* 0x00000000001c7805 */ /* 0x000fe4000001ff00 */
[----:B------:R-:W-:Y:S01]  /*0770*/  CS2R R30, SRZ ;  /* 0x00000000001e7805 */ /* 0x000fe2000001ff00 */
[----:B------:R0:W-:Y:S01]  /*0780*/  STL [R1+0x154], R2 ;  /* 0x0001540201007387 */ /* 0x0001e20000100800 */
[----:B------:R-:W-:Y:S02]  /*0790*/  CS2R R32, SRZ ;  /* 0x0000000000207805 */ /* 0x000fe4000001ff00 */
[----:B------:R-:W-:-:S02]  /*07a0*/  CS2R R34, SRZ ;  /* 0x0000000000227805 */ /* 0x000fc4000001ff00 */
[----:B------:R-:W-:Y:S02]  /*07b0*/  CS2R R36, SRZ ;  /* 0x0000000000247805 */ /* 0x000fe4000001ff00 */
[----:B------:R-:W-:Y:S02]  /*07c0*/  CS2R R38, SRZ ;  /* 0x0000000000267805 */ /* 0x000fe4000001ff00 */
[----:B------:R-:W-:Y:S02]  /*07d0*/  CS2R R40, SRZ ;  /* 0x0000000000287805 */ /* 0x000fe4000001ff00 */
[----:B------:R-:W-:Y:S02]  /*07e0*/  CS2R R42, SRZ ;  /* 0x00000000002a7805 */ /* 0x000fe4000001ff00 */
        /* <DEDUP_REMOVED lines=53> */
[----:B------:R-:W-:Y:S01]  /*0b40*/  CS2R R150, SRZ ;  /* 0x0000000000967805 */ /* 0x000fe2000001ff00 */
[----:B0-----:R-:W-:Y:S06]  /*0b50*/  BRA `(.L_x_1) ;  /* 0x0000009000787947 */ /* 0x001fec0003800000 */
.L_x_0:
[----:B------:R-:W-:Y:S01]  /*0b60*/  IABS R16, R52 ;  /* 0x0000003400107213 */ /* 0x000fe20000000000 */
[----:B------:R-:W-:Y:S01]  /*0b70*/  ULDC UR4, c[0x0][0x240] ;  /* 0x0000900000047ab9 */ /* 0x000fe20000000800 */
[----:B------:R-:W-:Y:S01]  /*0b80*/  IABS R4, R53 ;  /* 0x0000003500047213 */ /* 0x000fe20000000000 */
[----:B------:R-:W-:Y:S01]  /*0b90*/  ULDC.64 UR10, c[0x0][0x218] ;  /* 0x00008600000a7ab9 */ /* 0x000fe20000000a00 */
[----:B------:R-:W0:Y:S01]  /*0ba0*/  I2F.RP R2, R16 ;  /* 0x0000001000027306 */ /* 0x000e220000209400 */
[----:B------:R-:W-:Y:S01]  /*0bb0*/  SHF.R.U32.HI R10, RZ, 0x6, R181 ;  /* 0x00000006ff0a7819 */ /* 0x000fe200000116b5 */
[----:B------:R-:W-:Y:S01]  /*0bc0*/  ULDC UR6, c[0x0][0x238] ;  /* 0x00008e0000067ab9 */ /* 0x000fe20000000800 */
[----:B------:R-:W-:Y:S01]  /*0bd0*/  IABS R13, R22 ;  /* 0x00000016000d7213 */ /* 0x000fe20000000000 */
[----:B------:R-:W-:Y:S01]  /*0be0*/  ULDC UR5, c[0x0][0x234] ;  /* 0x00008d0000057ab9 */ /* 0x000fe20000000800 */
[----:B------:R-:W-:Y:S01]  /*0bf0*/  LEA.HI R58, R181, R3, RZ, 0x1a ;  /* 0x00000003b53a7211 */ /* 0x000fe200078fd0ff */
[----:B------:R-:W-:Y:S01]  /*0c00*/  ULDC.64 UR8, c[0x0][0x210] ;  /* 0x0000840000087ab9 */ /* 0x000fe20000000a00 */
[----:B------:R-:W-:Y:S01]  /*0c10*/  IMAD R163, R163, UR6, RZ ;  /* 0x00000006a3a37c24 */ /* 0x000fe2000f8e02ff */
[----:B------:R-:W1:Y:S01]  /*0c20*/  I2F.RP R5, R4 ;  /* 0x0000000400057306 */ /* 0x000e620000209400 */
[----:B------:R-:W-:Y:S01]  /*0c30*/  IMAD R163, R180, UR6, RZ ;  /* 0x00000006b4a37c24 */ /* 0x000fe2000f8e02ff */
[----:B------:R-:W-:Y:S01]  /*0c40*/  CS2R R94, SRZ ;  /* 0x00000000005e7805 */ /* 0x000fe2000001ff00 */
[C---:B------:R-:W-:Y:S01]  /*0c50*/  VIADD R70, R58.reuse, 0x9c ;  /* 0x0000009c3a467836 */ /* 0x040fe20000000000 */
[----:B------:R-:W-:Y:S01]  /*0c60*/  CS2R R96, SRZ ;  /* 0x0000000000607805 */ /* 0x000fe2000001ff00 */
[C---:B------:R-:W-:Y:S01]  /*0c70*/  VIADD R68, R58.reuse, 0xac ;  /* 0x000000ac3a447836 */ /* 0x040fe20000000000 */
[----:B------:R-:W-:Y:S01]  /*0c80*/  CS2R R98, SRZ ;  /* 0x0000000000627805 */ /* 0x000fe2000001ff00 */
[C---:B------:R-:W-:Y:S01]  /*0c90*/  VIADD R74, R58.reuse, 0x7c ;  /* 0x0000007c3a4a7836 */ /* 0x040fe20000000000 */
[----:B0-----:R-:W0:Y:S01]  /*0ca0*/  MUFU.RCP R2, R2 ;  /* 0x0000000200027308 */ /* 0x001e220000001000 */
[----:B------:R-:W-:Y:S01]  /*0cb0*/  IABS R65, R70 ;  /* 0x0000004600417213 */ /* 0x000fe20000000000 */
[C---:B------:R-:W-:Y:S01]  /*0cc0*/  VIADD R72, R58.reuse, 0x8c ;  /* 0x0000008c3a487836 */ /* 0x040fe20000000000 */
[----:B------:R-:W-:Y:S01]  /*0cd0*/  CS2R R100, SRZ ;  /* 0x0000000000647805 */ /* 0x000fe2000001ff00 */
[C---:B------:R-:W-:Y:S01]  /*0ce0*/  VIADD R76, R58.reuse, 0x6c ;  /* 0x0000006c3a4c7836 */ /* 0x040fe20000000000 */
[----:B------:R-:W-:Y:S01]  /*0cf0*/  CS2R R102, SRZ ;  /* 0x0000000000667805 */ /* 0x000fe2000001ff00 */
[C---:B------:R-:W-:Y:S01]  /*0d00*/  VIADD R78, R58.reuse, 0x5c ;  /* 0x0000005c3a4e7836 */ /* 0x040fe20000000000 */
[----:B------:R-:W-:Y:S01]  /*0d10*/  IABS R67, R72 ;  /* 0x0000004800437213 */ /* 0x000fe20000000000 */
[----:B-1----:R-:W1:Y:S01]  /*0d20*/  MUFU.RCP R5, R5 ;  /* 0x0000000500057308 */ /* 0x002e620000001000 */
[----:B------:R-:W-:Y:S01]  /*0d30*/  IABS R71, R76 ;  /* 0x0000004c00477213 */ /* 0x000fe20000000000 */
[C---:B------:R-:W-:Y:S01]  /*0d40*/  VIADD R80, R58.reuse, 0x4c ;  /* 0x0000004c3a507836 */ /* 0x040fe20000000000 */
[----:B------:R-:W-:Y:S01]  /*0d50*/  IABS R73, R78 ;  /* 0x0000004e00497213 */ /* 0x000fe20000000000 */
[C---:B------:R-:W-:Y:S01]  /*0d60*/  VIADD R82, R58.reuse, 0x3c ;  /* 0x0000003c3a527836 */ /* 0x040fe20000000000 */
[----:B------:R-:W-:Y:S01]  /*0d70*/  CS2R R104, SRZ ;  /* 0x0000000000687805 */ /* 0x000fe2000001ff00 */
[C---:B------:R-:W-:Y:S01]  /*0d80*/  VIADD R84, R58.reuse, 0x2c ;  /* 0x0000002c3a547836 */ /* 0x040fe20000000000 */
[----:B------:R-:W-:Y:S01]  /*0d90*/  IABS R75, R80 ;  /* 0x00000050004b7213 */ /* 0x000fe20000000000 */
[----:B------:R-:W-:Y:S01]  /*0da0*/  VIADD R86, R58, 0x1c ;  /* 0x0000001c3a567836 */ /* 0x000fe20000000000 */
[----:B------:R-:W-:Y:S01]  /*0db0*/  IABS R77, R82 ;  /* 0x00000052004d7213 */ /* 0x000fe20000000000 */
[----:B0-----:R-:W-:Y:S01]  /*0dc0*/  VIADD R6, R2, 0xffffffe ;  /* 0x0ffffffe02067836 */ /* 0x001fe20000000000 */
[----:B------:R-:W-:Y:S01]  /*0dd0*/  SGXT.U32 R2, R10, 0x2 ;  /* 0x000000020a02781a */ /* 0x000fe20000000000 */
[----:B------:R-:W-:Y:S01]  /*0de0*/  IMAD R163, R177, UR6, RZ ;  /* 0x00000006b1a37c24 */ /* 0x000fe2000f8e02ff */
[----:B------:R-:W-:Y:S01]  /*0df0*/  CS2R R106, SRZ ;  /* 0x00000000006a7805 */ /* 0x000fe2000001ff00 */
[----:B------:R0:W2:Y:S01]  /*0e00*/  F2I.FTZ.U32.TRUNC.NTZ R7, R6 ;  /* 0x0000000600077305 */ /* 0x0000a2000021f000 */
[----:B------:R-:W-:Y:S01]  /*0e10*/  IMAD R163, R174, UR6, RZ ;  /* 0x00000006aea37c24 */ /* 0x000fe2000f8e02ff */
[----:B------:R-:W-:Y:S01]  /*0e20*/  CS2R R108, SRZ ;  /* 0x00000000006c7805 */ /* 0x000fe2000001ff00 */
[----:B-1----:R-:W-:Y:S01]  /*0e30*/  VIADD R9, R5, 0xffffffe ;  /* 0x0ffffffe05097836 */ /* 0x002fe20000000000 */
[----:B------:R-:W-:Y:S01]  /*0e40*/  LOP3.LUT R5, R3, R2, RZ, 0xfc, !PT ;  /* 0x0000000203057212 */ /* 0x000fe200078efcff */
[----:B------:R-:W-:Y:S01]  /*0e50*/  IMAD R163, R171, UR6, RZ ;  /* 0x00000006aba37c24 */ /* 0x000fe2000f8e02ff */
[----:B------:R-:W-:-:S02]  /*0e60*/  CS2R R110, SRZ ;  /* 0x00000000006e7805 */ /* 0x000fc4000001ff00 */
[----:B------:R-:W-:Y:S02]  /*0e70*/  CS2R R112, SRZ ;  /* 0x0000000000707805 */ /* 0x000fe4000001ff00 */
[C---:B------:R-:W-:Y:S01]  /*0e80*/  LOP3.LUT R2, R5.reuse, 0xf8, RZ, 0xfc, !PT ;  /* 0x000000f805027812 */ /* 0x040fe200078efcff */
[----:B------:R-:W1:Y:S01]  /*0e90*/  F2I.FTZ.U32.TRUNC.NTZ R9, R9 ;  /* 0x0000000900097305 */ /* 0x000e62000021f000 */
[----:B0-----:R-:W-:Y:S01]  /*0ea0*/  IMAD.MOV.U32 R6, RZ, RZ, RZ ;  /* 0x000000ffff067224 */ /* 0x001fe200078e00ff */
[----:B------:R-:W-:Y:S02]  /*0eb0*/  LOP3.LUT R17, R5, 0xf0, RZ, 0xfc, !PT ;  /* 0x000000f005117812 */ /* 0x000fe400078efcff */
[----:B------:R-:W-:Y:S02]  /*0ec0*/  CS2R R114, SRZ ;  /* 0x0000000000727805 */ /* 0x000fe4000001ff00 */
[----:B------:R-:W-:Y:S02]  /*0ed0*/  IABS R12, R2 ;  /* 0x00000002000c7213 */ /* 0x000fe40000000000 */
[----:B------:R-:W-:Y:S01]  /*0ee0*/  CS2R R116, SRZ ;  /* 0x0000000000747805 */ /* 0x000fe2000001ff00 */
[----:B--2---:R-:W-:Y:S01]  /*0ef0*/  IMAD.MOV R11, RZ, RZ, -R7 ;  /* 0x000000ffff0b7224 */ /* 0x004fe200078e0a07 */
[----:B------:R-:W-:-:S02]  /*0f00*/  ISETP.GE.AND P5, PT, R2, RZ, PT ;  /* 0x000000ff0200720c */ /* 0x000fc40003fa6270 */
[----:B------:R-:W-:Y:S02]  /*0f10*/  CS2R R118, SRZ ;  /* 0x0000000000767805 */ /* 0x000fe4000001ff00 */
[----:B------:R-:W-:Y:S01]  /*0f20*/  LOP3.LUT R18, R5, 0xe8, RZ, 0xfc, !PT ;  /* 0x000000e805127812 */ /* 0x000fe200078efcff */
[----:B------:R-:W-:Y:S01]  /*0f30*/  IMAD R11, R11, R16, RZ ;  /* 0x000000100b0b7224 */ /* 0x000fe200078e02ff */
[----:B------:R-:W-:Y:S02]  /*0f40*/  LOP3.LUT R19, R5, 0xe4, RZ, 0xfc, !PT ;  /* 0x000000e405137812 */ /* 0x000fe400078efcff */
[----:B------:R-:W-:Y:S02]  /*0f50*/  CS2R R120, SRZ ;  /* 0x0000000000787805 */ /* 0x000fe4000001ff00 */
[----:B------:R-:W-:Y:S01]  /*0f60*/  IABS R14, R18 ;  /* 0x00000012000e7213 */ /* 0x000fe20000000000 */
[----:B------:R-:W-:Y:S01]  /*0f70*/  IMAD.HI.U32 R10, R7, R11, R6 ;  /* 0x0000000b070a7227 */ /* 0x000fe200078e0006 */
[----:B------:R-:W-:-:S02]  /*0f80*/  SHF.R.S32.HI R7, RZ, 0x1f, R8 ;  /* 0x0000001fff077819 */ /* 0x000fc40000011408 */
[----:B------:R-:W-:Y:S02]  /*0f90*/  CS2R R122, SRZ ;  /* 0x00000000007a7805 */ /* 0x000fe4000001ff00 */
[----:B------:R-:W-:Y:S01]  /*0fa0*/  LOP3.LUT R20, R5, 0xe0, RZ, 0xfc, !PT ;  /* 0x000000e005147812 */ /* 0x000fe200078efcff */
[----:B-1----:R-:W-:Y:S01]  /*0fb0*/  IMAD.MOV R11, RZ, RZ, -R9 ;  /* 0x000000ffff0b7224 */ /* 0x002fe200078e0a09 */
[----:B------:R-:W-:Y:S01]  /*0fc0*/  LEA.HI R6, R7, R8, RZ, 0x6 ;  /* 0x0000000807067211 */ /* 0x000fe200078f30ff */
[----:B------:R-:W-:Y:S01]  /*0fd0*/  IMAD.MOV.U32 R8, RZ, RZ, RZ ;  /* 0x000000ffff087224 */ /* 0x000fe200078e00ff */
[----:B------:R-:W-:Y:S01]  /*0fe0*/  LOP3.LUT R7, R5, 0xf4, RZ, 0xfc, !PT ;  /* 0x000000f405077812 */ /* 0x000fe200078efcff */
[----:B------:R-:W-:Y:S01]  /*0ff0*/  IMAD R11, R11, R4, RZ ;  /* 0x000000040b0b7224 */ /* 0x000fe200078e02ff */
[----:B------:R-:W-:Y:S01]  /*1000*/  ISETP.GE.AND P1, PT, R17, RZ, PT ;  /* 0x000000ff1100720c */ /* 0x000fe20003f26270 */
[----:B------:R-:W-:Y:S01]  /*1010*/  IMAD.HI.U32 R10, R10, R13, RZ ;  /* 0x0000000d0a0a7227 */ /* 0x000fe200078e00ff */
[----:B------:R-:W-:-:S02]  /*1020*/  ISETP.GE.AND P0, PT, R7, RZ, PT ;  /* 0x000000ff0700720c */ /* 0x000fc40003f06270 */
[----:B------:R-:W-:Y:S02]  /*1030*/  CS2R R124, SRZ ;  /* 0x00000000007c7805 */ /* 0x000fe4000001ff00 */
[----:B------:R-:W-:Y:S01]  /*1040*/  IABS R7, R7 ;  /* 0x0000000700077213 */ /* 0x000fe20000000000 */
[----:B------:R-:W-:Y:S01]  /*1050*/  IMAD.HI.U32 R9, R9, R11, R8 ;  /* 0x0000000b09097227 */ /* 0x000fe200078e0008 */
[C---:B------:R-:W-:Y:S02]  /*1060*/  LOP3.LUT R21, R5.reuse, 0xd8, RZ, 0xfc, !PT ;  /* 0x000000d805157812 */ /* 0x040fe400078efcff */
[----:B------:R-:W-:Y:S02]  /*1070*/  CS2R R126, SRZ ;  /* 0x00000000007e7805 */ /* 0x000fe4000001ff00 */
[C---:B------:R-:W-:Y:S01]  /*1080*/  LOP3.LUT R23, R5.reuse, 0xc4, RZ, 0xfc, !PT ;  /* 0x000000c405177812 */ /* 0x040fe200078efcff */
[----:B------:R-:W-:Y:S01]  /*1090*/  IMAD.MOV R2, RZ, RZ, -R10 ;  /* 0x000000ffff027224 */ /* 0x000fe200078e0a0a */
[C---:B------:R-:W-:Y:S01]  /*10a0*/  LOP3.LUT R24, R5.reuse, 0xc0, RZ, 0xfc, !PT ;  /* 0x000000c005187812 */ /* 0x040fe200078efcff */
[----:B------:R-:W-:Y:S01]  /*10b0*/  IMAD.MOV.U32 R8, RZ, RZ, R12 ;  /* 0x000000ffff087224 */ /* 0x000fe200078e000c */
[----:B------:R-:W-:Y:S01]  /*10c0*/  IABS R12, R17 ;  /* 0x00000011000c7213 */ /* 0x000fe20000000000 */
[----:B------:R-:W-:Y:S01]  /*10d0*/  IMAD.MOV.U32 R10, RZ, RZ, R7 ;  /* 0x000000ffff0a7224 */ /* 0x000fe200078e0007 */
[----:B------:R-:W-:Y:S01]  /*10e0*/  IABS R17, R20 ;  /* 0x0000001400117213 */ /* 0x000fe20000000000 */
[----:B------:R-:W-:Y:S01]  /*10f0*/  IMAD R13, R16, R2, R13 ;  /* 0x00000002100d7224 */ /* 0x000fe200078e020d */
[----:B------:R-:W-:Y:S01]  /*1100*/  LOP3.LUT R29, R5, 0xa8, RZ, 0xfc, !PT ;  /* 0x000000a8051d7812 */ /* 0x000fe200078efcff */
[----:B------:R-:W-:Y:S01]  /*1110*/  IMAD.HI.U32 R2, R9, R8, RZ ;  /* 0x0000000809027227 */ /* 0x000fe200078e00ff */
[----:B------:R-:W-:-:S02]  /*1120*/  LOP3.LUT R27, R5, 0xb4, RZ, 0xfc, !PT ;  /* 0x000000b4051b7812 */ /* 0x000fc400078efcff */
[----:B------:R-:W-:Y:S02]  /*1130*/  CS2R R128, SRZ ;  /* 0x0000000000807805 */ /* 0x000fe4000001ff00 */
[----:B------:R-:W-:Y:S01]  /*1140*/  ISETP.GT.U32.AND P2, PT, R16, R13, PT ;  /* 0x0000000d1000720c */ /* 0x000fe20003f44070 */
[----:B------:R-:W-:Y:S01]  /*1150*/  IMAD.HI.U32 R7, R9, R10, RZ ;  /* 0x0000000a09077227 */ /* 0x000fe200078e00ff */
[----:B------:R-:W-:Y:S02]  /*1160*/  IABS R26, R29 ;  /* 0x0000001d001a7213 */ /* 0x000fe40000000000 */
[----:B------:R-:W-:Y:S02]  /*1170*/  CS2R R130, SRZ ;  /* 0x0000000000827805 */ /* 0x000fe4000001ff00 */
[C---:B------:R-:W-:Y:S01]  /*1180*/  LOP3.LUT R28, R5.reuse, 0xb0, RZ, 0xfc, !PT ;  /* 0x000000b0051c7812 */ /* 0x040fe200078efcff */
[----:B------:R-:W-:Y:S01]  /*1190*/  IMAD.MOV R11, RZ, RZ, -R2 ;  /* 0x000000ffff0b7224 */ /* 0x000fe200078e0a02 */
[C---:B------:R-:W-:Y:S01]  /*11a0*/  LOP3.LUT R30, R5.reuse, 0xa4, RZ, 0xfc, !PT ;  /* 0x000000a4051e7812 */ /* 0x040fe200078efcff */
[----:B------:R-:W-:Y:S01]  /*11b0*/  IMAD.MOV R15, RZ, RZ, -R7 ;  /* 0x000000ffff0f7224 */ /* 0x000fe200078e0a07 */
[----:B------:R-:W-:Y:S01]  /*11c0*/  IABS R25, R28 ;  /* 0x0000001c00197213 */ /* 0x000fe20000000000 */
[C---:B------:R-:W-:Y:S01]  /*11d0*/  IMAD R7, R4.reuse, R11, R8 ;  /* 0x0000000b04077224 */ /* 0x040fe200078e0208 */
[C---:B------:R-:W-:Y:S01]  /*11e0*/  LOP3.LUT R31, R5.reuse, 0x98, RZ, 0xfc, !PT ;  /* 0x00000098051f7812 */ /* 0x040fe200078efcff */
[C---:B------:R-:W-:Y:S01]  /*11f0*/  IMAD R8, R4.reuse, R15, R10 ;  /* 0x0000000f04087224 */ /* 0x040fe200078e020a */
[----:B------:R-:W-:Y:S01]  /*1200*/  LOP3.LUT R34, R5, 0x88, RZ, 0xfc, !PT ;  /* 0x0000008805227812 */ /* 0x000fe200078efcff */
[----:B------:R-:W-:Y:S01]  /*1210*/  @!P2 IMAD.IADD R13, R13, 0x1, -R16 ;  /* 0x000000010d0da824 */ /* 0x000fe200078e0a10 */
[C---:B------:R-:W-:Y:S01]  /*1220*/  ISETP.GT.U32.AND P4, PT, R4.reuse, R7, PT ;  /* 0x000000070400720c */ /* 0x040fe20003f84070 */
[----:B------:R-:W-:Y:S01]  /*1230*/  IMAD.HI.U32 R2, R9, R12, RZ ;  /* 0x0000000c09027227 */ /* 0x000fe200078e00ff */
[----:B------:R-:W-:-:S02]  /*1240*/  ISETP.GT.U32.AND P2, PT, R4, R8, PT ;  /* 0x000000080400720c */ /* 0x000fc40003f44070 */
[----:B------:R-:W-:Y:S02]  /*1250*/  CS2R R132, SRZ ;  /* 0x0000000000847805 */ /* 0x000fe4000001ff00 */
[----:B------:R-:W-:Y:S01]  /*1260*/  ISETP.GT.U32.AND P3, PT, R16, R13, PT ;  /* 0x0000000d1000720c */ /* 0x000fe20003f64070 */
[----:B------:R-:W-:Y:S01]  /*1270*/  IMAD.HI.U32 R10, R9, R14, RZ ;  /* 0x0000000e090a7227 */ /* 0x000fe200078e00ff */
[----:B------:R-:W-:Y:S02]  /*1280*/  IABS R32, R34 ;  /* 0x0000002200207213 */ /* 0x000fe40000000000 */
[----:B------:R-:W-:Y:S02]  /*1290*/  CS2R R134, SRZ ;  /* 0x0000000000867805 */ /* 0x000fe4000001ff00 */
[----:B------:R-:W-:Y:S01]  /*12a0*/  LOP3.LUT R35, R5, 0x84, RZ, 0xfc, !PT ;  /* 0x0000008405237812 */ /* 0x000fe200078efcff */
[----:B------:R-:W-:Y:S01]  /*12b0*/  IMAD.MOV R11, RZ, RZ, -R2 ;  /* 0x000000ffff0b7224 */ /* 0x000fe200078e0a02 */
[----:B------:R-:W-:Y:S01]  /*12c0*/  IABS R2, R19 ;  /* 0x0000001300027213 */ /* 0x000fe20000000000 */
[----:B------:R-:W-:Y:S01]  /*12d0*/  IMAD.MOV R15, RZ, RZ, -R10 ;  /* 0x000000ffff0f7224 */ /* 0x000fe200078e0a0a */
[----:B------:R-:W-:Y:S01]  /*12e0*/  IABS R33, R35 ;  /* 0x0000002300217213 */ /* 0x000fe20000000000 */
[----:B------:R-:W-:Y:S01]  /*12f0*/  @!P4 IMAD.IADD R7, R7, 0x1, -R4 ;  /* 0x000000010707c824 */ /* 0x000fe200078e0a04 */
[C---:B------:R-:W-:Y:S01]  /*1300*/  LOP3.LUT R37, R5.reuse, 0x78, RZ, 0xfc, !PT ;  /* 0x0000007805257812 */ /* 0x040fe200078efcff */
[C---:B------:R-:W-:Y:S01]  /*1310*/  IMAD R10, R4.reuse, R11, R12 ;  /* 0x0000000b040a7224 */ /* 0x040fe200078e020c */
[----:B------:R-:W-:Y:S01]  /*1320*/  LOP3.LUT R38, R5, 0x74, RZ, 0xfc, !PT ;  /* 0x0000007405267812 */ /* 0x000fe200078efcff */
[----:B------:R-:W-:Y:S01]  /*1330*/  IMAD.MOV.U32 R12, RZ, RZ, R2 ;  /* 0x000000ffff0c7224 */ /* 0x000fe200078e0002 */
[----:B------:R-:W-:Y:S01]  /*1340*/  ISETP.GT.U32.AND P6, PT, R4, R7, PT ;  /* 0x000000070400720c */ /* 0x000fe20003fc4070 */
[----:B------:R-:W-:Y:S01]  /*1350*/  @!P2 IMAD.IADD R8, R8, 0x1, -R4 ;  /* 0x000000010808a824 */ /* 0x000fe200078e0a04 */
[C---:B------:R-:W-:Y:S01]  /*1360*/  ISETP.GT.U32.AND P4, PT, R4.reuse, R10, PT ;  /* 0x0000000a0400720c */ /* 0x040fe20003f84070 */
[----:B------:R-:W-:Y:S01]  /*1370*/  IMAD R11, R4, R15, R14 ;  /* 0x0000000f040b7224 */ /* 0x000fe200078e020e */
[----:B------:R-:W-:Y:S01]  /*1380*/  ISETP.NE.AND P2, PT, R52, RZ, PT ;  /* 0x000000ff3400720c */ /* 0x000fe20003f45270 */
[----:B------:R-:W-:Y:S01]  /*1390*/  IMAD.HI.U32 R2, R9, R12, RZ ;  /* 0x0000000c09027227 */ /* 0x000fe200078e00ff */
[----:B------:R-:W-:-:S02]  /*13a0*/  IABS R36, R38 ;  /* 0x0000002600247213 */ /* 0x000fc40000000000 */
[----:B------:R-:W-:Y:S02]  /*13b0*/  CS2R R136, SRZ ;  /* 0x0000000000887805 */ /* 0x000fe4000001ff00 */
[C---:B------:R-:W-:Y:S01]  /*13c0*/  LOP3.LUT R41, R5.reuse, 0x64, RZ, 0xfc, !PT ;  /* 0x0000006405297812 */ /* 0x040fe200078efcff */
[----:B------:R-:W-:Y:S01]  /*13d0*/  IMAD.MOV.U32 R14, RZ, RZ, R17 ;  /* 0x000000ffff0e7224 */ /* 0x000fe200078e0011 */
[----:B------:R-:W-:Y:S01]  /*13e0*/  LOP3.LUT R42, R5, 0x60, RZ, 0xfc, !PT ;  /* 0x00000060052a7812 */ /* 0x000fe200078efcff */
[----:B------:R-:W-:Y:S01]  /*13f0*/  IMAD.MOV R15, RZ, RZ, -R2 ;  /* 0x000000ffff0f7224 */ /* 0x000fe200078e0a02 */
[----:B------:R-:W-:Y:S01]  /*1400*/  IABS R39, R41 ;  /* 0x0000002900277213 */ /* 0x000fe20000000000 */
[----:B------:R-:W-:Y:S01]  /*1410*/  @!P6 IMAD.IADD R7, R7, 0x1, -R4 ;  /* 0x000000010707e824 */ /* 0x000fe200078e0a04 */
[----:B------:R-:W-:Y:S01]  /*1420*/  ISETP.GT.U32.AND P6, PT, R4, R8, PT ;  /* 0x000000080400720c */ /* 0x000fe20003fc4070 */
[----:B------:R-:W-:Y:S01]  /*1430*/  IMAD.HI.U32 R2, R9, R14, RZ ;  /* 0x0000000e09027227 */ /* 0x000fe200078e00ff */
[----:B------:R-:W-:-:S02]  /*1440*/  IABS R40, R42 ;  /* 0x0000002a00287213 */ /* 0x000fc40000000000 */
[----:B------:R-:W-:Y:S02]  /*1450*/  CS2R R138, SRZ ;  /* 0x00000000008a7805 */ /* 0x000fe4000001ff00 */
[----:B------:R-:W-:Y:S01]  /*1460*/  LOP3.LUT R47, R5, 0x54, RZ, 0xfc, !PT ;  /* 0x00000054052f7812 */ /* 0x000fe200078efcff */
[----:B------:R-:W-:Y:S01]  /*1470*/  @!P3 IMAD.IADD R13, R13, 0x1, -R16 ;  /* 0x000000010d0db824 */ /* 0x000fe200078e0a10 */
[----:B------:R-:W-:Y:S01]  /*1480*/  ISETP.GE.AND P3, PT, R22, RZ, PT ;  /* 0x000000ff1600720c */ /* 0x000fe20003f66270 */
[C---:B------:R-:W-:Y:S01]  /*1490*/  IMAD R12, R4.reuse, R15, R12 ;  /* 0x0000000f040c7224 */ /* 0x040fe200078e020c */
[----:B------:R-:W-:Y:S01]  /*14a0*/  IABS R16, R21 ;  /* 0x0000001500107213 */ /* 0x000fe20000000000 */
[----:B------:R-:W-:Y:S01]  /*14b0*/  IMAD.MOV R15, RZ, RZ, -R2 ;  /* 0x000000ffff0f7224 */ /* 0x000fe200078e0a02 */
[C---:B------:R-:W-:Y:S01]  /*14c0*/  LOP3.LUT R22, R5.reuse, 0xd4, RZ, 0xfc, !PT ;  /* 0x000000d405167812 */ /* 0x040fe200078efcff */
[----:B------:R-:W-:Y:S01]  /*14d0*/  IMAD.MOV.U32 R2, RZ, RZ, R13 ;  /* 0x000000ffff027224 */ /* 0x000fe200078e000d */
[----:B------:R-:W-:Y:S01]  /*14e0*/  IABS R44, R47 ;  /* 0x0000002f002c7213 */ /* 0x000fe20000000000 */
[----:B------:R-:W-:Y:S01]  /*14f0*/  IMAD R13, R4, R15, R14 ;  /* 0x0000000f040d7224 */ /* 0x000fe200078e020e */
[C---:B------:R-:W-:Y:S01]  /*1500*/  LOP3.LUT R49, R5.reuse, 0x50, RZ, 0xfc, !PT ;  /* 0x0000005005317812 */ /* 0x040fe200078efcff */
[--C-:B------:R-:W-:Y:S01]  /*1510*/  @!P6 IMAD.IADD R8, R8, 0x1, -R4.reuse ;  /* 0x000000010808e824 */ /* 0x100fe200078e0a04 */
[----:B------:R-:W-:Y:S01]  /*1520*/  LOP3.LUT R50, R5, 0x48, RZ, 0xfc, !PT ;  /* 0x0000004805327812 */ /* 0x000fe200078efcff */
[----:B------:R-:W-:Y:S01]  /*1530*/  @!P4 IMAD.IADD R10, R10, 0x1, -R4 ;  /* 0x000000010a0ac824 */ /* 0x000fe200078e0a04 */
[C---:B------:R-:W-:Y:S01]  /*1540*/  ISETP.GT.U32.AND P6, PT, R4.reuse, R13, PT ;  /* 0x0000000d0400720c */ /* 0x040fe20003fc4070 */
[----:B------:R-:W-:Y:S01]  /*1550*/  IMAD.HI.U32 R14, R9, R16, RZ ;  /* 0x00000010090e7227 */ /* 0x000fe200078e00ff */
[----:B------:R-:W-:-:S02]  /*1560*/  ISETP.GT.U32.AND P4, PT, R4, R11, PT ;  /* 0x0000000b0400720c */ /* 0x000fc40003f84070 */
[----:B------:R-:W-:Y:S02]  /*1570*/  CS2R R140, SRZ ;  /* 0x00000000008c7805 */ /* 0x000fe4000001ff00 */
[----:B------:R-:W-:Y:S01]  /*1580*/  IABS R45, R49 ;  /* 0x00000031002d7213 */ /* 0x000fe20000000000 */
[----:B------:R-:W-:Y:S01]  /*1590*/  @!P3 IMAD.MOV R2, RZ, RZ, -R2 ;  /* 0x000000ffff02b224 */ /* 0x000fe200078e0a02 */
[C---:B------:R-:W-:Y:S01]  /*15a0*/  ISETP.GT.U32.AND P3, PT, R4.reuse, R10, PT ;  /* 0x0000000a0400720c */ /* 0x040fe20003f64070 */
[----:B------:R-:W-:Y:S01]  /*15b0*/  IMAD.MOV R15, RZ, RZ, -R14 ;  /* 0x000000ffff0f7224 */ /* 0x000fe200078e0a0e */
[----:B------:R-:W-:Y:S01]  /*15c0*/  IABS R14, R22 ;  /* 0x00000016000e7213 */ /* 0x000fe20000000000 */
[----:B------:R-:W-:Y:S01]  /*15d0*/  @!P5 IMAD.MOV R7, RZ, RZ, -R7 ;  /* 0x000000ffff07d224 */ /* 0x000fe200078e0a07 */
[----:B------:R-:W-:Y:S01]  /*15e0*/  @!P2 LOP3.LUT R2, RZ, R52, RZ, 0x33, !PT ;  /* 0x00000034ff02a212 */ /* 0x000fe200078e33ff */
[C---:B------:R-:W-:Y:S01]  /*15f0*/  IMAD R15, R4.reuse, R15, R16 ;  /* 0x0000000f040f7224 */ /* 0x040fe200078e0210 */
[----:B------:R-:W-:Y:S01]  /*1600*/  ISETP.GT.U32.AND P2, PT, R4, R12, PT ;  /* 0x0000000c0400720c */ /* 0x000fe20003f44070 */
[----:B------:R-:W-:Y:S01]  /*1610*/  @!P6 IMAD.IADD R13, R13, 0x1, -R4 ;  /* 0x000000010d0de824 */ /* 0x000fe200078e0a04 */
[----:B------:R-:W-:Y:S01]  /*1620*/  ISETP.GE.AND P5, PT, R18, RZ, PT ;  /* 0x000000ff1200720c */ /* 0x000fe20003fa6270 */
[----:B------:R-:W-:Y:S01]  /*1630*/  IMAD.MOV.U32 R16, RZ, RZ, R14 ;  /* 0x000000ffff107224 */ /* 0x000fe200078e000e */
[----:B------:R-:W-:Y:S01]  /*1640*/  IABS R46, R50 ;  /* 0x00000032002e7213 */ /* 0x000fe20000000000 */
[----:B------:R-:W-:Y:S01]  /*1650*/  @!P4 IMAD.IADD R11, R11, 0x1, -R4 ;  /* 0x000000010b0bc824 */ /* 0x000fe200078e0a04 */
[----:B------:R-:W-:Y:S01]  /*1660*/  ISETP.GT.U32.AND P6, PT, R4, R13, PT ;  /* 0x0000000d0400720c */ /* 0x000fe20003fc4070 */
[----:B------:R-:W-:Y:S01]  /*1670*/  IMAD.HI.U32 R14, R9, R16, RZ ;  /* 0x00000010090e7227 */ /* 0x000fe200078e00ff */
[----:B------:R-:W-:-:S02]  /*1680*/  ISETP.GE.AND P4, PT, R20, RZ, PT ;  /* 0x000000ff1400720c */ /* 0x000fc40003f86270 */
[----:B------:R-:W-:Y:S02]  /*1690*/  CS2R R142, SRZ ;  /* 0x00000000008e7805 */ /* 0x000fe4000001ff00 */
[----:B------:R-:W-:Y:S01]  /*16a0*/  LOP3.LUT R20, R5, 0xd0, RZ, 0xfc, !PT ;  /* 0x000000d005147812 */ /* 0x000fe200078efcff */
[----:B------:R-:W-:Y:S01]  /*16b0*/  @!P3 IMAD.IADD R10, R10, 0x1, -R4 ;  /* 0x000000010a0ab824 */ /* 0x000fe200078e0a04 */
[----:B------:R-:W-:Y:S01]  /*16c0*/  ISETP.GE.AND P3, PT, R19, RZ, PT ;  /* 0x000000ff1300720c */ /* 0x000fe20003f66270 */
[----:B------:R-:W-:Y:S01]  /*16d0*/  IMAD.MOV R17, RZ, RZ, -R14 ;  /* 0x000000ffff117224 */ /* 0x000fe200078e0a0e */
[----:B------:R-:W-:Y:S01]  /*16e0*/  IABS R18, R20 ;  /* 0x0000001400127213 */ /* 0x000fe20000000000 */
[----:B------:R-:W-:Y:S01]  /*16f0*/  @!P2 IMAD.IADD R12, R12, 0x1, -R4 ;  /* 0x000000010c0ca824 */ /* 0x000fe200078e0a04 */
[C---:B------:R-:W-:Y:S01]  /*1700*/  ISETP.GT.U32.AND P2, PT, R4.reuse, R11, PT ;  /* 0x0000000b0400720c */ /* 0x040fe20003f44070 */
[----:B------:R-:W-:Y:S01]  /*1710*/  @!P1 IMAD.MOV R10, RZ, RZ, -R10 ;  /* 0x000000ffff0a9224 */ /* 0x000fe200078e0a0a */
[C---:B------:R-:W-:Y:S01]  /*1720*/  ISETP.GT.U32.AND P1, PT, R4.reuse, R15, PT ;  /* 0x0000000f0400720c */ /* 0x040fe20003f24070 */
[C---:B------:R-:W-:Y:S01]  /*1730*/  IMAD R14, R4.reuse, R17, R16 ;  /* 0x00000011040e7224 */ /* 0x040fe200078e0210 */
[----:B------:R-:W-:Y:S01]  /*1740*/  LOP3.LUT R51, R5, 0x44, RZ, 0xfc, !PT ;  /* 0x0000004405337812 */ /* 0x000fe200078efcff */
[----:B------:R-:W-:Y:S01]  /*1750*/  @!P6 IMAD.IADD R13, R13, 0x1, -R4 ;  /* 0x000000010d0de824 */ /* 0x000fe200078e0a04 */
[----:B------:R-:W-:Y:S01]  /*1760*/  LOP3.LUT R52, R5, 0x40, RZ, 0xfc, !PT ;  /* 0x0000004005347812 */ /* 0x000fe200078efcff */
[----:B------:R-:W-:Y:S01]  /*1770*/  IMAD.HI.U32 R16, R9, R18, RZ ;  /* 0x0000001209107227 */ /* 0x000fe200078e00ff */
[C---:B------:R-:W-:Y:S01]  /*1780*/  ISETP.GT.U32.AND P6, PT, R4.reuse, R14, PT ;  /* 0x0000000e0400720c */ /* 0x040fe20003fc4070 */
[----:B------:R-:W-:Y:S01]  /*1790*/  ULDC UR13, c[0x0][0x23c] ;  /* 0x00008f00000d7ab9 */ /* 0x000fe20000000800 */
[----:B------:R-:W-:Y:S01]  /*17a0*/  LOP3.LUT R55, R5, 0x34, RZ, 0xfc, !PT ;  /* 0x0000003405377812 */ /* 0x000fe200078efcff */
[----:B------:R-:W-:Y:S01]  /*17b0*/  @!P0 IMAD.MOV R8, RZ, RZ, -R8 ;  /* 0x000000ffff088224 */ /* 0x000fe200078e0a08 */
[C---:B------:R-:W-:Y:S01]  /*17c0*/  ISETP.GT.U32.AND P0, PT, R4.reuse, R12, PT ;  /* 0x0000000c0400720c */ /* 0x040fe20003f04070 */
[----:B------:R-:W-:Y:S01]  /*17d0*/  IMAD.MOV R17, RZ, RZ, -R16 ;  /* 0x000000ffff117224 */ /* 0x000fe200078e0a10 */
[----:B------:R-:W-:Y:S01]  /*17e0*/  IABS R48, R55 ;  /* 0x0000003700307213 */ /* 0x000fe20000000000 */
[--C-:B------:R-:W-:Y:S01]  /*17f0*/  @!P2 IMAD.IADD R11, R11, 0x1, -R4.reuse ;  /* 0x000000010b0ba824 */ /* 0x100fe200078e0a04 */
[----:B------:R-:W-:Y:S01]  /*1800*/  ISETP.GE.AND P2, PT, R21, RZ, PT ;  /* 0x000000ff1500720c */ /* 0x000fe20003f46270 */
[----:B------:R-:W-:Y:S01]  /*1810*/  @!P1 IMAD.IADD R15, R15, 0x1, -R4 ;  /* 0x000000010f0f9824 */ /* 0x000fe200078e0a04 */
[----:B------:R-:W-:Y:S01]  /*1820*/  LOP3.LUT R21, R5, 0xc8, RZ, 0xfc, !PT ;  /* 0x000000c805157812 */ /* 0x000fe200078efcff */
[----:B------:R-:W-:Y:S01]  /*1830*/  IMAD R16, R4, R17, R18 ;  /* 0x0000001104107224 */ /* 0x000fe200078e0212 */
[----:B------:R-:W-:Y:S01]  /*1840*/  ISETP.GE.AND P1, PT, R20, RZ, PT ;  /* 0x000000ff1400720c */ /* 0x000fe20003f26270 */
[--C-:B------:R-:W-:Y:S01]  /*1850*/  @!P6 IMAD.IADD R14, R14, 0x1, -R4.reuse ;  /* 0x000000010e0ee824 */ /* 0x100fe200078e0a04 */
[C---:B------:R-:W-:Y:S01]  /*1860*/  ISETP.GT.U32.AND P6, PT, R4.reuse, R15, PT ;  /* 0x0000000f0400720c */ /* 0x040fe20003fc4070 */
[----:B------:R-:W-:Y:S01]  /*1870*/  @!P5 IMAD.MOV R11, RZ, RZ, -R11 ;  /* 0x000000ffff0bd224 */ /* 0x000fe200078e0a0b */
[----:B------:R-:W-:Y:S01]  /*1880*/  ISETP.GT.U32.AND P5, PT, R4, R16, PT ;  /* 0x000000100400720c */ /* 0x000fe20003fa4070 */
[----:B------:R-:W-:Y:S01]  /*1890*/  @!P0 IMAD.IADD R12, R12, 0x1, -R4 ;  /* 0x000000010c0c8824 */ /* 0x000fe200078e0a04 */
[----:B------:R-:W-:Y:S01]  /*18a0*/  IABS R19, R21 ;  /* 0x0000001500137213 */ /* 0x000fe20000000000 */
[----:B------:R-:W-:Y:S01]  /*18b0*/  @!P4 IMAD.MOV R13, RZ, RZ, -R13 ;  /* 0x000000ffff0dc224 */ /* 0x000fe200078e0a0d */
[----:B------:R-:W-:Y:S01]  /*18c0*/  ISETP.GE.AND P0, PT, R22, RZ, PT ;  /* 0x000000ff1600720c */ /* 0x000fe20003f06270 */
[----:B------:R-:W-:Y:S01]  /*18d0*/  @!P3 IMAD.MOV R12, RZ, RZ, -R12 ;  /* 0x000000ffff0cb224 */ /* 0x000fe200078e0a0c */
[----:B------:R-:W-:Y:S01]  /*18e0*/  ISETP.GT.U32.AND P3, PT, R4, R14, PT ;  /* 0x0000000e0400720c */ /* 0x000fe20003f64070 */
[----:B------:R-:W-:Y:S01]  /*18f0*/  IMAD.HI.U32 R17, R9, R19, RZ ;  /* 0x0000001309117227 */ /* 0x000fe200078e00ff */
[----:B------:R-:W-:Y:S01]  /*1900*/  IABS R20, R23 ;  /* 0x0000001700147213 */ /* 0x000fe20000000000 */
[----:B------:R-:W-:Y:S01]  /*1910*/  UIADD3 UR19, UR12, 0x4000, URZ ;  /* 0x000040000c137890 */ /* 0x000fe2000fffe03f */
[----:B------:R-:W-:Y:S01]  /*1920*/  IABS R22, R24 ;  /* 0x0000001800167213 */ /* 0x000fe20000000000 */
[----:B------:R-:W-:Y:S01]  /*1930*/  IMAD.MOV R17, RZ, RZ, -R17 ;  /* 0x000000ffff117224 */ /* 0x000fe200078e0a11 */
[----:B------:R-:W-:Y:S01]  /*1940*/  ISETP.GE.AND P4, PT, R21, RZ, PT ;  /* 0x000000ff1500720c */ /* 0x000fe20003f86270 */
[--C-:B------:R-:W-:Y:S01]  /*1950*/  @!P6 IMAD.IADD R15, R15, 0x1, -R4.reuse ;  /* 0x000000010f0fe824 */ /* 0x100fe200078e0a04 */
[----:B------:R-:W-:Y:S01]  /*1960*/  LOP3.LUT R54, R5, 0x38, RZ, 0xfc, !PT ;  /* 0x0000003805367812 */ /* 0x000fe200078efcff */
[--C-:B------:R-:W-:Y:S01]  /*1970*/  @!P5 IMAD.IADD R16, R16, 0x1, -R4.reuse ;  /* 0x000000011010d824 */ /* 0x100fe200078e0a04 */
[----:B------:R-:W-:Y:S01]  /*1980*/  ISETP.GE.AND P5, PT, R24, RZ, PT ;  /* 0x000000ff1800720c */ /* 0x000fe20003fa6270 */
[C---:B------:R-:W-:Y:S01]  /*1990*/  IMAD R17, R4.reuse, R17, R19 ;  /* 0x0000001104117224 */ /* 0x040fe200078e0213 */
[----:B------:R-:W-:Y:S01]  /*19a0*/  IABS R24, R27 ;  /* 0x0000001b00187213 */ /* 0x000fe20000000000 */
[----:B------:R-:W-:Y:S01]  /*19b0*/  @!P2 IMAD.MOV R15, RZ, RZ, -R15 ;  /* 0x000000ffff0fa224 */ /* 0x000fe200078e0a0f */
[C---:B------:R-:W-:Y:S01]  /*19c0*/  ISETP.GT.U32.AND P2, PT, R4.reuse, R16, PT ;  /* 0x000000100400720c */ /* 0x040fe20003f44070 */
[----:B------:R-:W-:Y:S01]  /*19d0*/  IMAD.HI.U32 R18, R9, R20, RZ ;  /* 0x0000001409127227 */ /* 0x000fe200078e00ff */
[----:B------:R-:W-:Y:S01]  /*19e0*/  ISETP.GT.U32.AND P6, PT, R4, R17, PT ;  /* 0x000000110400720c */ /* 0x000fe20003fc4070 */
[----:B------:R-:W-:Y:S01]  /*19f0*/  ULDC UR16, c[0x0][0x238] ;  /* 0x00008e0000107ab9 */ /* 0x000fe20000000800 */
[----:B------:R-:W-:Y:S01]  /*1a00*/  LOP3.LUT R56, R5, 0x30, RZ, 0xfc, !PT ;  /* 0x0000003005387812 */ /* 0x000fe200078efcff */
[----:B------:R-:W-:Y:S01]  /*1a10*/  IMAD.HI.U32 R19, R9, R22, RZ ;  /* 0x0000001609137227 */ /* 0x000fe200078e00ff */
[C---:B------:R-:W-:Y:S01]  /*1a20*/  LOP3.LUT R57, R5.reuse, 0x28, RZ, 0xfc, !PT ;  /* 0x0000002805397812 */ /* 0x040fe200078efcff */
[----:B------:R-:W-:Y:S01]  /*1a30*/  USHF.L.U32 UR13, UR13, 0x6, URZ ;  /* 0x000000060d0d7899 */ /* 0x000fe2000800063f */
[----:B------:R-:W-:Y:S01]  /*1a40*/  LOP3.LUT R62, R5, 0x10, RZ, 0xfc, !PT ;  /* 0x00000010053e7812 */ /* 0x000fe200078efcff */
[----:B------:R-:W-:Y:S01]  /*1a50*/  @!P3 IMAD.IADD R14, R14, 0x1, -R4 ;  /* 0x000000010e0eb824 */ /* 0x000fe200078e0a04 */
[----:B------:R-:W-:Y:S01]  /*1a60*/  ISETP.GE.AND P3, PT, R23, RZ, PT ;  /* 0x000000ff1700720c */ /* 0x000fe20003f66270 */
[----:B------:R-:W-:Y:S01]  /*1a70*/  IMAD.MOV R21, RZ, RZ, -R18 ;  /* 0x000000ffff157224 */ /* 0x000fe200078e0a12 */
[C---:B------:R-:W-:Y:S01]  /*1a80*/  LOP3.LUT R23, R5.reuse, 0xb8, RZ, 0xfc, !PT ;  /* 0x000000b805177812 */ /* 0x040fe200078efcff */
[----:B------:R-:W-:Y:S01]  /*1a90*/  IMAD.MOV R19, RZ, RZ, -R19 ;  /* 0x000000ffff137224 */ /* 0x000fe200078e0a13 */
[----:B------:R-:W-:Y:S01]  /*1aa0*/  IABS R61, R62 ;  /* 0x0000003e003d7213 */ /* 0x000fe20000000000 */
[C---:B------:R-:W-:Y:S01]  /*1ab0*/  IMAD R18, R4.reuse, R21, R20 ;  /* 0x0000001504127224 */ /* 0x040fe200078e0214 */
[----:B------:R-:W-:Y:S01]  /*1ac0*/  IABS R21, R23 ;  /* 0x0000001700157213 */ /* 0x000fe20000000000 */
[C---:B------:R-:W-:Y:S01]  /*1ad0*/  IMAD R19, R4.reuse, R19, R22 ;  /* 0x0000001304137224 */ /* 0x040fe200078e0216 */
[----:B------:R-:W-:Y:S01]  /*1ae0*/  LOP3.LUT R63, R5, 0x8, RZ, 0xfc, !PT ;  /* 0x00000008053f7812 */ /* 0x000fe200078efcff */
[----:B------:R-:W-:Y:S01]  /*1af0*/  @!P0 IMAD.MOV R14, RZ, RZ, -R14 ;  /* 0x000000ffff0e8224 */ /* 0x000fe200078e0a0e */
[----:B------:R-:W-:Y:S01]  /*1b00*/  ISETP.GT.U32.AND P0, PT, R4, R18, PT ;  /* 0x000000120400720c */ /* 0x000fe20003f04070 */
[--C-:B------:R-:W-:Y:S01]  /*1b10*/  @!P2 IMAD.IADD R16, R16, 0x1, -R4.reuse ;  /* 0x000000011010a824 */ /* 0x100fe200078e0a04 */
[C---:B------:R-:W-:Y:S01]  /*1b20*/  ISETP.GT.U32.AND P2, PT, R4.reuse, R19, PT ;  /* 0x000000130400720c */ /* 0x040fe20003f44070 */
[----:B------:R-:W-:Y:S01]  /*1b30*/  IMAD.HI.U32 R20, R9, R21, RZ ;  /* 0x0000001509147227 */ /* 0x000fe200078e00ff */
[----:B------:R-:W-:Y:S01]  /*1b40*/  IABS R69, R63 ;  /* 0x0000003f00457213 */ /* 0x000fe20000000000 */
[----:B------:R-:W-:Y:S01]  /*1b50*/  ULDC UR17, c[0x0][0x23c] ;  /* 0x00008f0000117ab9 */ /* 0x000fe20000000800 */
[----:B------:R-:W-:Y:S01]  /*1b60*/  LOP3.LUT R64, R5, 0x4, RZ, 0xfc, !PT ;  /* 0x0000000405407812 */ /* 0x000fe200078efcff */
[----:B------:R-:W-:Y:S01]  /*1b70*/  @!P6 IMAD.IADD R17, R17, 0x1, -R4 ;  /* 0x000000011111e824 */ /* 0x000fe200078e0a04 */
[----:B------:R-:W-:Y:S01]  /*1b80*/  IABS R66, R5 ;  /* 0x0000000500427213 */ /* 0x000fe20000000000 */
[----:B------:R-:W-:Y:S01]  /*1b90*/  IMAD.MOV R20, RZ, RZ, -R20 ;  /* 0x000000ffff147224 */ /* 0x000fe200078e0a14 */
[----:B------:R-:W-:Y:S01]  /*1ba0*/  IABS R91, R64 ;  /* 0x00000040005b7213 */ /* 0x000fe20000000000 */
[----:B------:R-:W-:Y:S01]  /*1bb0*/  @!P1 IMAD.MOV R16, RZ, RZ, -R16 ;  /* 0x000000ffff109224 */ /* 0x000fe200078e0a10 */
[C---:B------:R-:W-:Y:S01]  /*1bc0*/  ISETP.GT.U32.AND P6, PT, R4.reuse, R17, PT ;  /* 0x000000110400720c */ /* 0x040fe20003fc4070 */
[----:B------:R-:W-:Y:S01]  /*1bd0*/  IMAD R20, R4, R20, R21 ;  /* 0x0000001404147224 */ /* 0x000fe200078e0215 */
[----:B------:R-:W-:Y:S01]  /*1be0*/  SHF.R.S32.HI R6, RZ, 0x6, R6 ;  /* 0x00000006ff067819 */ /* 0x000fe20000011406 */
[----:B------:R-:W-:-:S02]  /*1bf0*/  @!P0 IMAD.IADD R18, R18, 0x1, -R4 ;  /* 0x0000000112128824 */ /* 0x000fc400078e0a04 */
[----:B------:R-:W-:Y:S01]  /*1c00*/  @!P2 IMAD.IADD R19, R19, 0x1, -R4 ;  /* 0x000000011313a824 */ /* 0x000fe200078e0a04 */
[C---:B------:R-:W-:Y:S01]  /*1c10*/  ISETP.GT.U32.AND P0, PT, R4.reuse, R20, PT ;  /* 0x000000140400720c */ /* 0x040fe20003f04070 */
[C---:B------:R-:W-:Y:S01]  /*1c20*/  IMAD.HI.U32 R21, R9.reuse, R24, RZ ;  /* 0x0000001809157227 */ /* 0x040fe200078e00ff */
[C---:B------:R-:W-:Y:S02]  /*1c30*/  ISETP.GT.U32.AND P2, PT, R4.reuse, R18, PT ;  /* 0x000000120400720c */ /* 0x040fe40003f44070 */
[----:B------:R-:W-:Y:S01]  /*1c40*/  ISETP.GT.U32.AND P1, PT, R4, R19, PT ;  /* 0x000000130400720c */ /* 0x000fe20003f24070 */
[----:B------:R-:W-:-:S04]  /*1c50*/  IMAD.HI.U32 R22, R9, R25, RZ ;  /* 0x0000001909167227 */ /* 0x000fc800078e00ff */
[----:B------:R-:W-:Y:S01]  /*1c60*/  @!P6 IMAD.IADD R17, R17, 0x1, -R4 ;  /* 0x000000011111e824 */ /* 0x000fe200078e0a04 */
[----:B------:R-:W-:Y:S01]  /*1c70*/  ISETP.GE.AND P6, PT, R23, RZ, PT ;  /* 0x000000ff1700720c */ /* 0x000fe20003fc6270 */
[----:B------:R-:W-:-:S04]  /*1c80*/  IMAD.HI.U32 R23, R9, R26, RZ ;  /* 0x0000001a09177227 */ /* 0x000fc800078e00ff */
[--C-:B------:R-:W-:Y:S02]  /*1c90*/  @!P0 IMAD.IADD R20, R20, 0x1, -R4.reuse ;  /* 0x0000000114148824 */ /* 0x100fe400078e0a04 */
[----:B------:R-:W-:Y:S02]  /*1ca0*/  IMAD.MOV R23, RZ, RZ, -R23 ;  /* 0x000000ffff177224 */ /* 0x000fe400078e0a17 */
[----:B------:R-:W-:Y:S01]  /*1cb0*/  @!P1 IMAD.IADD R19, R19, 0x1, -R4 ;  /* 0x0000000113139824 */ /* 0x000fe200078e0a04 */
[C---:B------:R-:W-:Y:S01]  /*1cc0*/  ISETP.GT.U32.AND P0, PT, R4.reuse, R20, PT ;  /* 0x000000140400720c */ /* 0x040fe20003f04070 */
[C---:B------:R-:W-:Y:S02]  /*1cd0*/  IMAD R23, R4.reuse, R23, R26 ;  /* 0x0000001704177224 */ /* 0x040fe400078e021a */
[----:B------:R-:W-:Y:S02]  /*1ce0*/  @!P5 IMAD.MOV R19, RZ, RZ, -R19 ;  /* 0x000000ffff13d224 */ /* 0x000fe400078e0a13 */
[----:B------:R-:W-:Y:S01]  /*1cf0*/  IMAD.MOV R21, RZ, RZ, -R21 ;  /* 0x000000ffff157224 */ /* 0x000fe200078e0a15 */
[----:B------:R-:W-:Y:S01]  /*1d00*/  ISETP.GT.U32.AND P5, PT, R4, R23, PT ;  /* 0x000000170400720c */ /* 0x000fe20003fa4070 */
[----:B------:R-:W-:-:S02]  /*1d10*/  IMAD.MOV R22, RZ, RZ, -R22 ;  /* 0x000000ffff167224 */ /* 0x000fc400078e0a16 */
[C---:B------:R-:W-:Y:S02]  /*1d20*/  IMAD R21, R4.reuse, R21, R24 ;  /* 0x0000001504157224 */ /* 0x040fe400078e0218 */
[----:B------:R-:W-:Y:S01]  /*1d30*/  IMAD R22, R4, R22, R25 ;  /* 0x0000001604167224 */ /* 0x000fe200078e0219 */
[----:B------:R-:W-:Y:S01]  /*1d40*/  IABS R25, R30 ;  /* 0x0000001e00197213 */ /* 0x000fe20000000000 */
[--C-:B------:R-:W-:Y:S01]  /*1d50*/  @!P2 IMAD.IADD R18, R18, 0x1, -R4.reuse ;  /* 0x000000011212a824 */ /* 0x100fe200078e0a04 */
[----:B------:R-:W-:Y:S01]  /*1d60*/  ISETP.GT.U32.AND P2, PT, R4, R21, PT ;  /* 0x000000150400720c */ /* 0x000fe20003f44070 */
[--C-:B------:R-:W-:Y:S01]  /*1d70*/  @!P0 IMAD.IADD R20, R20, 0x1, -R4.reuse ;  /* 0x0000000114148824 */ /* 0x100fe200078e0a04 */
[----:B------:R-:W-:Y:S01]  /*1d80*/  ISETP.GE.AND P0, PT, R29, RZ, PT ;  /* 0x000000ff1d00720c */ /* 0x000fe20003f06270 */
[----:B------:R-:W-:Y:S01]  /*1d90*/  IMAD.HI.U32 R24, R9, R25, RZ ;  /* 0x0000001909187227 */ /* 0x000fe200078e00ff */
[----:B------:R-:W-:Y:S02]  /*1da0*/  LOP3.LUT R29, R5, 0xa0, RZ, 0xfc, !PT ;  /* 0x000000a0051d7812 */ /* 0x000fe400078efcff */
[----:B------:R-:W-:Y:S01]  /*1db0*/  ISETP.GT.U32.AND P1, PT, R4, R22, PT ;  /* 0x000000160400720c */ /* 0x000fe20003f24070 */
[----:B------:R-:W-:Y:S01]  /*1dc0*/  @!P4 IMAD.MOV R17, RZ, RZ, -R17 ;  /* 0x000000ffff11c224 */ /* 0x000fe200078e0a11 */
[----:B------:R-:W-:Y:S01]  /*1dd0*/  ISETP.GE.AND P4, PT, R27, RZ, PT ;  /* 0x000000ff1b00720c */ /* 0x000fe20003f86270 */
[----:B------:R-:W-:Y:S01]  /*1de0*/  @!P5 IMAD.IADD R23, R23, 0x1, -R4 ;  /* 0x000000011717d824 */ /* 0x000fe200078e0a04 */
[----:B------:R-:W-:Y:S01]  /*1df0*/  IABS R27, R29 ;  /* 0x0000001d001b7213 */ /* 0x000fe20000000000 */
[----:B------:R-:W-:-:S02]  /*1e00*/  IMAD.MOV R24, RZ, RZ, -R24 ;  /* 0x000000ffff187224 */ /* 0x000fc400078e0a18 */
[----:B------:R-:W-:Y:S01]  /*1e10*/  @!P3 IMAD.MOV R18, RZ, RZ, -R18 ;  /* 0x000000ffff12b224 */ /* 0x000fe200078e0a12 */
[C---:B------:R-:W-:Y:S01]  /*1e20*/  ISETP.GT.U32.AND P5, PT, R4.reuse, R23, PT ;  /* 0x000000170400720c */ /* 0x040fe20003fa4070 */
[----:B------:R-:W-:Y:S01]  /*1e30*/  IMAD R24, R4, R24, R25 ;  /* 0x0000001804187224 */ /* 0x000fe200078e0219 */
[----:B------:R-:W-:Y:S01]  /*1e40*/  ISETP.GE.AND P3, PT, R28, RZ, PT ;  /* 0x000000ff1c00720c */ /* 0x000fe20003f66270 */
[----:B------:R-:W-:Y:S01]  /*1e50*/  IMAD.HI.U32 R25, R9, R27, RZ ;  /* 0x0000001b09197227 */ /* 0x000fe200078e00ff */
[----:B------:R-:W-:-:S03]  /*1e60*/  IABS R28, R31 ;  /* 0x0000001f001c7213 */ /* 0x000fc60000000000 */
[----:B------:R-:W-:Y:S02]  /*1e70*/  @!P2 IMAD.IADD R21, R21, 0x1, -R4 ;  /* 0x000000011515a824 */ /* 0x000fe400078e0a04 */
[----:B------:R-:W-:Y:S02]  /*1e80*/  IMAD.MOV R25, RZ, RZ, -R25 ;  /* 0x000000ffff197224 */ /* 0x000fe400078e0a19 */
[----:B------:R-:W-:Y:S01]  /*1e90*/  IMAD.HI.U32 R26, R9, R28, RZ ;  /* 0x0000001c091a7227 */ /* 0x000fe200078e00ff */
[----:B------:R-:W-:-:S03]  /*1ea0*/  ISETP.GT.U32.AND P2, PT, R4, R21, PT ;  /* 0x000000150400720c */ /* 0x000fc60003f44070 */
[----:B------:R-:W-:Y:S02]  /*1eb0*/  @!P1 IMAD.IADD R22, R22, 0x1, -R4 ;  /* 0x0000000116169824 */ /* 0x000fe400078e0a04 */
[----:B------:R-:W-:Y:S01]  /*1ec0*/  @!P6 IMAD.MOV R20, RZ, RZ, -R20 ;  /* 0x000000ffff14e224 */ /* 0x000fe200078e0a14 */
[C---:B------:R-:W-:Y:S01]  /*1ed0*/  ISETP.GT.U32.AND P6, PT, R4.reuse, R24, PT ;  /* 0x000000180400720c */ /* 0x040fe20003fc4070 */
[C---:B------:R-:W-:Y:S01]  /*1ee0*/  IMAD R25, R4.reuse, R25, R27 ;  /* 0x0000001904197224 */ /* 0x040fe200078e021b */
[C---:B------:R-:W-:Y:S01]  /*1ef0*/  ISETP.GT.U32.AND P1, PT, R4.reuse, R22, PT ;  /* 0x000000160400720c */ /* 0x040fe20003f24070 */
[----:B------:R-:W-:Y:S02]  /*1f00*/  IMAD.MOV R27, RZ, RZ, -R26 ;  /* 0x000000ffff1b7224 */ /* 0x000fe400078e0a1a */
[----:B------:R-:W-:Y:S01]  /*1f10*/  @!P5 IMAD.IADD R23, R23, 0x1, -R4 ;  /* 0x000000011717d824 */ /* 0x000fe200078e0a04 */
[C---:B------:R-:W-:Y:S01]  /*1f20*/  ISETP.GT.U32.AND P5, PT, R4.reuse, R25, PT ;  /* 0x000000190400720c */ /* 0x040fe20003fa4070 */
[----:B------:R-:W-:Y:S01]  /*1f30*/  IMAD R26, R4, R27, R28 ;  /* 0x0000001b041a7224 */ /* 0x000fe200078e021c */
[----:B------:R-:W-:Y:S01]  /*1f40*/  LOP3.LUT R28, R5, 0x90, RZ, 0xfc, !PT ;  /* 0x00000090051c7812 */ /* 0x000fe200078efcff */
[----:B------:R-:W-:-:S02]  /*1f50*/  @!P0 IMAD.MOV R23, RZ, RZ, -R23 ;  /* 0x000000ffff178224 */ /* 0x000fc400078e0a17 */
[--C-:B------:R-:W-:Y:S01]  /*1f60*/  @!P2 IMAD.IADD R21, R21, 0x1, -R4.reuse ;  /* 0x000000011515a824 */ /* 0x100fe200078e0a04 */
[----:B------:R-:W-:Y:S01]  /*1f70*/  ISETP.GT.U32.AND P0, PT, R4, R26, PT ;  /* 0x0000001a0400720c */ /* 0x000fe20003f04070 */
[--C-:B------:R-:W-:Y:S01]  /*1f80*/  @!P6 IMAD.IADD R24, R24, 0x1, -R4.reuse ;  /* 0x000000011818e824 */ /* 0x100fe200078e0a04 */
[----:B------:R-:W-:Y:S01]  /*1f90*/  ISETP.GE.AND P2, PT, R30, RZ, PT ;  /* 0x000000ff1e00720c */ /* 0x000fe20003f46270 */
[--C-:B------:R-:W-:Y:S01]  /*1fa0*/  @!P1 IMAD.IADD R22, R22, 0x1, -R4.reuse ;  /* 0x0000000116169824 */ /* 0x100fe200078e0a04 */
[----:B------:R-:W-:Y:S01]  /*1fb0*/  LOP3.LUT R30, R5, 0x94, RZ, 0xfc, !PT ;  /* 0x00000094051e7812 */ /* 0x000fe200078efcff */
[----:B------:R-:W-:Y:S01]  /*1fc0*/  @!P4 IMAD.MOV R21, RZ, RZ, -R21 ;  /* 0x000000ffff15c224 */ /* 0x000fe200078e0a15 */
[----:B------:R-:W-:Y:S01]  /*1fd0*/  ISETP.GE.AND P1, PT, R29, RZ, PT ;  /* 0x000000ff1d00720c */ /* 0x000fe20003f26270 */
[----:B------:R-:W-:Y:S01]  /*1fe0*/  @!P5 IMAD.IADD R25, R25, 0x1, -R4 ;  /* 0x000000011919d824 */ /* 0x000fe200078e0a04 */
[----:B------:R-:W-:Y:S01]  /*1ff0*/  IABS R29, R30 ;  /* 0x0000001e001d7213 */ /* 0x000fe20000000000 */
[----:B------:R-:W-:Y:S01]  /*2000*/  @!P3 IMAD.MOV R22, RZ, RZ, -R22 ;  /* 0x000000ffff16b224 */ /* 0x000fe200078e0a16 */
[----:B------:R-:W-:Y:S01]  /*2010*/  ISETP.GT.U32.AND P4, PT, R4, R24, PT ;  /* 0x000000180400720c */ /* 0x000fe20003f84070 */
[----:B------:R-:W-:Y:S01]  /*2020*/  IMAD R2, R2, UR5, RZ ;  /* 0x0000000502027c24 */ /* 0x000fe2000f8e02ff */
[----:B------:R-:W-:Y:S01]  /*2030*/  ISETP.GT.U32.AND P5, PT, R4, R25, PT ;  /* 0x000000190400720c */ /* 0x000fe20003fa4070 */
[----:B------:R-:W-:Y:S01]  /*2040*/  IMAD.HI.U32 R27, R9, R29, RZ ;  /* 0x0000001d091b7227 */ /* 0x000fe200078e00ff */
[----:B------:R-:W-:Y:S01]  /*2050*/  ISETP.GE.AND P3, PT, R30, RZ, PT ;  /* 0x000000ff1e00720c */ /* 0x000fe20003f66270 */
[----:B------:R-:W-:Y:S01]  /*2060*/  UMOV UR5, URZ ;  /* 0x0000003f00057c82 */ /* 0x000fe20008000000 */
[----:B------:R-:W-:Y:S01]  /*2070*/  IABS R30, R28 ;  /* 0x0000001c001e7213 */ /* 0x000fe20000000000 */
[----:B------:R-:W-:Y:S01]  /*2080*/  @!P0 IMAD.IADD R26, R26, 0x1, -R4 ;  /* 0x000000011a1a8824 */ /* 0x000fe200078e0a04 */
[----:B------:R-:W-:Y:S01]  /*2090*/  ISETP.GE.AND P6, PT, R31, RZ, PT ;  /* 0x000000ff1f00720c */ /* 0x000fe20003fc6270 */
[----:B------:R-:W-:-:S02]  /*20a0*/  IMAD.MOV R27, RZ, RZ, -R27 ;  /* 0x000000ffff1b7224 */ /* 0x000fc400078e0a1b */
[----:B------:R-:W-:Y:S01]  /*20b0*/  IMAD R163, R168, UR6, RZ ;  /* 0x00000006a8a37c24 */ /* 0x000fe2000f8e02ff */
[----:B------:R-:W-:Y:S01]  /*20c0*/  ISETP.GT.U32.AND P0, PT, R4, R26, PT ;  /* 0x0000001a0400720c */ /* 0x000fe20003f04070 */
[----:B------:R-:W-:Y:S01]  /*20d0*/  @!P4 IMAD.IADD R24, R24, 0x1, -R4 ;  /* 0x000000011818c824 */ /* 0x000fe200078e0a04 */
[----:B------:R-:W-:Y:S01]  /*20e0*/  ISETP.GE.AND P4, PT, R28, RZ, PT ;  /* 0x000000ff1c00720c */ /* 0x000fe20003f86270 */
[----:B------:R-:W-:Y:S02]  /*20f0*/  IMAD R27, R4, R27, R29 ;  /* 0x0000001b041b7224 */ /* 0x000fe400078e021d */
[----:B------:R-:W-:-:S04]  /*2100*/  IMAD.HI.U32 R28, R9, R30, RZ ;  /* 0x0000001e091c7227 */ /* 0x000fc800078e00ff */
[----:B------:R-:W-:-:S04]  /*2110*/  IMAD.HI.U32 R29, R9, R32, RZ ;  /* 0x00000020091d7227 */ /* 0x000fc800078e00ff */
[----:B------:R-:W-:Y:S01]  /*2120*/  @!P5 IMAD.IADD R25, R25, 0x1, -R4 ;  /* 0x000000011919d824 */ /* 0x000fe200078e0a04 */
[C---:B------:R-:W-:Y:S01]  /*2130*/  ISETP.GT.U32.AND P5, PT, R4.reuse, R27, PT ;  /* 0x0000001b0400720c */ /* 0x040fe20003fa4070 */
[----:B------:R-:W-:Y:S02]  /*2140*/  IMAD.MOV R31, RZ, RZ, -R28 ;  /* 0x000000ffff1f7224 */ /* 0x000fe400078e0a1c */
[----:B------:R-:W-:Y:S02]  /*2150*/  IMAD.MOV R29, RZ, RZ, -R29 ;  /* 0x000000ffff1d7224 */ /* 0x000fe400078e0a1d */
[----:B------:R-:W-:Y:S02]  /*2160*/  IMAD R28, R4, R31, R30 ;  /* 0x0000001f041c7224 */ /* 0x000fe400078e021e */
[----:B------:R-:W-:Y:S02]  /*2170*/  @!P0 IMAD.IADD R26, R26, 0x1, -R4 ;  /* 0x000000011a1a8824 */ /* 0x000fe400078e0a04 */
[C---:B------:R-:W-:Y:S01]  /*2180*/  IMAD R29, R4.reuse, R29, R32 ;  /* 0x0000001d041d7224 */ /* 0x040fe200078e0220 */
[----:B------:R-:W-:Y:S01]  /*2190*/  ISETP.GT.U32.AND P0, PT, R4, R28, PT ;  /* 0x0000001c0400720c */ /* 0x000fe20003f04070 */
[----:B------:R-:W-:-:S02]  /*21a0*/  @!P6 IMAD.MOV R26, RZ, RZ, -R26 ;  /* 0x000000ffff1ae224 */ /* 0x000fc400078e0a1a */
[----:B------:R-:W-:Y:S01]  /*21b0*/  @!P5 IMAD.IADD R27, R27, 0x1, -R4 ;  /* 0x000000011b1bd824 */ /* 0x000fe200078e0a04 */
[----:B------:R-:W-:Y:S01]  /*21c0*/  ISETP.GT.U32.AND P6, PT, R4, R29, PT ;  /* 0x0000001d0400720c */ /* 0x000fe20003fc4070 */
[----:B------:R-:W-:-:S03]  /*21d0*/  IMAD.HI.U32 R30, R9, R33, RZ ;  /* 0x00000021091e7227 */ /* 0x000fc600078e00ff */
[----:B------:R-:W-:Y:S01]  /*21e0*/  ISETP.GT.U32.AND P5, PT, R4, R27, PT ;  /* 0x0000001b0400720c */ /* 0x000fe20003fa4070 */
[----:B------:R-:W-:Y:S01]  /*21f0*/  @!P1 IMAD.MOV R25, RZ, RZ, -R25 ;  /* 0x000000ffff199224 */ /* 0x000fe200078e0a19 */
[----:B------:R-:W-:Y:S01]  /*2200*/  ISETP.GE.AND P1, PT, R35, RZ, PT ;  /* 0x000000ff2300720c */ /* 0x000fe20003f26270 */
[----:B------:R-:W-:Y:S01]  /*2210*/  IMAD.MOV R30, RZ, RZ, -R30 ;  /* 0x000000ffff1e7224 */ /* 0x000fe200078e0a1e */
[----:B------:R-:W-:Y:S01]  /*2220*/  LOP3.LUT R35, R5, 0x80, RZ, 0xfc, !PT ;  /* 0x0000008005237812 */ /* 0x000fe200078efcff */
[--C-:B------:R-:W-:Y:S02]  /*2230*/  @!P0 IMAD.IADD R28, R28, 0x1, -R4.reuse ;  /* 0x000000011c1c8824 */ /* 0x100fe400078e0a04 */
[C---:B------:R-:W-:Y:S01]  /*2240*/  IMAD R30, R4.reuse, R30, R33 ;  /* 0x0000001e041e7224 */ /* 0x040fe200078e0221 */
[----:B------:R-:W-:Y:S01]  /*2250*/  IABS R33, R35 ;  /* 0x0000002300217213 */ /* 0x000fe20000000000 */
[----:B------:R-:W-:Y:S01]  /*2260*/  @!P6 IMAD.IADD R29, R29, 0x1, -R4 ;  /* 0x000000011d1de824 */ /* 0x000fe200078e0a04 */
[----:B------:R-:W-:Y:S01]  /*2270*/  ISETP.GT.U32.AND P0, PT, R4, R28, PT ;  /* 0x0000001c0400720c */ /* 0x000fe20003f04070 */
[----:B------:R-:W-:Y:S01]  /*2280*/  @!P2 IMAD.MOV R24, RZ, RZ, -R24 ;  /* 0x000000ffff18a224 */ /* 0x000fe200078e0a18 */
[----:B------:R-:W-:Y:S01]  /*2290*/  ISETP.GE.AND P2, PT, R34, RZ, PT ;  /* 0x000000ff2200720c */ /* 0x000fe20003f46270 */
[----:B------:R-:W-:Y:S01]  /*22a0*/  IMAD.HI.U32 R31, R9, R33, RZ ;  /* 0x00000021091f7227 */ /* 0x000fe200078e00ff */
[----:B------:R-:W-:-:S02]  /*22b0*/  IABS R34, R37 ;  /* 0x0000002500227213 */ /* 0x000fc40000000000 */
[C---:B------:R-:W-:Y:S01]  /*22c0*/  ISETP.GT.U32.AND P6, PT, R4.reuse, R29, PT ;  /* 0x0000001d0400720c */ /* 0x040fe20003fc4070 */
[----:B------:R-:W-:Y:S01]  /*22d0*/  @!P5 IMAD.IADD R27, R27, 0x1, -R4 ;  /* 0x000000011b1bd824 */ /* 0x000fe200078e0a04 */
[----:B------:R-:W-:Y:S01]  /*22e0*/  ISETP.GT.U32.AND P5, PT, R4, R30, PT ;  /* 0x0000001e0400720c */ /* 0x000fe20003fa4070 */
[----:B------:R-:W-:-:S04]  /*22f0*/  IMAD.HI.U32 R32, R9, R34, RZ ;  /* 0x0000002209207227 */ /* 0x000fc800078e00ff */
[----:B------:R-:W-:Y:S02]  /*2300*/  IMAD.MOV R31, RZ, RZ, -R31 ;  /* 0x000000ffff1f7224 */ /* 0x000fe400078e0a1f */
[----:B------:R-:W-:Y:S01]  /*2310*/  @!P3 IMAD.MOV R27, RZ, RZ, -R27 ;  /* 0x000000ffff1bb224 */ /* 0x000fe200078e0a1b */
[----:B------:R-:W-:Y:S01]  /*2320*/  ISETP.GE.AND P3, PT, R35, RZ, PT ;  /* 0x000000ff2300720c */ /* 0x000fe20003f66270 */
[----:B------:R-:W-:Y:S02]  /*2330*/  IMAD.MOV R35, RZ, RZ, -R32 ;  /* 0x000000ffff237224 */ /* 0x000fe400078e0a20 */
[----:B------:R-:W-:Y:S02]  /*2340*/  IMAD R31, R4, R31, R33 ;  /* 0x0000001f041f7224 */ /* 0x000fe400078e0221 */
[----:B------:R-:W-:Y:S01]  /*2350*/  @!P0 IMAD.IADD R28, R28, 0x1, -R4 ;  /* 0x000000011c1c8824 */ /* 0x000fe200078e0a04 */
[----:B------:R-:W-:Y:S01]  /*2360*/  ISETP.GE.AND P0, PT, R37, RZ, PT ;  /* 0x000000ff2500720c */ /* 0x000fe20003f06270 */
[C---:B------:R-:W-:Y:S01]  /*2370*/  IMAD R32, R4.reuse, R35, R34 ;  /* 0x0000002304207224 */ /* 0x040fe200078e0222 */
[----:B------:R-:W-:Y:S01]  /*2380*/  LOP3.LUT R34, R5, 0x70, RZ, 0xfc, !PT ;  /* 0x0000007005227812 */ /* 0x000fe200078efcff */
[----:B------:R-:W-:Y:S01]  /*2390*/  @!P6 IMAD.IADD R29, R29, 0x1, -R4 ;  /* 0x000000011d1de824 */ /* 0x000fe200078e0a04 */
[C---:B------:R-:W-:Y:S01]  /*23a0*/  ISETP.GT.U32.AND P6, PT, R4.reuse, R31, PT ;  /* 0x0000001f0400720c */ /* 0x040fe20003fc4070 */
[----:B------:R-:W-:Y:S01]  /*23b0*/  @!P4 IMAD.MOV R28, RZ, RZ, -R28 ;  /* 0x000000ffff1cc224 */ /* 0x000fe200078e0a1c */
[----:B------:R-:W-:Y:S01]  /*23c0*/  ISETP.GT.U32.AND P4, PT, R4, R32, PT ;  /* 0x000000200400720c */ /* 0x000fe20003f84070 */
[----:B------:R-:W-:Y:S01]  /*23d0*/  @!P5 IMAD.IADD R30, R30, 0x1, -R4 ;  /* 0x000000011e1ed824 */ /* 0x000fe200078e0a04 */
[----:B------:R-:W-:Y:S01]  /*23e0*/  IABS R35, R34 ;  /* 0x0000002200237213 */ /* 0x000fe20000000000 */
[----:B------:R-:W-:-:S03]  /*23f0*/  IMAD.HI.U32 R33, R9, R36, RZ ;  /* 0x0000002409217227 */ /* 0x000fc600078e00ff */
[----:B------:R-:W-:Y:S01]  /*2400*/  ISETP.GT.U32.AND P5, PT, R4, R30, PT ;  /* 0x0000001e0400720c */ /* 0x000fe20003fa4070 */
[----:B------:R-:W-:Y:S02]  /*2410*/  IMAD.MOV R33, RZ, RZ, -R33 ;  /* 0x000000ffff217224 */ /* 0x000fe400078e0a21 */
[----:B------:R-:W-:Y:S01]  /*2420*/  @!P2 IMAD.MOV R29, RZ, RZ, -R29 ;  /* 0x000000ffff1da224 */ /* 0x000fe200078e0a1d */
[----:B------:R-:W-:Y:S01]  /*2430*/  ISETP.GE.AND P2, PT, R38, RZ, PT ;  /* 0x000000ff2600720c */ /* 0x000fe20003f46270 */
[--C-:B------:R-:W-:Y:S01]  /*2440*/  @!P6 IMAD.IADD R31, R31, 0x1, -R4.reuse ;  /* 0x000000011f1fe824 */ /* 0x100fe200078e0a04 */
[----:B------:R-:W-:Y:S01]  /*2450*/  ISETP.GE.AND P6, PT, R34, RZ, PT ;  /* 0x000000ff2200720c */ /* 0x000fe20003fc6270 */
[----:B------:R-:W-:Y:S02]  /*2460*/  @!P4 IMAD.IADD R32, R32, 0x1, -R4 ;  /* 0x000000012020c824 */ /* 0x000fe400078e0a04 */
[----:B------:R-:W-:Y:S01]  /*2470*/  IMAD.HI.U32 R34, R9, R35, RZ ;  /* 0x0000002309227227 */ /* 0x000fe200078e00ff */
[----:B------:R-:W-:-:S03]  /*2480*/  ISETP.GT.U32.AND P4, PT, R4, R31, PT ;  /* 0x0000001f0400720c */ /* 0x000fc60003f84070 */
[----:B------:R-:W-:Y:S02]  /*2490*/  IMAD.MOV R34, RZ, RZ, -R34 ;  /* 0x000000ffff227224 */ /* 0x000fe400078e0a22 */
[----:B------:R-:W-:Y:S02]  /*24a0*/  @!P5 IMAD.IADD R30, R30, 0x1, -R4 ;  /* 0x000000011e1ed824 */ /* 0x000fe400078e0a04 */
[C---:B------:R-:W-:Y:S02]  /*24b0*/  IMAD R34, R4.reuse, R34, R35 ;  /* 0x0000002204227224 */ /* 0x040fe400078e0223 */
[----:B------:R-:W-:Y:S01]  /*24c0*/  @!P1 IMAD.MOV R30, RZ, RZ, -R30 ;  /* 0x000000ffff1e9224 */ /* 0x000fe200078e0a1e */
[C---:B------:R-:W-:Y:S01]  /*24d0*/  ISETP.GT.U32.AND P1, PT, R4.reuse, R32, PT ;  /* 0x000000200400720c */ /* 0x040fe20003f24070 */
[C---:B------:R-:W-:Y:S01]  /*24e0*/  IMAD R33, R4.reuse, R33, R36 ;  /* 0x0000002104217224 */ /* 0x040fe200078e0224 */
[----:B------:R-:W-:Y:S01]  /*24f0*/  LOP3.LUT R36, R5, 0x68, RZ, 0xfc, !PT ;  /* 0x0000006805247812 */ /* 0x000fe200078efcff */
[----:B------:R-:W-:Y:S01]  /*2500*/  @!P4 IMAD.IADD R31, R31, 0x1, -R4 ;  /* 0x000000011f1fc824 */ /* 0x000fe200078e0a04 */
[C---:B------:R-:W-:Y:S01]  /*2510*/  ISETP.GT.U32.AND P4, PT, R4.reuse, R34, PT ;  /* 0x000000220400720c */ /* 0x040fe20003f84070 */
[----:B------:R-:W-:Y:S01]  /*2520*/  IMAD.HI.U32 R37, R9, R40, RZ ;  /* 0x0000002809257227 */ /* 0x000fe200078e00ff */
[----:B------:R-:W-:-:S02]  /*2530*/  ISETP.GT.U32.AND P5, PT, R4, R33, PT ;  /* 0x000000210400720c */ /* 0x000fc40003fa4070 */
[----:B------:R-:W-:Y:S01]  /*2540*/  IABS R38, R36 ;  /* 0x0000002400267213 */ /* 0x000fe20000000000 */
[----:B------:R-:W-:Y:S02]  /*2550*/  @!P3 IMAD.MOV R31, RZ, RZ, -R31 ;  /* 0x000000ffff1fb224 */ /* 0x000fe400078e0a1f */
[----:B------:R-:W-:Y:S02]  /*2560*/  IMAD.MOV R37, RZ, RZ, -R37 ;  /* 0x000000ffff257224 */ /* 0x000fe400078e0a25 */
[----:B------:R-:W-:Y:S01]  /*2570*/  @!P1 IMAD.IADD R32, R32, 0x1, -R4 ;  /* 0x0000000120209824 */ /* 0x000fe200078e0a04 */
[----:B------:R-:W-:Y:S01]  /*2580*/  ISETP.GE.AND P1, PT, R36, RZ, PT ;  /* 0x000000ff2400720c */ /* 0x000fe20003f26270 */
[----:B------:R-:W-:-:S04]  /*2590*/  IMAD.HI.U32 R36, R9, R39, RZ ;  /* 0x0000002709247227 */ /* 0x000fc800078e00ff */
[----:B------:R-:W-:Y:S01]  /*25a0*/  @!P4 IMAD.IADD R34, R34, 0x1, -R4 ;  /* 0x000000012222c824 */ /* 0x000fe200078e0a04 */
[----:B------:R-:W-:Y:S01]  /*25b0*/  ISETP.GE.AND P4, PT, R42, RZ, PT ;  /* 0x000000ff2a00720c */ /* 0x000fe20003f86270 */
[----:B------:R-:W-:Y:S02]  /*25c0*/  IMAD.MOV R36, RZ, RZ, -R36 ;  /* 0x000000ffff247224 */ /* 0x000fe400078e0a24 */
[----:B------:R-:W-:Y:S01]  /*25d0*/  @!P5 IMAD.IADD R33, R33, 0x1, -R4 ;  /* 0x000000012121d824 */ /* 0x000fe200078e0a04 */
[C---:B------:R-:W-:Y:S01]  /*25e0*/  ISETP.GT.U32.AND P3, PT, R4.reuse, R34, PT ;  /* 0x000000220400720c */ /* 0x040fe20003f64070 */
[C---:B------:R-:W-:Y:S02]  /*25f0*/  IMAD R36, R4.reuse, R36, R39 ;  /* 0x0000002404247224 */ /* 0x040fe400078e0227 */
[----:B------:R-:W-:Y:S01]  /*2600*/  IMAD.HI.U32 R35, R9, R38, RZ ;  /* 0x0000002609237227 */ /* 0x000fe200078e00ff */
[----:B------:R-:W-:-:S03]  /*2610*/  ISETP.GT.U32.AND P5, PT, R4, R33, PT ;  /* 0x000000210400720c */ /* 0x000fc60003fa4070 */
[----:B------:R-:W-:Y:S02]  /*2620*/  IMAD.MOV R35, RZ, RZ, -R35 ;  /* 0x000000ffff237224 */ /* 0x000fe400078e0a23 */
[C---:B------:R-:W-:Y:S02]  /*2630*/  IMAD R37, R4.reuse, R37, R40 ;  /* 0x0000002504257224 */ /* 0x040fe400078e0228 */
[----:B------:R-:W-:Y:S01]  /*2640*/  IMAD R35, R4, R35, R38 ;  /* 0x0000002304237224 */ /* 0x000fe200078e0226 */
[----:B------:R-:W-:Y:S01]  /*2650*/  LOP3.LUT R38, R5, 0x58, RZ, 0xfc, !PT ;  /* 0x0000005805267812 */ /* 0x000fe200078efcff */
[----:B------:R-:W-:Y:S01]  /*2660*/  @!P3 IMAD.IADD R34, R34, 0x1, -R4 ;  /* 0x000000012222b824 */ /* 0x000fe200078e0a04 */
[----:B------:R-:W-:Y:S01]  /*2670*/  ISETP.GT.U32.AND P3, PT, R4, R36, PT ;  /* 0x000000240400720c */ /* 0x000fe20003f64070 */
[----:B------:R-:W-:Y:S01]  /*2680*/  IMAD.HI.U32 R39, R9, R44, RZ ;  /* 0x0000002c09277227 */ /* 0x000fe200078e00ff */
[----:B------:R-:W-:-:S03]  /*2690*/  IABS R42, R38 ;  /* 0x00000026002a7213 */ /* 0x000fc60000000000 */
[----:B------:R-:W-:Y:S01]  /*26a0*/  @!P5 IMAD.IADD R33, R33, 0x1, -R4 ;  /* 0x000000012121d824 */ /* 0x000fe200078e0a04 */
[----:B------:R-:W-:Y:S01]  /*26b0*/  ISETP.GE.AND P5, PT, R41, RZ, PT ;  /* 0x000000ff2900720c */ /* 0x000fe20003fa6270 */
[----:B------:R-:W-:Y:S01]  /*26c0*/  @!P6 IMAD.MOV R34, RZ, RZ, -R34 ;  /* 0x000000ffff22e224 */ /* 0x000fe200078e0a22 */
[----:B------:R-:W-:Y:S01]  /*26d0*/  ISETP.GT.U32.AND P6, PT, R4, R37, PT ;  /* 0x000000250400720c */ /* 0x000fe20003fc4070 */
[----:B------:R-:W-:Y:S01]  /*26e0*/  @!P2 IMAD.MOV R33, RZ, RZ, -R33 ;  /* 0x000000ffff21a224 */ /* 0x000fe200078e0a21 */
[----:B------:R-:W-:Y:S01]  /*26f0*/  ISETP.GE.AND P2, PT, R38, RZ, PT ;  /* 0x000000ff2600720c */ /* 0x000fe20003f46270 */
[----:B------:R-:W-:-:S04]  /*2700*/  IMAD.HI.U32 R38, R9, R42, RZ ;  /* 0x0000002a09267227 */ /* 0x000fc800078e00ff */
[----:B------:R-:W-:Y:S02]  /*2710*/  @!P3 IMAD.IADD R36, R36, 0x1, -R4 ;  /* 0x000000012424b824 */ /* 0x000fe400078e0a04 */
[----:B------:R-:W-:Y:S02]  /*2720*/  IMAD.MOV R43, RZ, RZ, -R38 ;  /* 0x000000ffff2b7224 */ /* 0x000fe400078e0a26 */
[----:B------:R-:W-:Y:S01]  /*2730*/  IMAD.MOV R39, RZ, RZ, -R39 ;  /* 0x000000ffff277224 */ /* 0x000fe200078e0a27 */
[C---:B------:R-:W-:Y:S01]  /*2740*/  ISETP.GT.U32.AND P3, PT, R4.reuse, R36, PT ;  /* 0x000000240400720c */ /* 0x040fe20003f64070 */
[C---:B------:R-:W-:Y:S02]  /*2750*/  IMAD R38, R4.reuse, R43, R42 ;  /* 0x0000002b04267224 */ /* 0x040fe400078e022a */
[----:B------:R-:W-:Y:S01]  /*2760*/  IMAD R39, R4, R39, R44 ;  /* 0x0000002704277224 */ /* 0x000fe200078e022c */
[----:B------:R-:W-:Y:S01]  /*2770*/  IABS R44, R51 ;  /* 0x00000033002c7213 */ /* 0x000fe20000000000 */
[----:B------:R-:W-:-:S02]  /*2780*/  @!P6 IMAD.IADD R37, R37, 0x1, -R4 ;  /* 0x000000012525e824 */ /* 0x000fc400078e0a04 */
[----:B------:R-:W-:Y:S01]  /*2790*/  @!P0 IMAD.MOV R32, RZ, RZ, -R32 ;  /* 0x000000ffff208224 */ /* 0x000fe200078e0a20 */
[C---:B------:R-:W-:Y:S01]  /*27a0*/  ISETP.GT.U32.AND P6, PT, R4.reuse, R39, PT ;  /* 0x000000270400720c */ /* 0x040fe20003fc4070 */
[----:B------:R-:W-:Y:S01]  /*27b0*/  IMAD.HI.U32 R40, R9, R45, RZ ;  /* 0x0000002d09287227 */ /* 0x000fe200078e00ff */
[----:B------:R-:W-:-:S03]  /*27c0*/  ISETP.GT.U32.AND P0, PT, R4, R35, PT ;  /* 0x000000230400720c */ /* 0x000fc60003f04070 */
[----:B------:R-:W-:Y:S01]  /*27d0*/  @!P3 IMAD.IADD R36, R36, 0x1, -R4 ;  /* 0x000000012424b824 */ /* 0x000fe200078e0a04 */
[----:B------:R-:W-:Y:S01]  /*27e0*/  ISETP.GT.U32.AND P3, PT, R4, R38, PT ;  /* 0x000000260400720c */ /* 0x000fe20003f64070 */
[----:B------:R-:W-:-:S04]  /*27f0*/  IMAD.HI.U32 R41, R9, R46, RZ ;  /* 0x0000002e09297227 */ /* 0x000fc800078e00ff */
[----:B------:R-:W-:Y:S02]  /*2800*/  IMAD.MOV R40, RZ, RZ, -R40 ;  /* 0x000000ffff287224 */ /* 0x000fe400078e0a28 */
[----:B------:R-:W-:Y:S02]  /*2810*/  IMAD.MOV R41, RZ, RZ, -R41 ;  /* 0x000000ffff297224 */ /* 0x000fe400078e0a29 */
[--C-:B------:R-:W-:Y:S02]  /*2820*/  @!P6 IMAD.IADD R39, R39, 0x1, -R4.reuse ;  /* 0x000000012727e824 */ /* 0x100fe400078e0a04 */
[----:B------:R-:W-:Y:S02]  /*2830*/  IMAD R40, R4, R40, R45 ;  /* 0x0000002804287224 */ /* 0x000fe400078e022d */
[----:B------:R-:W-:Y:S01]  /*2840*/  @!P3 IMAD.IADD R38, R38, 0x1, -R4 ;  /* 0x000000012626b824 */ /* 0x000fe200078e0a04 */
[C---:B------:R-:W-:Y:S01]  /*2850*/  ISETP.GT.U32.AND P3, PT, R4.reuse, R37, PT ;  /* 0x000000250400720c */ /* 0x040fe20003f64070 */
[C---:B------:R-:W-:Y:S01]  /*2860*/  IMAD R41, R4.reuse, R41, R46 ;  /* 0x0000002904297224 */ /* 0x040fe200078e022e */
[----:B------:R-:W-:Y:S01]  /*2870*/  IABS R46, R52 ;  /* 0x00000034002e7213 */ /* 0x000fe20000000000 */
[----:B------:R-:W-:Y:S01]  /*2880*/  @!P0 IMAD.IADD R35, R35, 0x1, -R4 ;  /* 0x0000000123238824 */ /* 0x000fe200078e0a04 */
[----:B------:R-:W-:Y:S01]  /*2890*/  ISETP.GT.U32.AND P6, PT, R4, R39, PT ;  /* 0x000000270400720c */ /* 0x000fe20003fc4070 */
[----:B------:R-:W-:-:S03]  /*28a0*/  IMAD.HI.U32 R42, R9, R44, RZ ;  /* 0x0000002c092a7227 */ /* 0x000fc600078e00ff */
[C---:B------:R-:W-:Y:S01]  /*28b0*/  ISETP.GT.U32.AND P0, PT, R4.reuse, R35, PT ;  /* 0x000000230400720c */ /* 0x040fe20003f04070 */
[----:B------:R-:W-:Y:S01]  /*28c0*/  @!P5 IMAD.MOV R36, RZ, RZ, -R36 ;  /* 0x000000ffff24d224 */ /* 0x000fe200078e0a24 */
[----:B------:R-:W-:Y:S01]  /*28d0*/  ISETP.GT.U32.AND P5, PT, R4, R40, PT ;  /* 0x000000280400720c */ /* 0x000fe20003fa4070 */
[----:B------:R-:W-:-:S04]  /*28e0*/  IMAD.HI.U32 R43, R9, R46, RZ ;  /* 0x0000002e092b7227 */ /* 0x000fc800078e00ff */
[----:B------:R-:W-:Y:S02]  /*28f0*/  IMAD.MOV R45, RZ, RZ, -R42 ;  /* 0x000000ffff2d7224 */ /* 0x000fe400078e0a2a */
[----:B------:R-:W-:Y:S02]  /*2900*/  IMAD.MOV R43, RZ, RZ, -R43 ;  /* 0x000000ffff2b7224 */ /* 0x000fe400078e0a2b */
[----:B------:R-:W-:Y:S01]  /*2910*/  @!P3 IMAD.IADD R37, R37, 0x1, -R4 ;  /* 0x000000012525b824 */ /* 0x000fe200078e0a04 */
[C---:B------:R-:W-:Y:S01]  /*2920*/  ISETP.GT.U32.AND P3, PT, R4.reuse, R41, PT ;  /* 0x000000290400720c */ /* 0x040fe20003f64070 */
[C---:B------:R-:W-:Y:S02]  /*2930*/  IMAD R42, R4.reuse, R45, R44 ;  /* 0x0000002d042a7224 */ /* 0x040fe400078e022c */
[C---:B------:R-:W-:Y:S02]  /*2940*/  IMAD R43, R4.reuse, R43, R46 ;  /* 0x0000002b042b7224 */ /* 0x040fe400078e022e */
[--C-:B------:R-:W-:Y:S01]  /*2950*/  @!P6 IMAD.IADD R39, R39, 0x1, -R4.reuse ;  /* 0x000000012727e824 */ /* 0x100fe200078e0a04 */
[----:B------:R-:W-:Y:S01]  /*2960*/  ISETP.GT.U32.AND P6, PT, R4, R42, PT ;  /* 0x0000002a0400720c */ /* 0x000fe20003fc4070 */
[--C-:B------:R-:W-:Y:S01]  /*2970*/  @!P5 IMAD.IADD R40, R40, 0x1, -R4.reuse ;  /* 0x000000012828d824 */ /* 0x100fe200078e0a04 */
[C---:B------:R-:W-:Y:S01]  /*2980*/  ISETP.GT.U32.AND P5, PT, R4.reuse, R43, PT ;  /* 0x0000002b0400720c */ /* 0x040fe20003fa4070 */
[--C-:B------:R-:W-:Y:S01]  /*2990*/  @!P0 IMAD.IADD R35, R35, 0x1, -R4.reuse ;  /* 0x0000000123238824 */ /* 0x100fe200078e0a04 */
[----:B------:R-:W-:Y:S01]  /*29a0*/  ISETP.GE.AND P0, PT, R47, RZ, PT ;  /* 0x000000ff2f00720c */ /* 0x000fe20003f06270 */
[----:B------:R-:W-:Y:S01]  /*29b0*/  @!P4 IMAD.MOV R37, RZ, RZ, -R37 ;  /* 0x000000ffff25c224 */ /* 0x000fe200078e0a25 */
[----:B------:R-:W-:Y:S01]  /*29c0*/  IABS R47, R54 ;  /* 0x00000036002f7213 */ /* 0x000fe20000000000 */
[----:B------:R-:W-:Y:S01]  /*29d0*/  @!P1 IMAD.MOV R35, RZ, RZ, -R35 ;  /* 0x000000ffff239224 */ /* 0x000fe200078e0a23 */
[----:B------:R-:W-:Y:S01]  /*29e0*/  ISETP.GT.U32.AND P1, PT, R4, R38, PT ;  /* 0x000000260400720c */ /* 0x000fe20003f24070 */
[----:B------:R-:W-:Y:S01]  /*29f0*/  @!P3 IMAD.IADD R41, R41, 0x1, -R4 ;  /* 0x000000012929b824 */ /* 0x000fe200078e0a04 */
[----:B------:R-:W-:Y:S01]  /*2a00*/  ISETP.GE.AND P3, PT, R50, RZ, PT ;  /* 0x000000ff3200720c */ /* 0x000fe20003f66270 */
[----:B------:R-:W-:Y:S01]  /*2a10*/  IMAD.HI.U32 R45, R9, R48, RZ ;  /* 0x00000030092d7227 */ /* 0x000fe200078e00ff */
[----:B------:R-:W-:-:S02]  /*2a20*/  IABS R50, R57 ;  /* 0x0000003900327213 */ /* 0x000fc40000000000 */
[----:B------:R-:W-:Y:S01]  /*2a30*/  ISETP.GT.U32.AND P4, PT, R4, R41, PT ;  /* 0x000000290400720c */ /* 0x000fe20003f84070 */
[--C-:B------:R-:W-:Y:S01]  /*2a40*/  @!P6 IMAD.IADD R42, R42, 0x1, -R4.reuse ;  /* 0x000000012a2ae824 */ /* 0x100fe200078e0a04 */
[C---:B------:R-:W-:Y:S01]  /*2a50*/  ISETP.GT.U32.AND P6, PT, R4.reuse, R40, PT ;  /* 0x000000280400720c */ /* 0x040fe20003fc4070 */
[--C-:B------:R-:W-:Y:S02]  /*2a60*/  @!P5 IMAD.IADD R43, R43, 0x1, -R4.reuse ;  /* 0x000000012b2bd824 */ /* 0x100fe400078e0a04 */
[----:B------:R-:W-:Y:S01]  /*2a70*/  IMAD.MOV R45, RZ, RZ, -R45 ;  /* 0x000000ffff2d7224 */ /* 0x000fe200078e0a2d */
[----:B------:R-:W-:Y:S01]  /*2a80*/  ISETP.GT.U32.AND P5, PT, R4, R42, PT ;  /* 0x0000002a0400720c */ /* 0x000fe20003fa4070 */
[----:B------:R-:W-:Y:S01]  /*2a90*/  @!P1 IMAD.IADD R38, R38, 0x1, -R4 ;  /* 0x0000000126269824 */ /* 0x000fe200078e0a04 */
[----:B------:R-:W-:Y:S01]  /*2aa0*/  ISETP.GE.AND P1, PT, R49, RZ, PT ;  /* 0x000000ff3100720c */ /* 0x000fe20003f26270 */
[----:B------:R-:W-:Y:S01]  /*2ab0*/  IMAD R45, R4, R45, R48 ;  /* 0x0000002d042d7224 */ /* 0x000fe200078e0230 */
[----:B------:R-:W-:Y:S01]  /*2ac0*/  IABS R48, R56 ;  /* 0x0000003800307213 */ /* 0x000fe20000000000 */
[----:B------:R-:W-:-:S04]  /*2ad0*/  IMAD.HI.U32 R44, R9, R47, RZ ;  /* 0x0000002f092c7227 */ /* 0x000fc800078e00ff */
[----:B------:R-:W-:Y:S01]  /*2ae0*/  @!P2 IMAD.MOV R38, RZ, RZ, -R38 ;  /* 0x000000ffff26a224 */ /* 0x000fe200078e0a26 */
[C---:B------:R-:W-:Y:S01]  /*2af0*/  ISETP.GT.U32.AND P2, PT, R4.reuse, R43, PT ;  /* 0x0000002b0400720c */ /* 0x040fe20003f44070 */
[----:B------:R-:W-:Y:S01]  /*2b00*/  @!P4 IMAD.IADD R41, R41, 0x1, -R4 ;  /* 0x000000012929c824 */ /* 0x000fe200078e0a04 */
[----:B------:R-:W-:Y:S01]  /*2b10*/  ISETP.GT.U32.AND P4, PT, R4, R45, PT ;  /* 0x0000002d0400720c */ /* 0x000fe20003f84070 */
[----:B------:R-:W-:Y:S02]  /*2b20*/  IMAD.MOV R44, RZ, RZ, -R44 ;  /* 0x000000ffff2c7224 */ /* 0x000fe400078e0a2c */
[----:B------:R-:W-:-:S04]  /*2b30*/  IMAD.HI.U32 R46, R9, R48, RZ ;  /* 0x00000030092e7227 */ /* 0x000fc800078e00ff */
[----:B------:R-:W-:Y:S01]  /*2b40*/  @!P5 IMAD.IADD R42, R42, 0x1, -R4 ;  /* 0x000000012a2ad824 */ /* 0x000fe200078e0a04 */
[----:B------:R-:W-:Y:S01]  /*2b50*/  ISETP.GE.AND P5, PT, R52, RZ, PT ;  /* 0x000000ff3400720c */ /* 0x000fe20003fa6270 */
[----:B------:R-:W-:Y:S01]  /*2b60*/  IMAD R44, R4, R44, R47 ;  /* 0x0000002c042c7224 */ /* 0x000fe200078e022f */
[----:B------:R-:W-:Y:S01]  /*2b70*/  LOP3.LUT R52, R5, 0x24, RZ, 0xfc, !PT ;  /* 0x0000002405347812 */ /* 0x000fe200078efcff */
[----:B------:R-:W-:-:S04]  /*2b80*/  IMAD.HI.U32 R47, R9, R50, RZ ;  /* 0x00000032092f7227 */ /* 0x000fc800078e00ff */
[----:B------:R-:W-:Y:S02]  /*2b90*/  IMAD.MOV R49, RZ, RZ, -R46 ;  /* 0x000000ffff317224 */ /* 0x000fe400078e0a2e */
[----:B------:R-:W-:Y:S02]  /*2ba0*/  IMAD.MOV R47, RZ, RZ, -R47 ;  /* 0x000000ffff2f7224 */ /* 0x000fe400078e0a2f */
[C---:B------:R-:W-:Y:S01]  /*2bb0*/  IMAD R46, R4.reuse, R49, R48 ;  /* 0x00000031042e7224 */ /* 0x040fe200078e0230 */
[----:B------:R-:W-:Y:S01]  /*2bc0*/  LOP3.LUT R49, R5, 0x20, RZ, 0xfc, !PT ;  /* 0x0000002005317812 */ /* 0x000fe200078efcff */
[----:B------:R-:W-:Y:S01]  /*2bd0*/  @!P0 IMAD.MOV R39, RZ, RZ, -R39 ;  /* 0x000000ffff278224 */ /* 0x000fe200078e0a27 */
[----:B------:R-:W-:Y:S01]  /*2be0*/  ISETP.GT.U32.AND P0, PT, R4, R44, PT ;  /* 0x0000002c0400720c */ /* 0x000fe20003f04070 */
[----:B------:R-:W-:Y:S01]  /*2bf0*/  @!P2 IMAD.IADD R43, R43, 0x1, -R4 ;  /* 0x000000012b2ba824 */ /* 0x000fe200078e0a04 */
[----:B------:R-:W-:Y:S01]  /*2c00*/  ISETP.GE.AND P2, PT, R54, RZ, PT ;  /* 0x000000ff3600720c */ /* 0x000fe20003f46270 */
[C---:B------:R-:W-:Y:S01]  /*2c10*/  IMAD R47, R4.reuse, R47, R50 ;  /* 0x0000002f042f7224 */ /* 0x040fe200078e0232 */
[----:B------:R-:W-:Y:S01]  /*2c20*/  LOP3.LUT R50, R5, 0x14, RZ, 0xfc, !PT ;  /* 0x0000001405327812 */ /* 0x000fe200078efcff */
[--C-:B------:R-:W-:Y:S01]  /*2c30*/  @!P4 IMAD.IADD R45, R45, 0x1, -R4.reuse ;  /* 0x000000012d2dc824 */ /* 0x100fe200078e0a04 */
[----:B------:R-:W-:Y:S01]  /*2c40*/  ISETP.GT.U32.AND P4, PT, R4, R46, PT ;  /* 0x0000002e0400720c */ /* 0x000fe20003f84070 */
[----:B------:R-:W-:Y:S01]  /*2c50*/  @!P6 IMAD.IADD R40, R40, 0x1, -R4 ;  /* 0x000000012828e824 */ /* 0x000fe200078e0a04 */
[----:B------:R-:W-:Y:S01]  /*2c60*/  ISETP.GE.AND P6, PT, R51, RZ, PT ;  /* 0x000000ff3300720c */ /* 0x000fe20003fc6270 */
[----:B------:R-:W-:Y:S01]  /*2c70*/  @!P5 IMAD.MOV R43, RZ, RZ, -R43 ;  /* 0x000000ffff2bd224 */ /* 0x000fe200078e0a2b */
[----:B------:R-:W-:Y:S01]  /*2c80*/  ISETP.GT.U32.AND P5, PT, R4, R47, PT ;  /* 0x0000002f0400720c */ /* 0x000fe20003fa4070 */
[----:B------:R-:W-:Y:S01]  /*2c90*/  @!P1 IMAD.MOV R40, RZ, RZ, -R40 ;  /* 0x000000ffff289224 */ /* 0x000fe200078e0a28 */
[----:B------:R-:W-:Y:S01]  /*2ca0*/  IABS R51, R52 ;  /* 0x0000003400337213 */ /* 0x000fe20000000000 */
[----:B------:R-:W-:Y:S01]  /*2cb0*/  @!P0 IMAD.IADD R44, R44, 0x1, -R4 ;  /* 0x000000012c2c8824 */ /* 0x000fe200078e0a04 */
[----:B------:R-:W-:Y:S01]  /*2cc0*/  ISETP.GE.AND P0, PT, R55, RZ, PT ;  /* 0x000000ff3700720c */ /* 0x000fe20003f06270 */
[----:B------:R-:W-:Y:S01]  /*2cd0*/  @!P3 IMAD.MOV R41, RZ, RZ, -R41 ;  /* 0x000000ffff29b224 */ /* 0x000fe200078e0a29 */
[----:B------:R-:W-:Y:S01]  /*2ce0*/  IABS R55, R49 ;  /* 0x0000003100377213 */ /* 0x000fe20000000000 */
[----:B------:R-:W-:Y:S01]  /*2cf0*/  IMAD.HI.U32 R48, R9, R51, RZ ;  /* 0x0000003309307227 */ /* 0x000fe200078e00ff */
[----:B------:R-:W-:-:S02]  /*2d00*/  ISETP.GT.U32.AND P1, PT, R4, R44, PT ;  /* 0x0000002c0400720c */ /* 0x000fc40003f24070 */
[----:B------:R-:W-:Y:S01]  /*2d10*/  ISETP.GT.U32.AND P3, PT, R4, R45, PT ;  /* 0x0000002d0400720c */ /* 0x000fe20003f64070 */
[----:B------:R-:W-:Y:S01]  /*2d20*/  @!P4 IMAD.IADD R46, R46, 0x1, -R4 ;  /* 0x000000012e2ec824 */ /* 0x000fe200078e0a04 */
[----:B------:R-:W-:Y:S01]  /*2d30*/  ISETP.GE.AND P4, PT, R49, RZ, PT ;  /* 0x000000ff3100720c */ /* 0x000fe20003f86270 */
[----:B------:R-:W-:Y:S01]  /*2d40*/  IMAD.MOV R48, RZ, RZ, -R48 ;  /* 0x000000ffff307224 */ /* 0x000fe200078e0a30 */
[----:B------:R-:W-:Y:S01]  /*2d50*/  LOP3.LUT R49, R5, 0x18, RZ, 0xfc, !PT ;  /* 0x0000001805317812 */ /* 0x000fe200078efcff */
[----:B------:R-:W-:Y:S01]  /*2d60*/  @!P5 IMAD.IADD R47, R47, 0x1, -R4 ;  /* 0x000000012f2fd824 */ /* 0x000fe200078e0a04 */
[C---:B------:R-:W-:Y:S01]  /*2d70*/  ISETP.GT.U32.AND P5, PT, R4.reuse, R46, PT ;  /* 0x0000002e0400720c */ /* 0x040fe20003fa4070 */
[----:B------:R-:W-:Y:S01]  /*2d80*/  IMAD R51, R4, R48, R51 ;  /* 0x0000003004337224 */ /* 0x000fe200078e0233 */
[----:B------:R-:W-:Y:S01]  /*2d90*/  IABS R59, R50 ;  /* 0x00000032003b7213 */ /* 0x000fe20000000000 */
[----:B------:R-:W-:-:S04]  /*2da0*/  IMAD.HI.U32 R48, R9, R55, RZ ;  /* 0x0000003709307227 */ /* 0x000fc800078e00ff */
[----:B------:R-:W-:Y:S02]  /*2db0*/  IMAD.MOV R48, RZ, RZ, -R48 ;  /* 0x000000ffff307224 */ /* 0x000fe400078e0a30 */
[--C-:B------:R-:W-:Y:S01]  /*2dc0*/  @!P1 IMAD.IADD R44, R44, 0x1, -R4.reuse ;  /* 0x000000012c2c9824 */ /* 0x100fe200078e0a04 */
[----:B------:R-:W-:Y:S01]  /*2dd0*/  ISETP.GE.AND P1, PT, R57, RZ, PT ;  /* 0x000000ff3900720c */ /* 0x000fe20003f26270 */
[----:B------:R-:W-:Y:S01]  /*2de0*/  IMAD R55, R4, R48, R55 ;  /* 0x0000003004377224 */ /* 0x000fe200078e0237 */
[----:B------:R-:W-:Y:S01]  /*2df0*/  IABS R57, R49 ;  /* 0x0000003100397213 */ /* 0x000fe20000000000 */
[----:B------:R-:W-:Y:S02]  /*2e00*/  @!P5 IMAD.IADD R46, R46, 0x1, -R4 ;  /* 0x000000012e2ed824 */ /* 0x000fe400078e0a04 */
[----:B------:R-:W-:Y:S01]  /*2e10*/  @!P2 IMAD.MOV R44, RZ, RZ, -R44 ;  /* 0x000000ffff2ca224 */ /* 0x000fe200078e0a2c */
[C---:B------:R-:W-:Y:S01]  /*2e20*/  ISETP.GT.U32.AND P5, PT, R4.reuse, R55, PT ;  /* 0x000000370400720c */ /* 0x040fe20003fa4070 */
[----:B------:R-:W-:Y:S01]  /*2e30*/  IMAD.HI.U32 R48, R9, R57, RZ ;  /* 0x0000003909307227 */ /* 0x000fe200078e00ff */
[----:B------:R-:W-:-:S03]  /*2e40*/  ISETP.GT.U32.AND P2, PT, R4, R47, PT ;  /* 0x0000002f0400720c */ /* 0x000fc60003f44070 */
[----:B------:R-:W-:Y:S02]  /*2e50*/  IMAD.MOV R48, RZ, RZ, -R48 ;  /* 0x000000ffff307224 */ /* 0x000fe400078e0a30 */
[--C-:B------:R-:W-:Y:S01]  /*2e60*/  @!P3 IMAD.IADD R45, R45, 0x1, -R4.reuse ;  /* 0x000000012d2db824 */ /* 0x100fe200078e0a04 */
[----:B------:R-:W-:Y:S01]  /*2e70*/  ISETP.GE.AND P3, PT, R52, RZ, PT ;  /* 0x000000ff3400720c */ /* 0x000fe20003f66270 */
[C---:B------:R-:W-:Y:S02]  /*2e80*/  IMAD R57, R4.reuse, R48, R57 ;  /* 0x0000003004397224 */ /* 0x040fe400078e0239 */
[----:B------:R-:W-:Y:S01]  /*2e90*/  @!P0 IMAD.MOV R45, RZ, RZ, -R45 ;  /* 0x000000ffff2d8224 */ /* 0x000fe200078e0a2d */
[C---:B------:R-:W-:Y:S01]  /*2ea0*/  ISETP.GT.U32.AND P0, PT, R4.reuse, R51, PT ;  /* 0x000000330400720c */ /* 0x040fe20003f04070 */
[--C-:B------:R-:W-:Y:S02]  /*2eb0*/  @!P5 IMAD.IADD R55, R55, 0x1, -R4.reuse ;  /* 0x000000013737d824 */ /* 0x100fe400078e0a04 */
[----:B------:R-:W-:Y:S01]  /*2ec0*/  @!P2 IMAD.IADD R47, R47, 0x1, -R4 ;  /* 0x000000012f2fa824 */ /* 0x000fe200078e0a04 */
[----:B------:R-:W-:Y:S01]  /*2ed0*/  ISETP.GE.AND P2, PT, R49, RZ, PT ;  /* 0x000000ff3100720c */ /* 0x000fe20003f46270 */
[----:B------:R-:W-:Y:S01]  /*2ee0*/  IMAD.HI.U32 R49, R9, R61, RZ ;  /* 0x0000003d09317227 */ /* 0x000fe200078e00ff */
[----:B------:R-:W-:-:S03]  /*2ef0*/  ISETP.GT.U32.AND P5, PT, R4, R55, PT ;  /* 0x000000370400720c */ /* 0x000fc60003fa4070 */
[----:B------:R-:W-:Y:S01]  /*2f00*/  @!P1 IMAD.MOV R47, RZ, RZ, -R47 ;  /* 0x000000ffff2f9224 */ /* 0x000fe200078e0a2f */
[----:B------:R-:W-:Y:S01]  /*2f10*/  ISETP.GT.U32.AND P1, PT, R4, R57, PT ;  /* 0x000000390400720c */ /* 0x000fe20003f24070 */
[----:B------:R-:W-:Y:S02]  /*2f20*/  IMAD.MOV R49, RZ, RZ, -R49 ;  /* 0x000000ffff317224 */ /* 0x000fe400078e0a31 */
[----:B------:R-:W-:Y:S01]  /*2f30*/  @!P6 IMAD.MOV R42, RZ, RZ, -R42 ;  /* 0x000000ffff2ae224 */ /* 0x000fe200078e0a2a */
[----:B------:R-:W-:Y:S01]  /*2f40*/  ISETP.GE.AND P6, PT, R56, RZ, PT ;  /* 0x000000ff3800720c */ /* 0x000fe20003fc6270 */
[----:B------:R-:W-:Y:S02]  /*2f50*/  IMAD R61, R4, R49, R61 ;  /* 0x00000031043d7224 */ /* 0x000fe400078e023d */
[----:B------:R-:W-:Y:S02]  /*2f60*/  VIADD R49, R58, 0xec ;  /* 0x000000ec3a317836 */ /* 0x000fe40000000000 */
[----:B------:R-:W-:-:S03]  /*2f70*/  IMAD.HI.U32 R48, R9, R59, RZ ;  /* 0x0000003b09307227 */ /* 0x000fc600078e00ff */
[----:B------:R-:W-:Y:S01]  /*2f80*/  IABS R60, R49 ;  /* 0x00000031003c7213 */ /* 0x000fe20000000000 */
[--C-:B------:R-:W-:Y:S02]  /*2f90*/  @!P5 IMAD.IADD R55, R55, 0x1, -R4.reuse ;  /* 0x000000013737d824 */ /* 0x100fe400078e0a04 */
[--C-:B------:R-:W-:Y:S01]  /*2fa0*/  @!P1 IMAD.IADD R57, R57, 0x1, -R4.reuse ;  /* 0x0000000139399824 */ /* 0x100fe200078e0a04 */
[----:B------:R-:W-:Y:S01]  /*2fb0*/  ISETP.GE.AND P1, PT, R49, RZ, PT ;  /* 0x000000ff3100720c */ /* 0x000fe20003f26270 */
[----:B------:R-:W-:Y:S01]  /*2fc0*/  @!P0 IMAD.IADD R51, R51, 0x1, -R4 ;  /* 0x0000000133338824 */ /* 0x000fe200078e0a04 */
[----:B------:R-:W-:Y:S01]  /*2fd0*/  ISETP.GE.AND P0, PT, R50, RZ, PT ;  /* 0x000000ff3200720c */ /* 0x000fe20003f06270 */
[----:B------:R-:W-:Y:S02]  /*2fe0*/  IMAD.MOV R48, RZ, RZ, -R48 ;  /* 0x000000ffff307224 */ /* 0x000fe400078e0a30 */
[----:B------:R-:W-:Y:S02]  /*2ff0*/  IMAD.MOV.U32 R49, RZ, RZ, R55 ;  /* 0x000000ffff317224 */ /* 0x000fe400078e0037 */
[----:B------:R-:W-:Y:S01]  /*3000*/  @!P6 IMAD.MOV R46, RZ, RZ, -R46 ;  /* 0x000000ffff2ee224 */ /* 0x000fe200078e0a2e */
[C---:B------:R-:W-:Y:S01]  /*3010*/  ISETP.GT.U32.AND P6, PT, R4.reuse, R51, PT ;  /* 0x000000330400720c */ /* 0x040fe20003fc4070 */
[----:B------:R-:W-:-:S02]  /*3020*/  IMAD R59, R4, R48, R59 ;  /* 0x00000030043b7224 */ /* 0x000fc400078e023b */
[----:B------:R-:W-:Y:S01]  /*3030*/  @!P4 IMAD.MOV R49, RZ, RZ, -R49 ;  /* 0x000000ffff31c224 */ /* 0x000fe200078e0a31 */
[----:B------:R-:W-:Y:S01]  /*3040*/  ISETP.GT.U32.AND P4, PT, R4, R61, PT ;  /* 0x0000003d0400720c */ /* 0x000fe20003f84070 */
[----:B------:R-:W-:Y:S01]  /*3050*/  VIADD R48, R58, 0xfc ;  /* 0x000000fc3a307836 */ /* 0x000fe20000000000 */
[----:B------:R-:W-:Y:S01]  /*3060*/  ISETP.GT.U32.AND P5, PT, R4, R59, PT ;  /* 0x0000003b0400720c */ /* 0x000fe20003fa4070 */
[----:B------:R-:W-:Y:S02]  /*3070*/  IMAD.MOV.U32 R55, RZ, RZ, R60 ;  /* 0x000000ffff377224 */ /* 0x000fe400078e003c */
[----:B------:R-:W-:Y:S01]  /*3080*/  IMAD.HI.U32 R52, R9, R91, RZ ;  /* 0x0000005b09347227 */ /* 0x000fe200078e00ff */
[----:B------:R-:W-:-:S03]  /*3090*/  IABS R54, R48 ;  /* 0x0000003000367213 */ /* 0x000fc60000000000 */
[----:B------:R-:W-:Y:S01]  /*30a0*/  @!P6 IMAD.IADD R51, R51, 0x1, -R4 ;  /* 0x000000013333e824 */ /* 0x000fe200078e0a04 */
[----:B------:R-:W-:Y:S01]  /*30b0*/  ISETP.GE.AND P6, PT, R48, RZ, PT ;  /* 0x000000ff3000720c */ /* 0x000fe20003fc6270 */
[----:B------:R-:W-:-:S04]  /*30c0*/  IMAD.HI.U32 R50, R9, R54, RZ ;  /* 0x0000003609327227 */ /* 0x000fc800078e00ff */
[--C-:B------:R-:W-:Y:S02]  /*30d0*/  @!P4 IMAD.IADD R61, R61, 0x1, -R4.reuse ;  /* 0x000000013d3dc824 */ /* 0x100fe400078e0a04 */
[----:B------:R-:W-:Y:S02]  /*30e0*/  IMAD.MOV.U32 R48, RZ, RZ, R51 ;  /* 0x000000ffff307224 */ /* 0x000fe400078e0033 */
[----:B------:R-:W-:Y:S01]  /*30f0*/  @!P5 IMAD.IADD R59, R59, 0x1, -R4 ;  /* 0x000000013b3bd824 */ /* 0x000fe200078e0a04 */
[----:B------:R-:W-:Y:S01]  /*3100*/  ISETP.GT.U32.AND P4, PT, R4, R61, PT ;  /* 0x0000003d0400720c */ /* 0x000fe20003f84070 */
[----:B------:R-:W-:-:S03]  /*3110*/  IMAD.HI.U32 R51, R9, R69, RZ ;  /* 0x0000004509337227 */ /* 0x000fc600078e00ff */
[C---:B------:R-:W-:Y:S01]  /*3120*/  ISETP.GT.U32.AND P5, PT, R4.reuse, R59, PT ;  /* 0x0000003b0400720c */ /* 0x040fe20003fa4070 */
[----:B------:R-:W-:Y:S02]  /*3130*/  IMAD.MOV R56, RZ, RZ, -R51 ;  /* 0x000000ffff387224 */ /* 0x000fe400078e0a33 */
[----:B------:R-:W-:Y:S02]  /*3140*/  IMAD.MOV R51, RZ, RZ, -R50 ;  /* 0x000000ffff337224 */ /* 0x000fe400078e0a32 */
[----:B------:R-:W-:Y:S01]  /*3150*/  @!P3 IMAD.MOV R48, RZ, RZ, -R48 ;  /* 0x000000ffff30b224 */ /* 0x000fe200078e0a30 */
[C---:B------:R-:W-:Y:S01]  /*3160*/  ISETP.GT.U32.AND P3, PT, R4.reuse, R57, PT ;  /* 0x000000390400720c */ /* 0x040fe20003f64070 */
[C---:B------:R-:W-:Y:S02]  /*3170*/  IMAD R51, R4.reuse, R51, R54 ;  /* 0x0000003304337224 */ /* 0x040fe400078e0236 */
[C---:B------:R-:W-:Y:S02]  /*3180*/  IMAD R69, R4.reuse, R56, R69 ;  /* 0x0000003804457224 */ /* 0x040fe400078e0245 */
[----:B------:R-:W-:Y:S01]  /*3190*/  @!P4 IMAD.IADD R61, R61, 0x1, -R4 ;  /* 0x000000013d3dc824 */ /* 0x000fe200078e0a04 */
[----:B------:R-:W-:Y:S01]  /*31a0*/  ISETP.GT.U32.AND P4, PT, R4, R51, PT ;  /* 0x000000330400720c */ /* 0x000fe20003f84070 */
[----:B------:R-:W-:-:S04]  /*31b0*/  IMAD.HI.U32 R50, R9, R55, RZ ;  /* 0x0000003709327227 */ /* 0x000fc800078e00ff */
[----:B------:R-:W-:Y:S01]  /*31c0*/  @!P5 IMAD.IADD R59, R59, 0x1, -R4 ;  /* 0x000000013b3bd824 */ /* 0x000fe200078e0a04 */
[----:B------:R-:W-:Y:S01]  /*31d0*/  ISETP.GT.U32.AND P5, PT, R4, R69, PT ;  /* 0x000000450400720c */ /* 0x000fe20003fa4070 */
[----:B------:R-:W-:Y:S02]  /*31e0*/  VIADD R60, R58, 0xcc ;  /* 0x000000cc3a3c7836 */ /* 0x000fe40000000000 */
[----:B------:R-:W-:Y:S02]  /*31f0*/  IMAD.MOV R50, RZ, RZ, -R50 ;  /* 0x000000ffff327224 */ /* 0x000fe400078e0a32 */
[----:B------:R-:W-:Y:S02]  /*3200*/  IMAD.MOV R52, RZ, RZ, -R52 ;  /* 0x000000ffff347224 */ /* 0x000fe400078e0a34 */
[----:B------:R-:W-:Y:S01]  /*3210*/  @!P3 IMAD.IADD R57, R57, 0x1, -R4 ;  /* 0x000000013939b824 */ /* 0x000fe200078e0a04 */
[----:B------:R-:W-:Y:S01]  /*3220*/  ISETP.GE.AND P3, PT, R62, RZ, PT ;  /* 0x000000ff3e00720c */ /* 0x000fe20003f66270 */
[C---:B------:R-:W-:Y:S01]  /*3230*/  IMAD R55, R4.reuse, R50, R55 ;  /* 0x0000003204377224 */ /* 0x040fe200078e0237 */
[----:B------:R-:W-:Y:S01]  /*3240*/  IABS R50, R60 ;  /* 0x0000003c00327213 */ /* 0x000fe20000000000 */
[----:B------:R-:W-:-:S02]  /*3250*/  IMAD R91, R4, R52, R91 ;  /* 0x00000034045b7224 */ /* 0x000fc400078e025b */
[----:B------:R-:W-:Y:S02]  /*3260*/  VIADD R52, R58, 0xdc ;  /* 0x000000dc3a347836 */ /* 0x000fe40000000000 */
[----:B------:R-:W-:Y:S02]  /*3270*/  IMAD.MOV.U32 R81, RZ, RZ, R57 ;  /* 0x000000ffff517224 */ /* 0x000fe400078e0039 */
[----:B------:R-:W-:Y:S01]  /*3280*/  @!P4 IMAD.IADD R51, R51, 0x1, -R4 ;  /* 0x000000013333c824 */ /* 0x000fe200078e0a04 */
[----:B------:R-:W-:Y:S01]  /*3290*/  IABS R57, R52 ;  /* 0x0000003400397213 */ /* 0x000fe20000000000 */
[----:B------:R-:W-:Y:S02]  /*32a0*/  IMAD.MOV.U32 R83, RZ, RZ, R59 ;  /* 0x000000ffff537224 */ /* 0x000fe400078e003b */
[----:B------:R-:W-:Y:S01]  /*32b0*/  IMAD.MOV.U32 R59, RZ, RZ, R50 ;  /* 0x000000ffff3b7224 */ /* 0x000fe200078e0032 */
[----:B------:R-:W-:Y:S01]  /*32c0*/  ISETP.GT.U32.AND P4, PT, R4, R51, PT ;  /* 0x000000330400720c */ /* 0x000fe20003f84070 */
[----:B------:R-:W-:Y:S01]  /*32d0*/  @!P2 IMAD.MOV R81, RZ, RZ, -R81 ;  /* 0x000000ffff51a224 */ /* 0x000fe200078e0a51 */
[----:B------:R-:W-:Y:S01]  /*32e0*/  ISETP.GE.AND P2, PT, R52, RZ, PT ;  /* 0x000000ff3400720c */ /* 0x000fe20003f46270 */
[----:B------:R-:W-:-:S02]  /*32f0*/  @!P5 IMAD.IADD R69, R69, 0x1, -R4 ;  /* 0x000000014545d824 */ /* 0x000fc400078e0a04 */
[----:B------:R-:W-:-:S03]  /*3300*/  IMAD.HI.U32 R52, R9, R59, RZ ;  /* 0x0000003b09347227 */ /* 0x000fc600078e00ff */
[C---:B------:R-:W-:Y:S01]  /*3310*/  ISETP.GT.U32.AND P5, PT, R4.reuse, R69, PT ;  /* 0x000000450400720c */ /* 0x040fe20003fa4070 */
[----:B------:R-:W-:Y:S02]  /*3320*/  IMAD.MOV.U32 R85, RZ, RZ, R61 ;  /* 0x000000ffff557224 */ /* 0x000fe400078e003d */
[----:B------:R-:W-:Y:S02]  /*3330*/  IMAD.MOV R52, RZ, RZ, -R52 ;  /* 0x000000ffff347224 */ /* 0x000fe400078e0a34 */
[----:B------:R-:W-:Y:S01]  /*3340*/  @!P3 IMAD.MOV R85, RZ, RZ, -R85 ;  /* 0x000000ffff55b224 */ /* 0x000fe200078e0a55 */
[C---:B------:R-:W-:Y:S01]  /*3350*/  ISETP.GT.U32.AND P3, PT, R4.reuse, R55, PT ;  /* 0x000000370400720c */ /* 0x040fe20003f64070 */
[C---:B------:R-:W-:Y:S02]  /*3360*/  IMAD R59, R4.reuse, R52, R59 ;  /* 0x00000034043b7224 */ /* 0x040fe400078e023b */
[--C-:B------:R-:W-:Y:S02]  /*3370*/  @!P4 IMAD.IADD R51, R51, 0x1, -R4.reuse ;  /* 0x000000013333c824 */ /* 0x100fe400078e0a04 */
[----:B------:R-:W-:Y:S01]  /*3380*/  @!P0 IMAD.MOV R83, RZ, RZ, -R83 ;  /* 0x000000ffff538224 */ /* 0x000fe200078e0a53 */
[----:B------:R-:W-:Y:S01]  /*3390*/  ISETP.GT.U32.AND P4, PT, R4, R59, PT ;  /* 0x0000003b0400720c */ /* 0x000fe20003f84070 */
[--C-:B------:R-:W-:Y:S01]  /*33a0*/  @!P5 IMAD.IADD R69, R69, 0x1, -R4.reuse ;  /* 0x000000014545d824 */ /* 0x100fe200078e0a04 */
[----:B------:R-:W-:Y:S01]  /*33b0*/  ISETP.GE.AND P5, PT, R63, RZ, PT ;  /* 0x000000ff3f00720c */ /* 0x000fe20003fa6270 */
[----:B------:R-:W-:Y:S01]  /*33c0*/  VIADD R62, R58, 0xbc ;  /* 0x000000bc3a3e7836 */ /* 0x000fe20000000000 */
[----:B------:R-:W-:Y:S01]  /*33d0*/  ISETP.GT.U32.AND P0, PT, R4, R91, PT ;  /* 0x0000005b0400720c */ /* 0x000fe20003f04070 */
[----:B------:R-:W-:Y:S01]  /*33e0*/  IMAD.MOV.U32 R89, RZ, RZ, R69 ;  /* 0x000000ffff597224 */ /* 0x000fe200078e0045 */
[----:B------:R-:W-:Y:S01]  /*33f0*/  IABS R63, R68 ;  /* 0x00000044003f7213 */ /* 0x000fe20000000000 */
[----:B------:R-:W-:Y:S01]  /*3400*/  @!P3 IMAD.IADD R55, R55, 0x1, -R4 ;  /* 0x000000013737b824 */ /* 0x000fe200078e0a04 */
[----:B------:R-:W-:Y:S01]  /*3410*/  IABS R56, R62 ;  /* 0x0000003e00387213 */ /* 0x000fe20000000000 */
[----:B------:R-:W-:Y:S01]  /*3420*/  IMAD.HI.U32 R50, R9, R57, RZ ;  /* 0x0000003909327227 */ /* 0x000fe200078e00ff */
[----:B------:R-:W-:-:S02]  /*3430*/  IABS R69, R74 ;  /* 0x0000004a00457213 */ /* 0x000fc40000000000 */
[----:B------:R-:W-:Y:S01]  /*3440*/  ISETP.GT.U32.AND P3, PT, R4, R55, PT ;  /* 0x000000370400720c */ /* 0x000fe20003f64070 */
[----:B------:R-:W-:Y:S02]  /*3450*/  @!P4 IMAD.IADD R59, R59, 0x1, -R4 ;  /* 0x000000013b3bc824 */ /* 0x000fe400078e0a04 */
[----:B------:R-:W-:-:S04]  /*3460*/  IMAD.HI.U32 R54, R9, R56, RZ ;  /* 0x0000003809367227 */ /* 0x000fc800078e00ff */
[----:B------:R-:W-:Y:S01]  /*3470*/  @!P5 IMAD.MOV R89, RZ, RZ, -R89 ;  /* 0x000000ffff59d224 */ /* 0x000fe200078e0a59 */
[C---:B------:R-:W-:Y:S01]  /*3480*/  ISETP.GT.U32.AND P5, PT, R4.reuse, R59, PT ;  /* 0x0000003b0400720c */ /* 0x040fe20003fa4070 */
[----:B------:R-:W-:Y:S02]  /*3490*/  @!P0 IMAD.IADD R91, R91, 0x1, -R4 ;  /* 0x000000015b5b8824 */ /* 0x000fe400078e0a04 */
[----:B------:R-:W-:Y:S02]  /*34a0*/  IMAD.MOV R50, RZ, RZ, -R50 ;  /* 0x000000ffff327224 */ /* 0x000fe400078e0a32 */
[----:B------:R-:W-:Y:S01]  /*34b0*/  IMAD.MOV R61, RZ, RZ, -R54 ;  /* 0x000000ffff3d7224 */ /* 0x000fe200078e0a36 */
[----:B------:R-:W-:Y:S01]  /*34c0*/  ISETP.GT.U32.AND P0, PT, R4, R91, PT ;  /* 0x0000005b0400720c */ /* 0x000fe20003f04070 */
[----:B------:R-:W-:-:S04]  /*34d0*/  IMAD.HI.U32 R52, R9, R65, RZ ;  /* 0x0000004109347227 */ /* 0x000fc800078e00ff */
[C---:B------:R-:W-:Y:S02]  /*34e0*/  IMAD R57, R4.reuse, R50, R57 ;  /* 0x0000003204397224 */ /* 0x040fe400078e0239 */
[----:B------:R-:W-:Y:S02]  /*34f0*/  IMAD R61, R4, R61, R56 ;  /* 0x0000003d043d7224 */ /* 0x000fe400078e0238 */
[----:B------:R-:W-:Y:S02]  /*3500*/  IMAD.MOV R52, RZ, RZ, -R52 ;  /* 0x000000ffff347224 */ /* 0x000fe400078e0a34 */
[----:B------:R-:W-:-:S04]  /*3510*/  IMAD.HI.U32 R50, R9, R63, RZ ;  /* 0x0000003f09327227 */ /* 0x000fc800078e00ff */
[----:B------:R-:W-:Y:S01]  /*3520*/  @!P3 IMAD.IADD R55, R55, 0x1, -R4 ;  /* 0x000000013737b824 */ /* 0x000fe200078e0a04 */
[C---:B------:R-:W-:Y:S01]  /*3530*/  ISETP.GT.U32.AND P3, PT, R4.reuse, R61, PT ;  /* 0x0000003d0400720c */ /* 0x040fe20003f64070 */
[C---:B------:R-:W-:Y:S02]  /*3540*/  IMAD R65, R4.reuse, R52, R65 ;  /* 0x0000003404417224 */ /* 0x040fe400078e0241 */
[----:B------:R-:W-:Y:S02]  /*3550*/  IMAD.MOV R50, RZ, RZ, -R50 ;  /* 0x000000ffff327224 */ /* 0x000fe400078e0a32 */
[----:B------:R-:W-:Y:S01]  /*3560*/  @!P5 IMAD.IADD R59, R59, 0x1, -R4 ;  /* 0x000000013b3bd824 */ /* 0x000fe200078e0a04 */
[C---:B------:R-:W-:Y:S01]  /*3570*/  ISETP.GT.U32.AND P5, PT, R4.reuse, R65, PT ;  /* 0x000000410400720c */ /* 0x040fe20003fa4070 */
[----:B------:R-:W-:Y:S02]  /*3580*/  IMAD R63, R4, R50, R63 ;  /* 0x00000032043f7224 */ /* 0x000fe400078e023f */
[----:B------:R-:W-:-:S04]  /*3590*/  IMAD.HI.U32 R50, R9, R69, RZ ;  /* 0x0000004509327227 */ /* 0x000fc800078e00ff */
[----:B------:R-:W-:Y:S01]  /*35a0*/  @!P0 IMAD.IADD R91, R91, 0x1, -R4 ;  /* 0x000000015b5b8824 */ /* 0x000fe200078e0a04 */
[C---:B------:R-:W-:Y:S01]  /*35b0*/  ISETP.GT.U32.AND P0, PT, R4.reuse, R57, PT ;  /* 0x000000390400720c */ /* 0x040fe20003f04070 */
[----:B------:R-:W-:Y:S02]  /*35c0*/  IMAD.MOV R52, RZ, RZ, -R50 ;  /* 0x000000ffff347224 */ /* 0x000fe400078e0a32 */
[--C-:B------:R-:W-:Y:S02]  /*35d0*/  @!P3 IMAD.IADD R61, R61, 0x1, -R4.reuse ;  /* 0x000000013d3db824 */ /* 0x100fe400078e0a04 */
[C---:B------:R-:W-:Y:S02]  /*35e0*/  IMAD R69, R4.reuse, R52, R69 ;  /* 0x0000003404457224 */ /* 0x040fe400078e0245 */
[----:B------:R-:W-:Y:S01]  /*35f0*/  @!P5 IMAD.IADD R65, R65, 0x1, -R4 ;  /* 0x000000014141d824 */ /* 0x000fe200078e0a04 */
[C---:B------:R-:W-:Y:S01]  /*3600*/  ISETP.GT.U32.AND P3, PT, R4.reuse, R61, PT ;  /* 0x0000003d0400720c */ /* 0x040fe20003f64070 */
[----:B------:R-:W-:Y:S01]  /*3610*/  IMAD.HI.U32 R54, R9, R67, RZ ;  /* 0x0000004309367227 */ /* 0x000fe200078e00ff */
[----:B------:R-:W-:-:S03]  /*3620*/  ISETP.GT.U32.AND P5, PT, R4, R69, PT ;  /* 0x000000450400720c */ /* 0x000fc60003fa4070 */
[----:B------:R-:W-:-:S04]  /*3630*/  IMAD.HI.U32 R50, R9, R71, RZ ;  /* 0x0000004709327227 */ /* 0x000fc800078e00ff */
[----:B------:R-:W-:Y:S01]  /*3640*/  @!P0 IMAD.IADD R57, R57, 0x1, -R4 ;  /* 0x0000000139398824 */ /* 0x000fe200078e0a04 */
[----:B------:R-:W-:Y:S01]  /*3650*/  ISETP.GE.AND P0, PT, R60, RZ, PT ;  /* 0x000000ff3c00720c */ /* 0x000fe20003f06270 */
[----:B------:R-:W-:Y:S01]  /*3660*/  IMAD.MOV R54, RZ, RZ, -R54 ;  /* 0x000000ffff367224 */ /* 0x000fe200078e0a36 */
[----:B------:R-:W-:Y:S01]  /*3670*/  IABS R60, R84 ;  /* 0x00000054003c7213 */ /* 0x000fe20000000000 */
[----:B------:R-:W-:Y:S01]  /*3680*/  IMAD.MOV R50, RZ, RZ, -R50 ;  /* 0x000000ffff327224 */ /* 0x000fe200078e0a32 */
[C---:B------:R-:W-:Y:S01]  /*3690*/  ISETP.GT.U32.AND P4, PT, R4.reuse, R57, PT ;  /* 0x000000390400720c */ /* 0x040fe20003f84070 */
[C---:B------:R-:W-:Y:S02]  /*36a0*/  IMAD R67, R4.reuse, R54, R67 ;  /* 0x0000003604437224 */ /* 0x040fe400078e0243 */
[C---:B------:R-:W-:Y:S02]  /*36b0*/  IMAD R71, R4.reuse, R50, R71 ;  /* 0x0000003204477224 */ /* 0x040fe400078e0247 */
[--C-:B------:R-:W-:Y:S01]  /*36c0*/  @!P3 IMAD.IADD R61, R61, 0x1, -R4.reuse ;  /* 0x000000013d3db824 */ /* 0x100fe200078e0a04 */
[C---:B------:R-:W-:Y:S01]  /*36d0*/  ISETP.GT.U32.AND P3, PT, R4.reuse, R67, PT ;  /* 0x000000430400720c */ /* 0x040fe20003f64070 */
[----:B------:R-:W-:Y:S01]  /*36e0*/  @!P5 IMAD.IADD R69, R69, 0x1, -R4 ;  /* 0x000000014545d824 */ /* 0x000fe200078e0a04 */
[----:B------:R-:W-:Y:S01]  /*36f0*/  ISETP.GT.U32.AND P5, PT, R4, R71, PT ;  /* 0x000000470400720c */ /* 0x000fe20003fa4070 */
[----:B------:R-:W-:-:S04]  /*3700*/  IMAD.HI.U32 R52, R9, R73, RZ ;  /* 0x0000004909347227 */ /* 0x000fc800078e00ff */
[----:B------:R-:W-:Y:S02]  /*3710*/  IMAD.MOV R52, RZ, RZ, -R52 ;  /* 0x000000ffff347224 */ /* 0x000fe400078e0a34 */
[--C-:B------:R-:W-:Y:S01]  /*3720*/  @!P4 IMAD.IADD R57, R57, 0x1, -R4.reuse ;  /* 0x000000013939c824 */ /* 0x100fe200078e0a04 */
[C---:B------:R-:W-:Y:S01]  /*3730*/  ISETP.GT.U32.AND P4, PT, R4.reuse, R63, PT ;  /* 0x0000003f0400720c */ /* 0x040fe20003f84070 */
[----:B------:R-:W-:Y:S02]  /*3740*/  IMAD R73, R4, R52, R73 ;  /* 0x0000003404497224 */ /* 0x000fe400078e0249 */
[--C-:B------:R-:W-:Y:S01]  /*3750*/  @!P3 IMAD.IADD R67, R67, 0x1, -R4.reuse ;  /* 0x000000014343b824 */ /* 0x100fe200078e0a04 */
[----:B------:R-:W-:Y:S01]  /*3760*/  ISETP.GE.AND P3, PT, R64, RZ, PT ;  /* 0x000000ff4000720c */ /* 0x000fe20003f66270 */
[----:B------:R-:W-:Y:S01]  /*3770*/  @!P5 IMAD.IADD R71, R71, 0x1, -R4 ;  /* 0x000000014747d824 */ /* 0x000fe200078e0a04 */
[----:B------:R-:W-:Y:S01]  /*3780*/  ISETP.GT.U32.AND P5, PT, R4, R73, PT ;  /* 0x000000490400720c */ /* 0x000fe20003fa4070 */
[----:B------:R-:W-:-:S04]  /*3790*/  IMAD.HI.U32 R54, R9, R75, RZ ;  /* 0x0000004b09367227 */ /* 0x000fc800078e00ff */
[----:B------:R-:W-:Y:S02]  /*37a0*/  IMAD.MOV R54, RZ, RZ, -R54 ;  /* 0x000000ffff367224 */ /* 0x000fe400078e0a36 */
[----:B------:R-:W-:Y:S01]  /*37b0*/  @!P4 IMAD.IADD R63, R63, 0x1, -R4 ;  /* 0x000000013f3fc824 */ /* 0x000fe200078e0a04 */
[----:B------:R-:W-:Y:S01]  /*37c0*/  ISETP.GE.AND P4, PT, R62, RZ, PT ;  /* 0x000000ff3e00720c */ /* 0x000fe20003f86270 */
[----:B------:R-:W-:Y:S01]  /*37d0*/  VIADD R56, R58, 0xc ;  /* 0x0000000c3a387836 */ /* 0x000fe20000000000 */
[----:B------:R-:W-:Y:S01]  /*37e0*/  IABS R62, R86 ;  /* 0x00000056003e7213 */ /* 0x000fe20000000000 */
[----:B------:R-:W-:-:S03]  /*37f0*/  IMAD.HI.U32 R50, R9, R77, RZ ;  /* 0x0000004d09327227 */ /* 0x000fc600078e00ff */
[----:B------:R-:W-:Y:S01]  /*3800*/  IABS R64, R56 ;  /* 0x0000003800407213 */ /* 0x000fe20000000000 */
[----:B------:R-:W-:Y:S01]  /*3810*/  @!P5 IMAD.IADD R73, R73, 0x1, -R4 ;  /* 0x000000014949d824 */ /* 0x000fe200078e0a04 */
[C---:B------:R-:W-:Y:S01]  /*3820*/  ISETP.GT.U32.AND P5, PT, R4.reuse, R65, PT ;  /* 0x000000410400720c */ /* 0x040fe20003fa4070 */
[----:B------:R-:W-:Y:S01]  /*3830*/  @!P3 IMAD.MOV R91, RZ, RZ, -R91 ;  /* 0x000000ffff5bb224 */ /* 0x000fe200078e0a5b */
[C---:B------:R-:W-:Y:S01]  /*3840*/  ISETP.GT.U32.AND P3, PT, R4.reuse, R63, PT ;  /* 0x0000003f0400720c */ /* 0x040fe20003f64070 */
[----:B------:R-:W-:Y:S01]  /*3850*/  @!P1 IMAD.MOV R55, RZ, RZ, -R55 ;  /* 0x000000ffff379224 */ /* 0x000fe200078e0a37 */
[C---:B------:R-:W-:Y:S01]  /*3860*/  ISETP.GT.U32.AND P1, PT, R4.reuse, R67, PT ;  /* 0x000000430400720c */ /* 0x040fe20003f24070 */
[----:B------:R-:W-:Y:S02]  /*3870*/  IMAD R75, R4, R54, R75 ;  /* 0x00000036044b7224 */ /* 0x000fe400078e024b */
[----:B------:R-:W-:-:S04]  /*3880*/  IMAD.HI.U32 R52, R9, R60, RZ ;  /* 0x0000003c09347227 */ /* 0x000fc800078e00ff */
[----:B------:R-:W-:-:S04]  /*3890*/  IMAD.HI.U32 R54, R9, R62, RZ ;  /* 0x0000003e09367227 */ /* 0x000fc800078e00ff */
[----:B------:R-:W-:Y:S02]  /*38a0*/  IMAD.MOV R50, RZ, RZ, -R50 ;  /* 0x000000ffff327224 */ /* 0x000fe400078e0a32 */
[----:B------:R-:W-:Y:S02]  /*38b0*/  IMAD.MOV R79, RZ, RZ, -R52 ;  /* 0x000000ffff4f7224 */ /* 0x000fe400078e0a34 */
[----:B------:R-:W-:Y:S02]  /*38c0*/  IMAD.MOV R87, RZ, RZ, -R54 ;  /* 0x000000ffff577224 */ /* 0x000fe400078e0a36 */
[----:B------:R-:W-:-:S04]  /*38d0*/  IMAD.HI.U32 R58, R9, R64, RZ ;  /* 0x00000040093a7227 */ /* 0x000fc800078e00ff */
[----:B------:R-:W-:Y:S02]  /*38e0*/  IMAD R77, R4, R50, R77 ;  /* 0x00000032044d7224 */ /* 0x000fe400078e024d */
[----:B------:R-:W-:-:S04]  /*38f0*/  IMAD.HI.U32 R50, R9, R66, RZ ;  /* 0x0000004209327227 */ /* 0x000fc800078e00ff */
[C---:B------:R-:W-:Y:S02]  /*3900*/  IMAD R9, R4.reuse, R79, R60 ;  /* 0x0000004f04097224 */ /* 0x040fe400078e023c */
[C---:B------:R-:W-:Y:S02]  /*3910*/  IMAD R79, R4.reuse, R87, R62 ;  /* 0x00000057044f7224 */ /* 0x040fe400078e023e */
[----:B------:R-:W-:Y:S01]  /*3920*/  @!P6 IMAD.MOV R51, RZ, RZ, -R51 ;  /* 0x000000ffff33e224 */ /* 0x000fe200078e0a33 */
[C---:B------:R-:W-:Y:S01]  /*3930*/  ISETP.GT.U32.AND P6, PT, R4.reuse, R73, PT ;  /* 0x000000490400720c */ /* 0x040fe20003fc4070 */
[----:B------:R-:W-:Y:S01]  /*3940*/  @!P2 IMAD.MOV R57, RZ, RZ, -R57 ;  /* 0x000000ffff39a224 */ /* 0x000fe200078e0a39 */
[C---:B------:R-:W-:Y:S01]  /*3950*/  ISETP.GT.U32.AND P2, PT, R4.reuse, R69, PT ;  /* 0x000000450400720c */ /* 0x040fe20003f44070 */
[----:B------:R-:W-:Y:S02]  /*3960*/  IMAD.MOV R93, RZ, RZ, -R58 ;  /* 0x000000ffff5d7224 */ /* 0x000fe400078e0a3a */
[----:B------:R-:W-:Y:S01]  /*3970*/  @!P0 IMAD.MOV R59, RZ, RZ, -R59 ;  /* 0x000000ffff3b8224 */ /* 0x000fe200078e0a3b */
[C---:B------:R-:W-:Y:S01]  /*3980*/  ISETP.GT.U32.AND P0, PT, R4.reuse, R71, PT ;  /* 0x000000470400720c */ /* 0x040fe20003f04070 */
[----:B------:R-:W-:Y:S01]  /*3990*/  @!P4 IMAD.MOV R61, RZ, RZ, -R61 ;  /* 0x000000ffff3dc224 */ /* 0x000fe200078e0a3d */
[C---:B------:R-:W-:Y:S01]  /*39a0*/  ISETP.GT.U32.AND P4, PT, R4.reuse, R75, PT ;  /* 0x0000004b0400720c */ /* 0x040fe20003f84070 */
[--C-:B------:R-:W-:Y:S01]  /*39b0*/  @!P3 IMAD.IADD R63, R63, 0x1, -R4.reuse ;  /* 0x000000013f3fb824 */ /* 0x100fe200078e0a04 */
[C---:B------:R-:W-:Y:S01]  /*39c0*/  ISETP.GT.U32.AND P3, PT, R4.reuse, R77, PT ;  /* 0x0000004d0400720c */ /* 0x040fe20003f64070 */
[--C-:B------:R-:W-:Y:S01]  /*39d0*/  @!P5 IMAD.IADD R65, R65, 0x1, -R4.reuse ;  /* 0x000000014141d824 */ /* 0x100fe200078e0a04 */
[C---:B------:R-:W-:Y:S01]  /*39e0*/  ISETP.GT.U32.AND P5, PT, R4.reuse, R9, PT ;  /* 0x000000090400720c */ /* 0x040fe20003fa4070 */
[----:B------:R-:W-:Y:S01]  /*39f0*/  @!P1 IMAD.IADD R67, R67, 0x1, -R4 ;  /* 0x0000000143439824 */ /* 0x000fe200078e0a04 */
[C---:B------:R-:W-:Y:S01]  /*3a00*/  ISETP.GT.U32.AND P1, PT, R4.reuse, R79, PT ;  /* 0x0000004f0400720c */ /* 0x040fe20003f24070 */
[----:B------:R-:W-:-:S02]  /*3a10*/  IMAD R87, R4, R93, R64 ;  /* 0x0000005d04577224 */ /* 0x000fc400078e0240 */
[----:B------:R-:W-:Y:S01]  /*3a20*/  IMAD.MOV R93, RZ, RZ, -R50 ;  /* 0x000000ffff5d7224 */ /* 0x000fe200078e0a32 */
[----:B------:R-:W-:Y:S01]  /*3a30*/  SHF.R.U32.HI R50, RZ, 0x5, R181 ;  /* 0x00000005ff327819 */ /* 0x000fe200000116b5 */
[----:B------:R-:W-:Y:S01]  /*3a40*/  @!P2 IMAD.IADD R69, R69, 0x1, -R4 ;  /* 0x000000014545a824 */ /* 0x000fe200078e0a04 */
[C---:B------:R-:W-:Y:S01]  /*3a50*/  ISETP.GT.U32.AND P2, PT, R4.reuse, R87, PT ;  /* 0x000000570400720c */ /* 0x040fe20003f44070 */
[----:B------:R-:W-:Y:S01]  /*3a60*/  IMAD R93, R4, R93, R66 ;  /* 0x0000005d045d7224 */ /* 0x000fe200078e0242 */
[----:B------:R-:W-:Y:S01]  /*3a70*/  R2UR UR20, R50 ;  /* 0x00000000321472ca */ /* 0x000fe200000e0000 */
[--C-:B------:R-:W-:Y:S02]  /*3a80*/  @!P6 IMAD.IADD R73, R73, 0x1, -R4.reuse ;  /* 0x000000014949e824 */ /* 0x100fe400078e0a04 */
[--C-:B------:R-:W-:Y:S01]  /*3a90*/  @!P0 IMAD.IADD R71, R71, 0x1, -R4.reuse ;  /* 0x0000000147478824 */ /* 0x100fe200078e0a04 */
[----:B------:R-:W-:Y:S01]  /*3aa0*/  ISETP.GT.U32.AND P6, PT, R4, R93, PT ;  /* 0x0000005d0400720c */ /* 0x000fe20003fc4070 */
[--C-:B------:R-:W-:Y:S01]  /*3ab0*/  @!P4 IMAD.IADD R75, R75, 0x1, -R4.reuse ;  /* 0x000000014b4bc824 */ /* 0x100fe200078e0a04 */
[----:B------:R-:W-:Y:S01]  /*3ac0*/  ISETP.GE.AND P0, PT, R68, RZ, PT ;  /* 0x000000ff4400720c */ /* 0x000fe20003f06270 */
        /* <DEDUP_REMOVED lines=8> */
[----:B------:R-:W-:Y:S01]  /*3b50*/  IMAD.SHL.U32 R181, R181, 0x8, RZ ;  /* 0x00000008b5b57824 */ /* 0x000fe200078e00ff */
[----:B------:R-:W-:Y:S01]  /*3b60*/  ISETP.GE.AND P2, PT, R78, RZ, PT ;  /* 0x000000ff4e00720c */ /* 0x000fe20003f46270 */
[--C-:B------:R-:W-:Y:S01]  /*3b70*/  @!P6 IMAD.IADD R93, R93, 0x1, -R4.reuse ;  /* 0x000000015d5de824 */ /* 0x100fe200078e0a04 */
[C---:B------:R-:W-:Y:S01]  /*3b80*/  ISETP.GT.U32.AND P6, PT, R4.reuse, R87, PT ;  /* 0x000000570400720c */ /* 0x040fe20003fc4070 */
[----:B------:R-:W-:Y:S01]  /*3b90*/  @!P0 IMAD.MOV R63, RZ, RZ, -R63 ;  /* 0x000000ffff3f8224 */ /* 0x000fe200078e0a3f */
        /* <DEDUP_REMOVED lines=8> */
[----:B------:R-:W-:Y:S01]  /*3c20*/  ISETP.GT.U32.AND P1, PT, R4, R93, PT ;  /* 0x0000005d0400720c */ /* 0x000fe20003f24070 */
[----:B------:R-:W-:Y:S01]  /*3c30*/  @!P2 IMAD.MOV R73, RZ, RZ, -R73 ;  /* 0x000000ffff49a224 */ /* 0x000fe200078e0a49 */
        /* <DEDUP_REMOVED lines=11> */
[----:B------:R-:W-:Y:S01]  /*3cf0*/  @!P1 IMAD.IADD R93, R93, 0x1, -R4 ;  /* 0x000000015d5d9824 */ /* 0x000fe200078e0a04 */
[----:B------:R-:W-:Y:S01]  /*3d00*/  ISETP.NE.AND P1, PT, R53, RZ, PT ;  /* 0x000000ff3500720c */ /* 0x000fe20003f25270 */
[----:B------:R-:W-:Y:S01]  /*3d10*/  @!P2 IMAD.MOV R75, RZ, RZ, -R75 ;  /* 0x000000ffff4ba224 */ /* 0x000fe200078e0a4b */
[----:B------:R-:W-:Y:S01]  /*3d20*/  LOP3.LUT R4, RZ, R53, RZ, 0x33, !PT ;  /* 0x00000035ff047212 */ /* 0x000fe200078e33ff */
[----:B------:R-:W-:-:S02]  /*3d30*/  @!P6 IMAD.MOV R93, RZ, RZ, -R93 ;  /* 0x000000ffff5de224 */ /* 0x000fc400078e0a5d */
[----:B------:R-:W-:Y:S01]  /*3d40*/  @!P0 IMAD.MOV R77, RZ, RZ, -R77 ;  /* 0x000000ffff4d8224 */ /* 0x000fe200078e0a4d */
[C---:B------:R-:W-:Y:S01]  /*3d50*/  SEL R7, R4.reuse, R7, !P1 ;  /* 0x0000000704077207 */ /* 0x040fe20004800000 */
[----:B------:R-:W-:Y:S01]  /*3d60*/  @!P4 IMAD.MOV R9, RZ, RZ, -R9 ;  /* 0x000000ffff09c224 */ /* 0x000fe200078e0a09 */
[C---:B------:R-:W-:Y:S01]  /*3d70*/  SEL R13, R4.reuse, R13, !P1 ;  /* 0x0000000d040d7207 */ /* 0x040fe20004800000 */
[----:B------:R-:W-:Y:S01]  /*3d80*/  @!P3 IMAD.MOV R79, RZ, RZ, -R79 ;  /* 0x000000ffff4fb224 */ /* 0x000fe200078e0a4f */
[C---:B------:R-:W-:Y:S01]  /*3d90*/  SEL R8, R4.reuse, R8, !P1 ;  /* 0x0000000804087207 */ /* 0x040fe20004800000 */
[----:B------:R-:W-:Y:S01]  /*3da0*/  IMAD R7, R7, UR4, RZ ;  /* 0x0000000407077c24 */ /* 0x000fe2000f8e02ff */
[C---:B------:R-:W-:Y:S01]  /*3db0*/  SEL R57, R4.reuse, R57, !P1 ;  /* 0x0000003904397207 */ /* 0x040fe20004800000 */
[----:B------:R-:W-:Y:S01]  /*3dc0*/  IMAD R52, R13, UR4, RZ ;  /* 0x000000040d347c24 */ /* 0x000fe2000f8e02ff */
[----:B------:R-:W-:Y:S01]  /*3dd0*/  SEL R15, R4, R15, !P1 ;  /* 0x0000000f040f7207 */ /* 0x000fe20004800000 */
[----:B------:R-:W-:Y:S01]  /*3de0*/  IMAD R8, R8, UR4, RZ ;  /* 0x0000000408087c24 */ /* 0x000fe2000f8e02ff */
[C---:B------:R-:W-:Y:S01]  /*3df0*/  SEL R18, R4.reuse, R18, !P1 ;  /* 0x0000001204127207 */ /* 0x040fe20004800000 */
[----:B------:R-:W-:Y:S01]  /*3e00*/  IMAD R57, R57, UR4, RZ ;  /* 0x0000000439397c24 */ /* 0x000fe2000f8e02ff */
[----:B------:R-:W-:Y:S01]  /*3e10*/  SEL R19, R4, R19, !P1 ;  /* 0x0000001304137207 */ /* 0x000fe20004800000 */
[----:B------:R-:W-:Y:S01]  /*3e20*/  IMAD R53, R15, UR4, RZ ;  /* 0x000000040f357c24 */ /* 0x000fe2000f8e02ff */
[----:B------:R-:W-:Y:S01]  /*3e30*/  SHF.R.S32.HI R13, RZ, 0x1f, R7 ;  /* 0x0000001fff0d7819 */ /* 0x000fe20000011407 */
[----:B------:R-:W-:Y:S01]  /*3e40*/  IMAD R228, R18, UR4, RZ ;  /* 0x0000000412e47c24 */ /* 0x000fe2000f8e02ff */
[----:B------:R-:W-:Y:S01]  /*3e50*/  IADD3 R7, P6, R7, UR10, RZ ;  /* 0x0000000a07077c10 */ /* 0x000fe2000ffde0ff */
[----:B------:R-:W-:Y:S01]  /*3e60*/  IMAD R236, R19, UR4, RZ ;  /* 0x0000000413ec7c24 */ /* 0x000fe2000f8e02ff */
[C---:B------:R-:W-:Y:S01]  /*3e70*/  SEL R10, R4.reuse, R10, !P1 ;  /* 0x0000000a040a7207 */ /* 0x040fe20004800000 */
[----:B------:R-:W-:Y:S01]  /*3e80*/  @!P5 IMAD.MOV R87, RZ, RZ, -R87 ;  /* 0x000000ffff57d224 */ /* 0x000fe200078e0a57 */
[----:B------:R-:W-:-:S02]  /*3e90*/  SEL R28, R4, R28, !P1 ;  /* 0x0000001c041c7207 */ /* 0x000fc40004800000 */
[----:B------:R-:W-:Y:S01]  /*3ea0*/  IADD3.X R13, R13, UR11, RZ, P6, !PT ;  /* 0x0000000b0d0d7c10 */ /* 0x000fe2000b7fe4ff */
[----:B------:R-:W-:Y:S01]  /*3eb0*/  IMAD R10, R10, UR4, RZ ;  /* 0x000000040a0a7c24 */ /* 0x000fe2000f8e02ff */
[----:B------:R-:W-:Y:S01]  /*3ec0*/  SEL R20, R4, R20, !P1 ;  /* 0x0000001404147207 */ /* 0x000fe20004800000 */
[----:B------:R-:W-:Y:S01]  /*3ed0*/  IMAD R64, R28, UR4, RZ ;  /* 0x000000041c407c24 */ /* 0x000fe2000f8e02ff */
[C---:B------:R-:W-:Y:S02]  /*3ee0*/  SEL R24, R4.reuse, R24, !P1 ;  /* 0x0000001804187207 */ /* 0x040fe40004800000 */
[----:B------:R-:W-:Y:S01]  /*3ef0*/  SEL R49, R4, R49, !P1 ;  /* 0x0000003104317207 */ /* 0x000fe20004800000 */
[----:B------:R-:W-:Y:S01]  /*3f00*/  IMAD R244, R20, UR4, RZ ;  /* 0x0000000414f47c24 */ /* 0x000fe2000f8e02ff */
[----:B------:R-:W-:Y:S01]  /*3f10*/  SHF.R.S32.HI R15, RZ, 0x1f, R8 ;  /* 0x0000001fff0f7819 */ /* 0x000fe20000011408 */
[----:B------:R-:W-:Y:S01]  /*3f20*/  IMAD R56, R24, UR4, RZ ;  /* 0x0000000418387c24 */ /* 0x000fe2000f8e02ff */
[----:B------:R-:W-:Y:S01]  /*3f30*/  SHF.R.S32.HI R155, RZ, 0x1f, R57 ;  /* 0x0000001fff9b7819 */ /* 0x000fe20000011439 */
[----:B------:R-:W-:Y:S01]  /*3f40*/  IMAD R28, R49, UR4, RZ ;  /* 0x00000004311c7c24 */ /* 0x000fe2000f8e02ff */
[----:B------:R-:W-:-:S02]  /*3f50*/  IADD3 R18, P6, R57, UR10, RZ ;  /* 0x0000000a39127c10 */ /* 0x000fc4000ffde0ff */
[C---:B------:R-:W-:Y:S02]  /*3f60*/  SEL R17, R4.reuse, R17, !P1 ;  /* 0x0000001104117207 */ /* 0x040fe40004800000 */
[C---:B------:R-:W-:Y:S02]  /*3f70*/  SEL R61, R4.reuse, R61, !P1 ;  /* 0x0000003d043d7207 */ /* 0x040fe40004800000 */
[----:B------:R-:W-:Y:S01]  /*3f80*/  SEL R9, R4, R9, !P1 ;  /* 0x0000000904097207 */ /* 0x000fe20004800000 */
[----:B------:R-:W-:Y:S01]  /*3f90*/  IMAD R226, R17, UR4, RZ ;  /* 0x0000000411e27c24 */ /* 0x000fe2000f8e02ff */
[----:B------:R-:W-:Y:S01]  /*3fa0*/  IADD3 R8, P5, R8, UR10, RZ ;  /* 0x0000000a08087c10 */ /* 0x000fe2000ffbe0ff */
[----:B------:R-:W-:Y:S01]  /*3fb0*/  IMAD R61, R61, UR4, RZ ;  /* 0x000000043d3d7c24 */ /* 0x000fe2000f8e02ff */
[C---:B------:R-:W-:Y:S01]  /*3fc0*/  SEL R14, R4.reuse, R14, !P1 ;  /* 0x0000000e040e7207 */ /* 0x040fe20004800000 */
[----:B------:R-:W-:Y:S01]  /*3fd0*/  IMAD R49, R9, UR4, RZ ;  /* 0x0000000409317c24 */ /* 0x000fe2000f8e02ff */
[----:B------:R-:W-:-:S02]  /*3fe0*/  SEL R55, R4, R55, !P1 ;  /* 0x0000003704377207 */ /* 0x000fc40004800000 */
[----:B------:R-:W-:Y:S01]  /*3ff0*/  SHF.R.S32.HI R234, RZ, 0x1f, R236 ;  /* 0x0000001fffea7819 */ /* 0x000fe200000114ec */
[----:B------:R-:W-:Y:S01]  /*4000*/  IMAD R54, R14, UR4, RZ ;  /* 0x000000040e367c24 */ /* 0x000fe2000f8e02ff */
[----:B------:R-:W-:Y:S01]  /*4010*/  IADD3.X R155, R155, UR11, RZ, P6, !PT ;  /* 0x0000000b9b9b7c10 */ /* 0x000fe2000b7fe4ff */
[----:B------:R-:W-:Y:S01]  /*4020*/  IMAD R55, R55, UR4, RZ ;  /* 0x0000000437377c24 */ /* 0x000fe2000f8e02ff */
[----:B------:R-:W-:Y:S02]  /*4030*/  IADD3.X R15, R15, UR11, RZ, P5, !PT ;  /* 0x0000000b0f0f7c10 */ /* 0x000fe4000affe4ff */
[----:B------:R-:W-:Y:S02]  /*4040*/  IADD3 R236, P6, R236, UR10, RZ ;  /* 0x0000000aecec7c10 */ /* 0x000fe4000ffde0ff */
[C---:B------:R-:W-:Y:S02]  /*4050*/  SEL R22, R4.reuse, R22, !P1 ;  /* 0x0000001604167207 */ /* 0x040fe40004800000 */
[----:B------:R-:W-:-:S02]  /*4060*/  SEL R25, R4, R25, !P1 ;  /* 0x0000001904197207 */ /* 0x000fc40004800000 */
[----:B------:R-:W-:Y:S01]  /*4070*/  SHF.R.S32.HI R156, RZ, 0x1f, R53 ;  /* 0x0000001fff9c7819 */ /* 0x000fe20000011435 */
[----:B------:R-:W-:Y:S01]  /*4080*/  IMAD R248, R22, UR4, RZ ;  /* 0x0000000416f87c24 */ /* 0x000fe2000f8e02ff */
[----:B------:R-:W-:Y:S01]  /*4090*/  IADD3 R20, P5, R53, UR10, RZ ;  /* 0x0000000a35147c10 */ /* 0x000fe2000ffbe0ff */
[----:B------:R-:W-:Y:S01]  /*40a0*/  IMAD R58, R25, UR4, RZ ;  /* 0x00000004193a7c24 */ /* 0x000fe2000f8e02ff */
[----:B------:R-:W-:Y:S02]  /*40b0*/  SEL R16, R4, R16, !P1 ;  /* 0x0000001004107207 */ /* 0x000fe40004800000 */
[----:B------:R-:W-:Y:S02]  /*40c0*/  SHF.R.S32.HI R17, RZ, 0x1f, R10 ;  /* 0x0000001fff117819 */ /* 0x000fe4000001140a */
[----:B------:R-:W-:Y:S01]  /*40d0*/  IADD3 R9, P3, R10, UR10, RZ ;  /* 0x0000000a0a097c10 */ /* 0x000fe2000ff7e0ff */
[----:B------:R-:W-:Y:S01]  /*40e0*/  IMAD R152, R16, UR4, RZ ;  /* 0x0000000410987c24 */ /* 0x000fe2000f8e02ff */
[----:B------:R-:W-:-:S02]  /*40f0*/  SEL R11, R4, R11, !P1 ;  /* 0x0000000b040b7207 */ /* 0x000fc40004800000 */
[----:B------:R-:W-:Y:S02]  /*4100*/  IADD3.X R234, R234, UR11, RZ, P6, !PT ;  /* 0x0000000beaea7c10 */ /* 0x000fe4000b7fe4ff */
[----:B------:R-:W-:Y:S01]  /*4110*/  IADD3.X R156, R156, UR11, RZ, P5, !PT ;  /* 0x0000000b9c9c7c10 */ /* 0x000fe2000affe4ff */
[----:B------:R-:W-:Y:S01]  /*4120*/  IMAD R11, R11, UR4, RZ ;  /* 0x000000040b0b7c24 */ /* 0x000fe2000f8e02ff */
[----:B------:R-:W-:Y:S02]  /*4130*/  IADD3 R182, P6, R56, UR10, RZ ;  /* 0x0000000a38b67c10 */ /* 0x000fe4000ffde0ff */
[----:B------:R-:W-:Y:S02]  /*4140*/  IADD3.X R17, R17, UR11, RZ, P3, !PT ;  /* 0x0000000b11117c10 */ /* 0x000fe40009ffe4ff */
[----:B------:R-:W-:Y:S01]  /*4150*/  SHF.R.S32.HI R239, RZ, 0x1f, R61 ;  /* 0x0000001fffef7819 */ /* 0x000fe2000001143d */
[----:B------:R0:W-:Y:S01]  /*4160*/  STL [R1+0x4], R182 ;  /* 0x000004b601007387 */ /* 0x0001e20000100800 */
[----:B------:R-:W-:-:S02]  /*4170*/  IADD3 R240, P5, R61, UR10, RZ ;  /* 0x0000000a3df07c10 */ /* 0x000fc4000ffbe0ff */
[C---:B------:R-:W-:Y:S02]  /*4180*/  SEL R21, R4.reuse, R21, !P1 ;  /* 0x0000001504157207 */ /* 0x040fe40004800000 */
[----:B------:R-:W-:Y:S02]  /*4190*/  SEL R65, R4, R65, !P1 ;  /* 0x0000004104417207 */ /* 0x000fe40004800000 */
[----:B------:R-:W-:Y:S01]  /*41a0*/  SHF.R.S32.HI R157, RZ, 0x1f, R54 ;  /* 0x0000001fff9d7819 */ /* 0x000fe20000011436 */
[----:B------:R-:W-:Y:S01]  /*41b0*/  IMAD R246, R21, UR4, RZ ;  /* 0x0000000415f67c24 */ /* 0x000fe2000f8e02ff */
[----:B------:R-:W-:Y:S01]  /*41c0*/  IADD3 R22, P3, R54, UR10, RZ ;  /* 0x0000000a36167c10 */ /* 0x000fe2000ff7e0ff */
[----:B------:R-:W-:Y:S01]  /*41d0*/  IMAD R65, R65, UR4, RZ ;  /* 0x0000000441417c24 */ /* 0x000fe2000f8e02ff */
[----:B------:R-:W-:Y:S02]  /*41e0*/  SHF.R.S32.HI R19, RZ, 0x1f, R55 ;  /* 0x0000001fff137819 */ /* 0x000fe40000011437 */
[----:B------:R-:W-:-:S02]  /*41f0*/  IADD3 R10, P2, R55, UR10, RZ ;  /* 0x0000000a370a7c10 */ /* 0x000fc4000ff5e0ff */
[----:B------:R-:W-:Y:S02]  /*4200*/  CS2R R54, SRZ ;  /* 0x0000000000367805 */ /* 0x000fe4000001ff00 */
[C---:B------:R-:W-:Y:S02]  /*4210*/  SEL R59, R4.reuse, R59, !P1 ;  /* 0x0000003b043b7207 */ /* 0x040fe40004800000 */
[C---:B------:R-:W-:Y:S02]  /*4220*/  SEL R12, R4.reuse, R12, !P1 ;  /* 0x0000000c040c7207 */ /* 0x040fe40004800000 */
[----:B------:R-:W-:Y:S01]  /*4230*/  IADD3.X R239, R239, UR11, RZ, P5, !PT ;  /* 0x0000000befef7c10 */ /* 0x000fe2000affe4ff */
[----:B------:R-:W-:Y:S01]  /*4240*/  IMAD R59, R59, UR4, RZ ;  /* 0x000000043b3b7c24 */ /* 0x000fe2000f8e02ff */
[----:B------:R-:W-:Y:S01]  /*4250*/  SEL R51, R4, R51, !P1 ;  /* 0x0000003304337207 */ /* 0x000fe20004800000 */
[----:B------:R-:W-:Y:S01]  /*4260*/  IMAD R50, R12, UR4, RZ ;  /* 0x000000040c327c24 */ /* 0x000fe2000f8e02ff */
[----:B------:R-:W-:-:S02]  /*4270*/  SHF.R.S32.HI R243, RZ, 0x1f, R244 ;  /* 0x0000001ffff37819 */ /* 0x000fc400000114f4 */
[----:B------:R-:W-:Y:S01]  /*4280*/  IADD3.X R157, R157, UR11, RZ, P3, !PT ;  /* 0x0000000b9d9d7c10 */ /* 0x000fe20009ffe4ff */
[----:B------:R-:W-:Y:S01]  /*4290*/  IMAD R51, R51, UR4, RZ ;  /* 0x0000000433337c24 */ /* 0x000fe2000f8e02ff */
[----:B0-----:R-:W-:Y:S02]  /*42a0*/  IADD3 R182, P5, R58, UR10, RZ ;  /* 0x0000000a3ab67c10 */ /* 0x001fe4000ffbe0ff */
[C---:B------:R-:W-:Y:S02]  /*42b0*/  SEL R23, R4.reuse, R23, !P1 ;  /* 0x0000001704177207 */ /* 0x040fe40004800000 */
[C---:B------:R-:W-:Y:S01]  /*42c0*/  SEL R26, R4.reuse, R26, !P1 ;  /* 0x0000001a041a7207 */ /* 0x040fe20004800000 */
[----:B------:R0:W-:Y:S01]  /*42d0*/  STL [R1+0xc], R182 ;  /* 0x00000cb601007387 */ /* 0x0001e20000100800 */
[C---:B------:R-:W-:Y:S01]  /*42e0*/  SEL R27, R4.reuse, R27, !P1 ;  /* 0x0000001b041b7207 */ /* 0x040fe20004800000 */
[----:B------:R-:W-:Y:S01]  /*42f0*/  IMAD R252, R23, UR4, RZ ;  /* 0x0000000417fc7c24 */ /* 0x000fe2000f8e02ff */
[----:B------:R-:W-:Y:S01]  /*4300*/  SEL R29, R4, R29, !P1 ;  /* 0x0000001d041d7207 */ /* 0x000fe20004800000 */
[----:B------:R-:W-:Y:S01]  /*4310*/  IMAD R60, R26, UR4, RZ ;  /* 0x000000041a3c7c24 */ /* 0x000fe2000f8e02ff */
        /* <DEDUP_REMOVED lines=64> */
[----:B------:R-:W-:Y:S01]  /*4720*/  SEL R87, R4, R87, !P1 ;  /* 0x0000005704577207 */ /* 0x000fe20004800000 */
[----:B------:R-:W-:Y:S01]  /*4730*/  IMAD R77, R77, UR4, RZ ;  /* 0x000000044d4d7c24 */ /* 0x000fe2000f8e02ff */
[----:B------:R-:W-:Y:S01]  /*4740*/  SHF.R.S32.HI R158, RZ, 0x1f, R152 ;  /* 0x0000001fff9e7819 */ /* 0x000fe20000011498 */
[----:B------:R-:W-:Y:S01]  /*4750*/  IMAD R39, R79, UR4, RZ ;  /* 0x000000044f277c24 */ /* 0x000fe2000f8e02ff */
[----:B------:R-:W-:Y:S01]  /*4760*/  IADD3.X R19, R19, UR11, RZ, P2, !PT ;  /* 0x0000000b13137c10 */ /* 0x000fe200097fe4ff */
[----:B------:R-:W-:Y:S01]  /*4770*/  IMAD R37, R87, UR4, RZ ;  /* 0x0000000457257c24 */ /* 0x000fe2000f8e02ff */
[----:B------:R-:W-:-:S02]  /*4780*/  IADD3 R244, P3, R244, UR10, RZ ;  /* 0x0000000af4f47c10 */ /* 0x000fc4000ff7e0ff */
[----:B------:R-:W-:Y:S02]  /*4790*/  CS2R R88, SRZ ;  /* 0x0000000000587805 */ /* 0x000fe4000001ff00 */
[----:B------:R-:W-:Y:S02]  /*47a0*/  SEL R4, R4, R93, !P1 ;  /* 0x0000005d04047207 */ /* 0x000fe40004800000 */
[----:B------:R-:W-:Y:S02]  /*47b0*/  CS2R R90, SRZ ;  /* 0x00000000005a7805 */ /* 0x000fe4000001ff00 */
[----:B------:R-:W-:Y:S02]  /*47c0*/  SHF.R.S32.HI R21, RZ, 0x1f, R11 ;  /* 0x0000001fff157819 */ /* 0x000fe4000001140b */
[----:B------:R-:W-:Y:S02]  /*47d0*/  CS2R R92, SRZ ;  /* 0x00000000005c7805 */ /* 0x000fe4000001ff00 */
[----:B------:R-:W-:Y:S01]  /*47e0*/  IADD3 R152, P2, R152, UR10, RZ ;  /* 0x0000000a98987c10 */ /* 0x000fe2000ff5e0ff */
[----:B------:R-:W-:Y:S01]  /*47f0*/  IMAD R33, R4, UR4, RZ ;  /* 0x0000000404217c24 */ /* 0x000fe2000f8e02ff */
[----:B------:R-:W-:Y:S01]  /*4800*/  IADD3 R11, P1, R11, UR10, RZ ;  /* 0x0000000a0b0b7c10 */ /* 0x000fe2000ff3e0ff */
[----:B------:R-:W-:Y:S01]  /*4810*/  USHF.R.U32.HI UR4, URZ, 0x4, UR12 ;  /* 0x000000043f047899 */ /* 0x000fe2000801160c */
[----:B------:R-:W-:-:S02]  /*4820*/  IADD3.X R243, R243, UR11, RZ, P3, !PT ;  /* 0x0000000bf3f37c10 */ /* 0x000fc40009ffe4ff */
[----:B------:R-:W-:Y:S01]  /*4830*/  SHF.R.S32.HI R245, RZ, 0x1f, R246 ;  /* 0x0000001ffff57819 */ /* 0x000fe200000114f6 */
[----:B------:R-:W-:Y:S01]  /*4840*/  USGXT.U32 UR4, UR4, 0xe ;  /* 0x0000000e0404789a */ /* 0x000fe20008000000 */
[----:B------:R-:W-:Y:S02]  /*4850*/  IADD3.X R158, R158, UR11, RZ, P2, !PT ;  /* 0x0000000b9e9e7c10 */ /* 0x000fe400097fe4ff */
[----:B0-----:R-:W-:Y:S02]  /*4860*/  IADD3 R182, P3, R65, UR10, RZ ;  /* 0x0000000a41b67c10 */ /* 0x001fe4000ff7e0ff */
[----:B------:R-:W-:Y:S02]  /*4870*/  IADD3.X R21, R21, UR11, RZ, P1, !PT ;  /* 0x0000000b15157c10 */ /* 0x000fe40008ffe4ff */
[----:B------:R-:W-:Y:S01]  /*4880*/  IADD3 R246, P2, R246, UR10, RZ ;  /* 0x0000000af6f67c10 */ /* 0x000fe2000ff5e0ff */
[----:B------:R0:W-:Y:S01]  /*4890*/  STL [R1+0x14], R182 ;  /* 0x000014b601007387 */ /* 0x0001e20000100800 */
[----:B------:R-:W-:-:S02]  /*48a0*/  SHF.R.S32.HI R159, RZ, 0x1f, R59 ;  /* 0x0000001fff9f7819 */ /* 0x000fc4000001143b */
[----:B------:R-:W-:Y:S02]  /*48b0*/  IADD3 R154, P1, R59, UR10, RZ ;  /* 0x0000000a3b9a7c10 */ /* 0x000fe4000ff3e0ff */
[----:B------:R-:W-:Y:S02]  /*48c0*/  SHF.R.S32.HI R23, RZ, 0x1f, R50 ;  /* 0x0000001fff177819 */ /* 0x000fe40000011432 */
[----:B------:R-:W-:Y:S02]  /*48d0*/  IADD3 R14, P0, R50, UR10, RZ ;  /* 0x0000000a320e7c10 */ /* 0x000fe4000ff1e0ff */
[----:B------:R-:W-:Y:S02]  /*48e0*/  SHF.R.S32.HI R12, RZ, 0x1f, R51 ;  /* 0x0000001fff0c7819 */ /* 0x000fe40000011433 */
[----:B------:R-:W-:Y:S02]  /*48f0*/  IADD3 R4, P4, R51, UR10, RZ ;  /* 0x0000000a33047c10 */ /* 0x000fe4000ff9e0ff */
[----:B------:R-:W-:-:S02]  /*4900*/  CS2R R50, SRZ ;  /* 0x0000000000327805 */ /* 0x000fc4000001ff00 */
[----:B------:R-:W-:Y:S02]  /*4910*/  IADD3.X R245, R245, UR11, RZ, P2, !PT ;  /* 0x0000000bf5f57c10 */ /* 0x000fe400097fe4ff */
[----:B------:R-:W-:Y:S02]  /*4920*/  SHF.R.S32.HI R247, RZ, 0x1f, R248 ;  /* 0x0000001ffff77819 */ /* 0x000fe400000114f8 */
[----:B------:R-:W-:Y:S02]  /*4930*/  IADD3.X R159, R159, UR11, RZ, P1, !PT ;  /* 0x0000000b9f9f7c10 */ /* 0x000fe40008ffe4ff */
[----:B0-----:R-:W-:Y:S02]  /*4940*/  IADD3 R182, P2, R60, UR10, RZ ;  /* 0x0000000a3cb67c10 */ /* 0x001fe4000ff5e0ff */
[----:B------:R-:W-:Y:S02]  /*4950*/  SHF.R.S32.HI R160, RZ, 0x1f, R226 ;  /* 0x0000001fffa07819 */ /* 0x000fe400000114e2 */
[----:B------:R-:W-:Y:S01]  /*4960*/  IADD3.X R23, R23, UR11, RZ, P0, !PT ;  /* 0x0000000b17177c10 */ /* 0x000fe200087fe4ff */
[----:B------:R0:W-:Y:S01]  /*4970*/  STL [R1+0x1c], R182 ;  /* 0x00001cb601007387 */ /* 0x0001e20000100800 */
[----:B------:R-:W-:-:S02]  /*4980*/  IADD3 R248, P1, R248, UR10, RZ ;  /* 0x0000000af8f87c10 */ /* 0x000fc4000ff3e0ff */
[----:B------:R-:W-:Y:S02]  /*4990*/  IADD3.X R12, R12, UR11, RZ, P4, !PT ;  /* 0x0000000b0c0c7c10 */ /* 0x000fe4000a7fe4ff */
[----:B------:R-:W-:Y:S02]  /*49a0*/  IADD3 R226, P0, R226, UR10, RZ ;  /* 0x0000000ae2e27c10 */ /* 0x000fe4000ff1e0ff */
[----:B------:R-:W-:Y:S02]  /*49b0*/  SHF.R.S32.HI R153, RZ, 0x1f, R52 ;  /* 0x0000001fff997819 */ /* 0x000fe40000011434 */
[----:B------:R-:W-:Y:S02]  /*49c0*/  IADD3 R16, P4, R52, UR10, RZ ;  /* 0x0000000a34107c10 */ /* 0x000fe4000ff9e0ff */
[----:B------:R-:W-:Y:S02]  /*49d0*/  CS2R R52, SRZ ;  /* 0x0000000000347805 */ /* 0x000fe4000001ff00 */
[----:B------:R-:W-:-:S02]  /*49e0*/  IADD3.X R247, R247, UR11, RZ, P1, !PT ;  /* 0x0000000bf7f77c10 */ /* 0x000fc40008ffe4ff */
[----:B------:R-:W-:Y:S02]  /*49f0*/  IADD3.X R160, R160, UR11, RZ, P0, !PT ;  /* 0x0000000ba0a07c10 */ /* 0x000fe400087fe4ff */
[----:B0-----:R-:W-:Y:S02]  /*4a00*/  IADD3 R182, P1, R62, UR10, RZ ;  /* 0x0000000a3eb67c10 */ /* 0x001fe4000ff3e0ff */
[----:B------:R-:W-:Y:S02]  /*4a10*/  SHF.R.S32.HI R227, RZ, 0x1f, R228 ;  /* 0x0000001fffe37819 */ /* 0x000fe400000114e4 */
[----:B------:R-:W-:Y:S01]  /*4a20*/  IADD3.X R153, R153, UR11, RZ, P4, !PT ;  /* 0x0000000b99997c10 */ /* 0x000fe2000a7fe4ff */
[----:B------:R0:W-:Y:S01]  /*4a30*/  STL [R1+0x24], R182 ;  /* 0x000024b601007387 */ /* 0x0001e20000100800 */
[----:B------:R-:W-:Y:S02]  /*4a40*/  SHF.R.S32.HI R249, RZ, 0x1f, R63 ;  /* 0x0000001ffff97819 */ /* 0x000fe4000001143f */
[----:B------:R-:W-:-:S02]  /*4a50*/  IADD3 R250, P0, R63, UR10, RZ ;  /* 0x0000000a3ffa7c10 */ /* 0x000fc4000ff1e0ff */
[----:B------:R-:W-:Y:S02]  /*4a60*/  IADD3 R228, P4, R228, UR10, RZ ;  /* 0x0000000ae4e47c10 */ /* 0x000fe4000ff9e0ff */
[----:B------:R-:W-:Y:S02]  /*4a70*/  IADD3.X R249, R249, UR11, RZ, P0, !PT ;  /* 0x0000000bf9f97c10 */ /* 0x000fe400087fe4ff */
[----:B------:R-:W-:Y:S02]  /*4a80*/  SHF.R.S32.HI R251, RZ, 0x1f, R252 ;  /* 0x0000001ffffb7819 */ /* 0x000fe400000114fc */
[----:B------:R-:W-:Y:S02]  /*4a90*/  IADD3.X R227, R227, UR11, RZ, P4, !PT ;  /* 0x0000000be3e37c10 */ /* 0x000fe4000a7fe4ff */
[----:B0-----:R-:W-:Y:S02]  /*4aa0*/  IADD3 R182, P0, R64, UR10, RZ ;  /* 0x0000000a40b67c10 */ /* 0x001fe4000ff1e0ff */
[----:B------:R-:W-:-:S02]  /*4ab0*/  IADD3 R252, P4, R252, UR10, RZ ;  /* 0x0000000afcfc7c10 */ /* 0x000fc4000ff9e0ff */
[----:B------:R-:W-:Y:S01]  /*4ac0*/  SHF.R.S32.HI R41, RZ, 0x1f, R56 ;  /* 0x0000001fff297819 */ /* 0x000fe20000011438 */
[----:B------:R0:W-:Y:S01]  /*4ad0*/  STL [R1+0x2c], R182 ;  /* 0x00002cb601007387 */ /* 0x0001e20000100800 */
[----:B------:R-:W-:Y:S02]  /*4ae0*/  IADD3.X R251, R251, UR11, RZ, P4, !PT ;  /* 0x0000000bfbfb7c10 */ /* 0x000fe4000a7fe4ff */
[----:B------:R-:W-:Y:S02]  /*4af0*/  CS2R R56, SRZ ;  /* 0x0000000000387805 */ /* 0x000fe4000001ff00 */
[----:B------:R-:W-:Y:S02]  /*4b00*/  IADD3.X R183, R41, UR11, RZ, P6, !PT ;  /* 0x0000000b29b77c10 */ /* 0x000fe4000b7fe4ff */
[----:B------:R-:W-:Y:S02]  /*4b10*/  SHF.R.S32.HI R42, RZ, 0x1f, R58 ;  /* 0x0000001fff2a7819 */ /* 0x000fe4000001143a */
[----:B------:R-:W-:-:S02]  /*4b20*/  CS2R R58, SRZ ;  /* 0x00000000003a7805 */ /* 0x000fc4000001ff00 */
[----:B------:R-:W-:Y:S02]  /*4b30*/  SHF.R.S32.HI R43, RZ, 0x1f, R65 ;  /* 0x0000001fff2b7819 */ /* 0x000fe40000011441 */
[----:B------:R-:W-:Y:S02]  /*4b40*/  SHF.R.S32.HI R44, RZ, 0x1f, R60 ;  /* 0x0000001fff2c7819 */ /* 0x000fe4000001143c */
[----:B------:R-:W-:Y:S02]  /*4b50*/  CS2R R60, SRZ ;  /* 0x00000000003c7805 */ /* 0x000fe4000001ff00 */
[----:B0-----:R-:W-:Y:S02]  /*4b60*/  IADD3 R182, P4, R67, UR10, RZ ;  /* 0x0000000a43b67c10 */ /* 0x001fe4000ff9e0ff */
[----:B------:R-:W-:Y:S02]  /*4b70*/  SHF.R.S32.HI R45, RZ, 0x1f, R62 ;  /* 0x0000001fff2d7819 */ /* 0x000fe4000001143e */
[----:B------:R-:W-:-:S02]  /*4b80*/  CS2R R62, SRZ ;  /* 0x00000000003e7805 */ /* 0x000fc4000001ff00 */
[----:B------:R-:W-:Y:S01]  /*4b90*/  SHF.R.S32.HI R46, RZ, 0x1f, R64 ;  /* 0x0000001fff2e7819 */ /* 0x000fe20000011440 */
[----:B------:R0:W-:Y:S01]  /*4ba0*/  STL [R1+0x34], R182 ;  /* 0x000034b601007387 */ /* 0x0001e20000100800 */
[----:B------:R-:W-:Y:S02]  /*4bb0*/  SHF.R.S32.HI R47, RZ, 0x1f, R67 ;  /* 0x0000001fff2f7819 */ /* 0x000fe40000011443 */
[----:B------:R-:W-:Y:S02]  /*4bc0*/  CS2R R64, SRZ ;  /* 0x0000000000407805 */ /* 0x000fe4000001ff00 */
[----:B------:R-:W-:Y:S01]  /*4bd0*/  SHF.R.S32.HI R48, RZ, 0x1f, R66 ;  /* 0x0000001fff307819 */ /* 0x000fe20000011442 */
[----:B------:R1:W-:Y:S01]  /*4be0*/  STL [R1], R183 ;  /* 0x000000b701007387 */ /* 0x0003e20000100800 */
[----:B------:R-:W-:Y:S02]  /*4bf0*/  SHF.R.S32.HI R41, RZ, 0x1f, R68 ;  /* 0x0000001fff297819 */ /* 0x000fe40000011444 */
[----:B0-----:R-:W-:-:S02]  /*4c00*/  IADD3 R182, P6, R66, UR10, RZ ;  /* 0x0000000a42b67c10 */ /* 0x001fc4000ffde0ff */
[----:B------:R-:W-:Y:S02]  /*4c10*/  CS2R R66, SRZ ;  /* 0x0000000000427805 */ /* 0x000fe4000001ff00 */
[----:B-1----:R-:W-:Y:S01]  /*4c20*/  IADD3.X R183, R42, UR11, RZ, P5, !PT ;  /* 0x0000000b2ab77c10 */ /* 0x002fe2000affe4ff */
[----:B------:R0:W-:Y:S01]  /*4c30*/  STL [R1+0x3c], R182 ;  /* 0x00003cb601007387 */ /* 0x0001e20000100800 */
[----:B------:R-:W-:-:S03]  /*4c40*/  SHF.R.S32.HI R42, RZ, 0x1f, R70 ;  /* 0x0000001fff2a7819 */ /* 0x000fc60000011446 */
[----:B------:R1:W-:Y:S01]  /*4c50*/  STL [R1+0x8], R183 ;  /* 0x000008b701007387 */ /* 0x0003e20000100800 */
[----:B0-----:R-:W-:Y:S02]  /*4c60*/  IADD3 R182, P5, R68, UR10, RZ ;  /* 0x0000000a44b67c10 */ /* 0x001fe4000ffbe0ff */
[----:B-1----:R-:W-:-:S03]  /*4c70*/  IADD3.X R183, R43, UR11, RZ, P3, !PT ;  /* 0x0000000b2bb77c10 */ /* 0x002fc60009ffe4ff */
        /* <DEDUP_REMOVED lines=72> */
[----:B------:R-:W-:Y:S02]  /*5100*/  SHF.R.S32.HI R40, RZ, 0x1f, R75 ;  /* 0x0000001fff287819 */ /* 0x000fe4000001144b */
[----:B-1----:R-:W-:Y:S01]  /*5110*/  IADD3.X R183, R48, UR11, RZ, P5, !PT ;  /* 0x0000000b30b77c10 */ /* 0x002fe2000affe4ff */
[----:B------:R0:W-:Y:S04]  /*5120*/  STL [R1+0xac], R182 ;  /* 0x0000acb601007387 */ /* 0x0001e80000100800 */
[----:B------:R1:W-:Y:S01]  /*5130*/  STL [R1+0x78], R183 ;  /* 0x000078b701007387 */ /* 0x0003e20000100800 */
[----:B0-----:R-:W-:-:S02]  /*5140*/  IADD3 R182, P5, R75, UR10, RZ ;  /* 0x0000000a4bb67c10 */ /* 0x001fc4000ffbe0ff */
        /* <DEDUP_REMOVED lines=11> */
[----:B------:R-:W-:Y:S02]  /*5200*/  SHF.R.S32.HI R36, RZ, 0x1f, R35 ;  /* 0x0000001fff247819 */ /* 0x000fe40000011423 */
[----:B-1----:R-:W-:Y:S01]  /*5210*/  IADD3.X R183, R43, UR11, RZ, P1, !PT ;  /* 0x0000000b2bb77c10 */ /* 0x002fe20008ffe4ff */
[----:B------:R0:W-:Y:S01]  /*5220*/  STL [R1+0xc4], R182 ;  /* 0x0000c4b601007387 */ /* 0x0001e20000100800 */
[----:B------:R-:W-:-:S03]  /*5230*/  CS2R R42, SRZ ;  /* 0x00000000002a7805 */ /* 0x000fc6000001ff00 */
        /* <DEDUP_REMOVED lines=21> */
[----:B------:R-:W-:-:S03]  /*5390*/  SHF.R.S32.HI R40, RZ, 0x1f, R30 ;  /* 0x0000001fff287819 */ /* 0x000fc6000001141e */
[----:B------:R1:W-:Y:S01]  /*53a0*/  STL [R1+0xb0], R183 ;  /* 0x0000b0b701007387 */ /* 0x0003e20000100800 */
[----:B0-----:R-:W-:Y:S02]  /*53b0*/  IADD3 R182, P5, R31, UR10, RZ ;  /* 0x0000000a1fb67c10 */ /* 0x001fe4000ffbe0ff */
[----:B------:R-:W-:Y:S02]  /*53c0*/  SHF.R.S32.HI R31, RZ, 0x1f, R49 ;  /* 0x0000001fff1f7819 */ /* 0x000fe40000011431 */
[----:B-1----:R-:W-:Y:S01]  /*53d0*/  IADD3.X R183, R47, UR11, RZ, P3, !PT ;  /* 0x0000000b2fb77c10 */ /* 0x002fe20009ffe4ff */
[----:B------:R0:W-:Y:S01]  /*53e0*/  STL [R1+0xec], R182 ;  /* 0x0000ecb601007387 */ /* 0x0001e20000100800 */
[----:B------:R-:W-:-:S03]  /*53f0*/  CS2R R46, SRZ ;  /* 0x00000000002e7805 */ /* 0x000fc6000001ff00 */
[----:B------:R1:W-:Y:S01]  /*5400*/  STL [R1+0xb8], R183 ;  /* 0x0000b8b701007387 */ /* 0x0003e20000100800 */
[----:B0-----:R-:W-:Y:S02]  /*5410*/  IADD3 R182, P3, R49, UR10, RZ ;  /* 0x0000000a31b67c10 */ /* 0x001fe4000ff7e0ff */
[----:B------:R-:W-:Y:S02]  /*5420*/  CS2R R48, SRZ ;  /* 0x0000000000307805 */ /* 0x000fe4000001ff00 */
[----:B-1----:R-:W-:Y:S01]  /*5430*/  IADD3.X R183, R38, UR11, RZ, P2, !PT ;  /* 0x0000000b26b77c10 */ /* 0x002fe200097fe4ff */
[----:B------:R0:W-:Y:S04]  /*5440*/  STL [R1+0xf4], R182 ;  /* 0x0000f4b601007387 */ /* 0x0001e80000100800 */
[----:B------:R1:W-:Y:S01]  /*5450*/  STL [R1+0xc0], R183 ;  /* 0x0000c0b701007387 */ /* 0x0003e20000100800 */
[----:B0-----:R-:W-:-:S02]  /*5460*/  IADD3 R182, P2, R30, UR10, RZ ;  /* 0x0000000a1eb67c10 */ /* 0x001fc4000ff5e0ff */
[----:B------:R-:W-:Y:S02]  /*5470*/  SHF.R.S32.HI R30, RZ, 0x1f, R29 ;  /* 0x0000001fff1e7819 */ /* 0x000fe4000001141d */
[----:B-1----:R-:W-:Y:S01]  /*5480*/  IADD3.X R183, R36, UR11, RZ, P1, !PT ;  /* 0x0000000b24b77c10 */ /* 0x002fe20008ffe4ff */
[----:B------:R0:W-:Y:S04]  /*5490*/  STL [R1+0xfc], R182 ;  /* 0x0000fcb601007387 */ /* 0x0001e80000100800 */
[----:B------:R1:W-:Y:S01]  /*54a0*/  STL [R1+0xc8], R183 ;  /* 0x0000c8b701007387 */ /* 0x0003e20000100800 */
[----:B0-----:R-:W-:Y:S02]  /*54b0*/  IADD3 R182, P1, R29, UR10, RZ ;  /* 0x0000000a1db67c10 */ /* 0x001fe4000ff3e0ff */
[----:B------:R-:W-:-:S02]  /*54c0*/  SHF.R.S32.HI R29, RZ, 0x1f, R28 ;  /* 0x0000001fff1d7819 */ /* 0x000fc4000001141c */
        /* <DEDUP_REMOVED lines=12> */
[----:B------:R0:W-:Y:S04]  /*5590*/  STL [R1+0x114], R182 ;  /* 0x000114b601007387 */ /* 0x0001e80000100800 */
[----:B------:R1:W-:Y:S01]  /*55a0*/  STL [R1+0xe0], R183 ;  /* 0x0000e0b701007387 */ /* 0x0003e20000100800 */
[----:B0-----:R-:W-:Y:S02]  /*55b0*/  IADD3 R182, P6, R27, UR10, RZ ;  /* 0x0000000a1bb67c10 */ /* 0x001fe4000ffde0ff */
[----:B------:R-:W-:-:S02]  /*55c0*/  SHF.R.S32.HI R27, RZ, 0x1f, R26 ;  /* 0x0000001fff1b7819 */ /* 0x000fc4000001141a */
[----:B-1----:R-:W-:Y:S01]  /*55d0*/  IADD3.X R183, R32, UR11, RZ, P5, !PT ;  /* 0x0000000b20b77c10 */ /* 0x002fe2000affe4ff */
[----:B------:R0:W-:Y:S04]  /*55e0*/  STL [R1+0x11c], R182 ;  /* 0x00011cb601007387 */ /* 0x0001e80000100800 */
[----:B------:R1:W-:Y:S01]  /*55f0*/  STL [R1+0xe8], R183 ;  /* 0x0000e8b701007387 */ /* 0x0003e20000100800 */
[----:B0-----:R-:W-:Y:S02]  /*5600*/  IADD3 R182, P5, R26, UR10, RZ ;  /* 0x0000000a1ab67c10 */ /* 0x001fe4000ffbe0ff */
[----:B------:R-:W-:Y:S02]  /*5610*/  SHF.R.S32.HI R26, RZ, 0x1f, R25 ;  /* 0x0000001fff1a7819 */ /* 0x000fe40000011419 */
[----:B-1----:R-:W-:Y:S01]  /*5620*/  IADD3.X R183, R31, UR11, RZ, P3, !PT ;  /* 0x0000000b1fb77c10 */ /* 0x002fe20009ffe4ff */
[----:B------:R0:W-:Y:S01]  /*5630*/  STL [R1+0x124], R182 ;  /* 0x000124b601007387 */ /* 0x0001e20000100800 */
[----:B------:R-:W-:-:S02]  /*5640*/  SHF.R.S32.HI R31, RZ, 0x1f, R24 ;  /* 0x0000001fff1f7819 */ /* 0x000fc40000011418 */
[----:B------:R-:W-:Y:S01]  /*5650*/  IADD3.X R184, R27, UR11, RZ, P5, !PT ;  /* 0x0000000b1bb87c10 */ /* 0x000fe2000affe4ff */
        /* <DEDUP_REMOVED lines=19> */
[----:B------:R-:W-:Y:S02]  /*5790*/  IADD3.X R5, R28, UR11, RZ, P4, !PT ;  /* 0x0000000b1c057c10 */ /* 0x000fe4000a7fe4ff */
[----:B-1----:R-:W-:Y:S01]  /*57a0*/  IADD3 R183, P4, R33, UR10, RZ ;  /* 0x0000000a21b77c10 */ /* 0x002fe2000ff9e0ff */
[----:B------:R0:W-:Y:S01]  /*57b0*/  STL [R1+0x144], R182 ;  /* 0x000144b601007387 */ /* 0x0001e20000100800 */
[----:B------:R-:W-:Y:S01]  /*57c0*/  CS2R R32, SRZ ;  /* 0x0000000000207805 */ /* 0x000fe2000001ff00 */
[----:B------:R-:W-:Y:S02]  /*57d0*/  UMOV UR10, 0xfffffffe ;  /* 0xfffffffe000a7882 */ /* 0x000fe40000000000 */
[----:B------:R1:W-:Y:S04]  /*57e0*/  STL [R1+0x110], R5 ;  /* 0x0001100501007387 */ /* 0x0003e80000100800 */
[----:B------:R2:W-:Y:S01]  /*57f0*/  STL [R1+0x14c], R183 ;  /* 0x00014cb701007387 */ /* 0x0005e20000100800 */
[----:B0-----:R-:W-:-:S02]  /*5800*/  IADD3.X R182, R35, UR11, RZ, P6, !PT ;  /* 0x0000000b23b67c10 */ /* 0x001fc4000b7fe4ff */
[----:B------:R-:W-:Y:S02]  /*5810*/  CS2R R34, SRZ ;  /* 0x0000000000227805 */ /* 0x000fe4000001ff00 */
[----:B-1----:R-:W-:Y:S01]  /*5820*/  IADD3 R5, P6, R2, UR8, RZ ;  /* 0x0000000802057c10 */ /* 0x002fe2000ffde0ff */
[----:B------:R0:W-:Y:S01]  /*5830*/  STL [R1+0x118], R182 ;  /* 0x000118b601007387 */ /* 0x0001e20000100800 */
[----:B--2---:R-:W-:-:S03]  /*5840*/  IADD3.X R183, R26, UR11, RZ, P3, !PT ;  /* 0x0000000b1ab77c10 */ /* 0x004fc60009ffe4ff */
[----:B------:R1:W-:Y:S01]  /*5850*/  STL [R1+0x120], R184 ;  /* 0x000120b801007387 */ /* 0x0003e20000100800 */
[----:B------:R-:W-:Y:S02]  /*5860*/  LEA.HI.X.SX32 R2, R2, UR9, 0x1, P6 ;  /* 0x0000000902027c11 */ /* 0x000fe4000b0f0eff */
[----:B------:R-:W-:Y:S01]  /*5870*/  CS2R R26, SRZ ;  /* 0x00000000001a7805 */ /* 0x000fe2000001ff00 */
[----:B------:R2:W-:Y:S01]  /*5880*/  STL [R1+0x128], R183 ;  /* 0x000128b701007387 */ /* 0x0005e20000100800 */
[----:B0-----:R-:W-:Y:S02]  /*5890*/  IADD3.X R182, R25, UR11, RZ, P2, !PT ;  /* 0x0000000b19b67c10 */ /* 0x001fe400097fe4ff */
[----:B-1----:R-:W-:-:S03]  /*58a0*/  IADD3.X R184, R31, UR11, RZ, P1, !PT ;  /* 0x0000000b1fb87c10 */ /* 0x002fc60008ffe4ff */
[----:B------:R0:W-:Y:S01]  /*58b0*/  STL [R1+0x130], R182 ;  /* 0x000130b601007387 */ /* 0x0001e20000100800 */
[----:B------:R-:W-:Y:S02]  /*58c0*/  CS2R R30, SRZ ;  /* 0x00000000001e7805 */ /* 0x000fe4000001ff00 */
[----:B--2---:R-:W-:Y:S01]  /*58d0*/  IADD3.X R183, R24, UR11, RZ, P0, !PT ;  /* 0x0000000b18b77c10 */ /* 0x004fe200087fe4ff */
[----:B------:R-:W-:Y:S01]  /*58e0*/  STL [R1+0x138], R184 ;  /* 0x000138b801007387 */ /* 0x000fe20000100800 */
[----:B------:R-:W-:-:S03]  /*58f0*/  CS2R R24, SRZ ;  /* 0x0000000000187805 */ /* 0x000fc6000001ff00 */
[----:B------:R1:W-:Y:S01]  /*5900*/  STL [R1+0x140], R183 ;  /* 0x000140b701007387 */ /* 0x0003e20000100800 */
[----:B0-----:R-:W-:Y:S02]  /*5910*/  IADD3.X R182, R29, UR11, RZ, P4, !PT ;  /* 0x0000000b1db67c10 */ /* 0x001fe4000a7fe4ff */
[----:B------:R-:W-:Y:S01]  /*5920*/  CS2R R28, SRZ ;  /* 0x00000000001c7805 */ /* 0x000fe2000001ff00 */
[----:B------:R-:W-:Y:S02]  /*5930*/  UMOV UR11, 0x7fffffdf ;  /* 0x7fffffdf000b7882 */ /* 0x000fe40000000000 */
[----:B------:R-:W-:Y:S01]  /*5940*/  UIADD3.64 UR10, UR4, -UR10, URZ ;  /* 0x8000000a040a7297 */ /* 0x000fe2000fffe03f */
[----:B------:R0:W-:Y:S01]  /*5950*/  STL [R1+0x148], R182 ;  /* 0x000148b601007387 */ /* 0x0001e20000100800 */
[----:B-1----:R-:W-:-:S03]  /*5960*/  IMAD R183, R144, UR6, RZ ;  /* 0x0000000690b77c24 */ /* 0x002fc6000f8e02ff */
[----:B------:R1:W-:Y:S01]  /*5970*/  STL [R1+0x154], R181 ;  /* 0x000154b501007387 */ /* 0x0003e20000100800 */
[----:B------:R-:W-:Y:S02]  /*5980*/  IMAD R183, R147, UR6, RZ ;  /* 0x0000000693b77c24 */ /* 0x000fe4000f8e02ff */
[----:B------:R-:W-:Y:S02]  /*5990*/  IMAD R183, R150, UR6, RZ ;  /* 0x0000000696b77c24 */ /* 0x000fe4000f8e02ff */
[----:B0-----:R-:W-:Y:S01]  /*59a0*/  IMAD R182, R145, UR6, RZ ;  /* 0x0000000691b67c24 */ /* 0x001fe2000f8e02ff */
[----:B------:R-:W-:Y:S01]  /*59b0*/  CS2R R144, SRZ ;  /* 0x0000000000907805 */ /* 0x000fe2000001ff00 */
[----:B------:R-:W-:Y:S02]  /*59c0*/  IMAD R182, R148, UR6, RZ ;  /* 0x0000000694b67c24 */ /* 0x000fe4000f8e02ff */
[----:B-1----:R-:W-:Y:S01]  /*59d0*/  IMAD R181, R146, UR6, RZ ;  /* 0x0000000692b57c24 */ /* 0x002fe2000f8e02ff */
[----:B------:R-:W-:Y:S01]  /*59e0*/  CS2R R146, SRZ ;  /* 0x0000000000927805 */ /* 0x000fe2000001ff00 */
[----:B------:R-:W-:Y:S01]  /*59f0*/  IMAD R181, R149, UR6, RZ ;  /* 0x0000000695b57c24 */ /* 0x000fe2000f8e02ff */
[----:B------:R-:W-:Y:S01]  /*5a00*/  CS2R R148, SRZ ;  /* 0x0000000000947805 */ /* 0x000fe2000001ff00 */
[----:B------:R-:W-:-:S02]  /*5a10*/  IMAD R181, R161, UR6, RZ ;  /* 0x00000006a1b57c24 */ /* 0x000fc4000f8e02ff */
[----:B------:R-:W-:Y:S02]  /*5a20*/  IMAD R161, R162, UR6, RZ ;  /* 0x00000006a2a17c24 */ /* 0x000fe4000f8e02ff */
[----:B------:R-:W-:Y:S02]  /*5a30*/  IMAD R162, R164, UR6, RZ ;  /* 0x00000006a4a27c24 */ /* 0x000fe4000f8e02ff */
[----:B------:R-:W-:Y:S02]  /*5a40*/  IMAD R161, R165, UR6, RZ ;  /* 0x00000006a5a17c24 */ /* 0x000fe4000f8e02ff */
[----:B------:R-:W-:Y:S02]  /*5a50*/  IMAD R162, R179, UR6, RZ ;  /* 0x00000006b3a27c24 */ /* 0x000fe4000f8e02ff */
[----:B------:R-:W-:Y:S02]  /*5a60*/  IMAD R161, R178, UR6, RZ ;  /* 0x00000006b2a17c24 */ /* 0x000fe4000f8e02ff */
[----:B------:R-:W-:-:S02]  /*5a70*/  IMAD R162, R176, UR6, RZ ;  /* 0x00000006b0a27c24 */ /* 0x000fc4000f8e02ff */
[----:B------:R-:W-:Y:S02]  /*5a80*/  IMAD R161, R175, UR6, RZ ;  /* 0x00000006afa17c24 */ /* 0x000fe4000f8e02ff */
[----:B------:R-:W-:Y:S02]  /*5a90*/  IMAD R162, R173, UR6, RZ ;  /* 0x00000006ada27c24 */ /* 0x000fe4000f8e02ff */
[----:B------:R-:W-:Y:S02]  /*5aa0*/  IMAD R161, R172, UR6, RZ ;  /* 0x00000006aca17c24 */ /* 0x000fe4000f8e02ff */
[----:B------:R-:W-:Y:S01]  /*5ab0*/  IMAD R182, R151, UR6, RZ ;  /* 0x0000000697b67c24 */ /* 0x000fe2000f8e02ff */
[----:B------:R-:W-:Y:S01]  /*5ac0*/  CS2R R150, SRZ ;  /* 0x0000000000967805 */ /* 0x000fe2000001ff00 */
[----:B------:R-:W-:Y:S02]  /*5ad0*/  IMAD R162, R170, UR6, RZ ;  /* 0x00000006aaa27c24 */ /* 0x000fe4000f8e02ff */
[----:B------:R-:W-:-:S02]  /*5ae0*/  IMAD R161, R169, UR6, RZ ;  /* 0x00000006a9a17c24 */ /* 0x000fc4000f8e02ff */
[----:B------:R-:W-:Y:S02]  /*5af0*/  IMAD R162, R167, UR6, RZ ;  /* 0x00000006a7a27c24 */ /* 0x000fe4000f8e02ff */
[----:B------:R-:W-:-:S07]  /*5b00*/  IMAD R161, R166, UR6, RZ ;  /* 0x00000006a6a17c24 */ /* 0x000fce000f8e02ff */
.L_x_2:
[C---:B------:R-:W-:Y:S01]  /*5b10*/  LOP3.LUT R164, R0.reuse, 0x2, RZ, 0xfc, !PT ;  /* 0x0000000200a47812 */ /* 0x040fe200078efcff */
[----:B------:R-:W-:Y:S01]  /*5b20*/  ULDC UR6, c[0x0][0x238] ;  /* 0x00008e0000067ab9 */ /* 0x000fe20000000800 */
[C---:B------:R-:W-:Y:S01]  /*5b30*/  LOP3.LUT R162, R0.reuse, 0x2, RZ, 0xfc, !PT ;  /* 0x0000000200a27812 */ /* 0x040fe200078efcff */
[----:B------:R-:W-:Y:S01]  /*5b40*/  ULDC UR8, c[0x0][0x238] ;  /* 0x00008e0000087ab9 */ /* 0x000fe20000000800 */
[----:B------:R-:W-:Y:S01]  /*5b50*/  LOP3.LUT R163, R0, 0x22, RZ, 0xfc, !PT ;  /* 0x0000002200a37812 */ /* 0x000fe200078efcff */
[----:B------:R-:W-:Y:S01]  /*5b60*/  IMAD R164, R164, UR6, RZ ;  /* 0x00000006a4a47c24 */ /* 0x000fe2000f8e02ff */
[----:B------:R-:W-:Y:S01]  /*5b70*/  ISETP.GE.AND P6, PT, R162, UR18, PT ;  /* 0x00000012a2007c0c */ /* 0x000fe2000bfc6270 */
[----:B------:R-:W-:Y:S01]  /*5b80*/  ULDC UR6, c[0x0][0x238] ;  /* 0x00008e0000067ab9 */ /* 0x000fe20000000800 */
[----:B------:R-:W-:Y:S01]  /*5b90*/  LOP3.LUT R168, R0, 0x4, RZ, 0xfc, !PT ;  /* 0x0000000400a87812 */ /* 0x000fe200078efcff */
[----:B-----5:R0:W-:Y:S01]  /*5ba0*/  STL [R1+0x158], R3 ;  /* 0x0001580301007387 */ /* 0x0201e20000100800 */
[----:B------:R-:W-:Y:S01]  /*5bb0*/  IADD3 R162, P0, R164, R5, RZ ;  /* 0x00000005a4a27210 */ /* 0x000fe20007f1e0ff */
[----:B------:R-:W-:Y:S01]  /*5bc0*/  ULDC UR9, c[0x0][0x238] ;  /* 0x00008e0000097ab9 */ /* 0x000fe20000000800 */
[----:B------:R-:W-:Y:S01]  /*5bd0*/  LOP3.LUT R166, R0, 0x6, RZ, 0xfc, !PT ;  /* 0x0000000600a67812 */ /* 0x000fe200078efcff */
[----:B------:R-:W-:Y:S01]  /*5be0*/  IMAD R168, R168, UR8, RZ ;  /* 0x00000008a8a87c24 */ /* 0x000fe2000f8e02ff */
[----:B------:R-:W-:Y:S01]  /*5bf0*/  ISETP.GE.AND P1, PT, R163, UR18, PT ;  /* 0x00000012a3007c0c */ /* 0x000fe2000bf26270 */
[----:B------:R-:W-:Y:S01]  /*5c00*/  ULDC UR8, c[0x0][0x238] ;  /* 0x00008e0000087ab9 */ /* 0x000fe20000000800 */
[----:B------:R-:W-:Y:S01]  /*5c10*/  LEA.HI.X.SX32 R163, R164, R2, 0x1, P0 ;  /* 0x00000002a4a37211 */ /* 0x000fe200000f0eff */
[----:B------:R-:W-:Y:S01]  /*5c20*/  IMAD R166, R166, UR6, RZ ;  /* 0x00000006a6a67c24 */ /* 0x000fe2000f8e02ff */
[----:B------:R-:W-:Y:S01]  /*5c30*/  PRMT R191, RZ, 0x7610, R191 ;  /* 0x00007610ffbf7816 */ /* 0x000fe200000000bf */
[----:B------:R-:W-:Y:S01]  /*5c40*/  ULDC UR6, c[0x0][0x238] ;  /* 0x00008e0000067ab9 */ /* 0x000fe20000000800 */
[C---:B------:R-:W-:Y:S01]  /*5c50*/  LOP3.LUT R164, R0.reuse, 0x6, RZ, 0xfc, !PT ;  /* 0x0000000600a47812 */ /* 0x040fe200078efcff */
[----:B------:R-:W2:Y:S01]  /*5c60*/  LDL R187, [R1+0x4] ;  /* 0x0000040001bb7983 */ /* 0x000ea20000100800 */
[----:B------:R-:W-:-:S02]  /*5c70*/  LOP3.LUT R165, R0, 0x4, RZ, 0xfc, !PT ;  /* 0x0000000400a57812 */ /* 0x000fc400078efcff */
[----:B------:R-:W-:Y:S01]  /*5c80*/  ISETP.GE.AND P5, PT, R164, UR18, PT ;  /* 0x00000012a4007c0c */ /* 0x000fe2000bfa6270 */
[----:B------:R1:W3:Y:S01]  /*5c90*/  @!P6 LDG.E.U8 R191, desc[UR14][R162.64] ;  /* 0x0000000ea2bfe981 */ /* 0x0002e2000c1e1100 */
[C---:B------:R-:W-:Y:S02]  /*5ca0*/  IADD3 R164, P3, R168.reuse, R5, RZ ;  /* 0x00000005a8a47210 */ /* 0x040fe40007f7e0ff */
[----:B------:R-:W-:Y:S01]  /*5cb0*/  ISETP.GE.AND P4, PT, R165, UR18, PT ;  /* 0x00000012a5007c0c */ /* 0x000fe2000bf86270 */
[----:B------:R-:W4:Y:S01]  /*5cc0*/  LDL R186, [R1] ;  /* 0x0000000001ba7983 */ /* 0x000f220000100800 */
[----:B------:R-:W-:Y:S02]  /*5cd0*/  LEA.HI.X.SX32 R165, R168, R2, 0x1, P3 ;  /* 0x00000002a8a57211 */ /* 0x000fe400018f0eff */
[C---:B------:R-:W-:Y:S01]  /*5ce0*/  LOP3.LUT R167, R0.reuse, 0x8, RZ, 0xfc, !PT ;  /* 0x0000000800a77812 */ /* 0x040fe200078efcff */
[----:B------:R-:W3:Y:S01]  /*5cf0*/  LDL R171, [R1+0xc] ;  /* 0x00000c0001ab7983 */ /* 0x000ee20000100800 */
[----:B------:R-:W-:-:S02]  /*5d00*/  LOP3.LUT R161, R0, 0x20, RZ, 0xfc, !PT ;  /* 0x0000002000a17812 */ /* 0x000fc400078efcff */
[----:B-1----:R-:W-:Y:S01]  /*5d10*/  IADD3 R162, P6, R166, R5, RZ ;  /* 0x00000005a6a27210 */ /* 0x002fe20007fde0ff */
[----:B------:R-:W3:Y:S01]  /*5d20*/  LDL R170, [R1+0x10] ;  /* 0x0000100001aa7983 */ /* 0x000ee20000100800 */
[----:B------:R-:W-:Y:S02]  /*5d30*/  LOP3.LUT R168, R0, 0x8, RZ, 0xfc, !PT ;  /* 0x0000000800a87812 */ /* 0x000fe400078efcff */
[----:B------:R-:W-:Y:S02]  /*5d40*/  LEA.HI.X.SX32 R163, R166, R2, 0x1, P6 ;  /* 0x00000002a6a37211 */ /* 0x000fe400030f0eff */
[----:B------:R-:W-:Y:S02]  /*5d50*/  LOP3.LUT R166, R0, 0xa, RZ, 0xfc, !PT ;  /* 0x0000000a00a67812 */ /* 0x000fe400078efcff */
[----:B------:R-:W-:Y:S01]  /*5d60*/  PRMT R190, RZ, 0x7610, R190 ;  /* 0x00007610ffbe7816 */ /* 0x000fe200000000be */
[----:B------:R-:W-:Y:S01]  /*5d70*/  IMAD R168, R168, UR8, RZ ;  /* 0x00000008a8a87c24 */ /* 0x000fe2000f8e02ff */
[----:B------:R-:W-:-:S02]  /*5d80*/  ISETP.GE.AND P3, PT, R167, UR18, PT ;  /* 0x00000012a7007c0c */ /* 0x000fc4000bf66270 */
[----:B------:R-:W-:Y:S01]  /*5d90*/  PRMT R213, RZ, 0x7610, R213 ;  /* 0x00007610ffd57816 */ /* 0x000fe200000000d5 */
[----:B------:R-:W-:Y:S01]  /*5da0*/  IMAD R166, R166, UR6, RZ ;  /* 0x00000006a6a67c24 */ /* 0x000fe2000f8e02ff */
[C---:B------:R-:W-:Y:S01]  /*5db0*/  LOP3.LUT R167, R0.reuse, 0xa, RZ, 0xfc, !PT ;  /* 0x0000000a00a77812 */ /* 0x040fe200078efcff */
[----:B------:R1:W3:Y:S01]  /*5dc0*/  @!P4 LDG.E.U8 R190, desc[UR14][R164.64] ;  /* 0x0000000ea4bec981 */ /* 0x0002e2000c1e1100 */
[C---:B0-----:R-:W-:Y:S01]  /*5dd0*/  LOP3.LUT R3, R0.reuse, 0xe, RZ, 0xfc, !PT ;  /* 0x0000000e00037812 */ /* 0x041fe200078efcff */
[----:B------:R-:W-:Y:S01]  /*5de0*/  ULDC UR8, c[0x0][0x238] ;  /* 0x00008e0000087ab9 */ /* 0x000fe20000000800 */
[----:B------:R-:W-:Y:S01]  /*5df0*/  ISETP.GE.AND P6, PT, R167, UR18, PT ;  /* 0x00000012a7007c0c */ /* 0x000fe2000bfc6270 */
[----:B------:R0:W3:Y:S01]  /*5e00*/  @!P5 LDG.E.U8 R213, desc[UR14][R162.64] ;  /* 0x0000000ea2d5d981 */ /* 0x0000e2000c1e1100 */
[----:B------:R-:W-:Y:S01]  /*5e10*/  LOP3.LUT R167, R0, 0xc, RZ, 0xfc, !PT ;  /* 0x0000000c00a77812 */ /* 0x000fe200078efcff */
[----:B------:R-:W-:Y:S01]  /*5e20*/  ULDC UR6, c[0x0][0x238] ;  /* 0x00008e0000067ab9 */ /* 0x000fe20000000800 */
[----:B------:R-:W-:-:S02]  /*5e30*/  PRMT R192, RZ, 0x7610, R192 ;  /* 0x00007610ffc07816 */ /* 0x000fc400000000c0 */
[----:B------:R-:W-:Y:S02]  /*5e40*/  PRMT R194, RZ, 0x7610, R194 ;  /* 0x00007610ffc27816 */ /* 0x000fe400000000c2 */
[-C--:B-1----:R-:W-:Y:S02]  /*5e50*/  IADD3 R164, P4, R168, R5.reuse, RZ ;  /* 0x00000005a8a47210 */ /* 0x082fe40007f9e0ff */
[----:B------:R-:W-:Y:S02]  /*5e60*/  PRMT R212, RZ, 0x7610, R212 ;  /* 0x00007610ffd47816 */ /* 0x000fe400000000d4 */
[----:B0-----:R-:W-:Y:S02]  /*5e70*/  IADD3 R162, P5, R166, R5, RZ ;  /* 0x00000005a6a27210 */ /* 0x001fe40007fbe0ff */
[-C--:B------:R-:W-:Y:S02]  /*5e80*/  LEA.HI.X.SX32 R165, R168, R2.reuse, 0x1, P4 ;  /* 0x00000002a8a57211 */ /* 0x080fe400020f0eff */
[C---:B------:R-:W-:Y:S01]  /*5e90*/  ISETP.GE.AND P4, PT, R167.reuse, UR18, PT ;  /* 0x00000012a7007c0c */ /* 0x040fe2000bf86270 */
[----:B------:R-:W-:Y:S01]  /*5ea0*/  IMAD R167, R167, UR8, RZ ;  /* 0x00000008a7a77c24 */ /* 0x000fe2000f8e02ff */
[----:B------:R-:W-:Y:S01]  /*5eb0*/  LEA.HI.X.SX32 R163, R166, R2, 0x1, P5 ;  /* 0x00000002a6a37211 */ /* 0x000fe200028f0eff */
[----:B------:R-:W-:Y:S01]  /*5ec0*/  IMAD R3, R3, UR6, RZ ;  /* 0x0000000603037c24 */ /* 0x000fe2000f8e02ff */
[----:B------:R-:W-:Y:S01]  /*5ed0*/  LOP3.LUT R166, R0, 0xe, RZ, 0xfc, !PT ;  /* 0x0000000e00a67812 */ /* 0x000fe200078efcff */
[----:B------:R0:W3:Y:S01]  /*5ee0*/  @!P3 LDG.E.U8 R192, desc[UR14][R164.64] ;  /* 0x0000000ea4c0b981 */ /* 0x0000e2000c1e1100 */
[----:B------:R-:W-:Y:S01]  /*5ef0*/  ULDC UR8, c[0x0][0x238] ;  /* 0x00008e0000087ab9 */ /* 0x000fe20000000800 */
[----:B------:R-:W-:Y:S01]  /*5f00*/  ISETP.GE.AND P2, PT, R161, UR18, PT ;  /* 0x00000012a1007c0c */ /* 0x000fe2000bf46270 */
[----:B------:R-:W-:Y:S01]  /*5f10*/  ULDC UR6, c[0x0][0x238] ;  /* 0x00008e0000067ab9 */ /* 0x000fe20000000800 */
[----:B------:R-:W-:Y:S01]  /*5f20*/  ISETP.GE.AND P5, PT, R166, UR18, PT ;  /* 0x00000012a6007c0c */ /* 0x000fe2000bfa6270 */
[----:B------:R1:W3:Y:S01]  /*5f30*/  @!P6 LDG.E.U8 R194, desc[UR14][R162.64] ;  /* 0x0000000ea2c2e981 */ /* 0x0002e2000c1e1100 */
[----:B------:R-:W-:-:S02]  /*5f40*/  LOP3.LUT R166, R0, 0x10, RZ, 0xfc, !PT ;  /* 0x0000001000a67812 */ /* 0x000fc400078efcff */
[----:B------:R-:W-:Y:S02]  /*5f50*/  LOP3.LUT R161, R0, 0x24, RZ, 0xfc, !PT ;  /* 0x0000002400a17812 */ /* 0x000fe400078efcff */
[-C--:B0-----:R-:W-:Y:S02]  /*5f60*/  IADD3 R164, P3, R167, R5.reuse, RZ ;  /* 0x00000005a7a47210 */ /* 0x081fe40007f7e0ff */
[----:B------:R-:W-:Y:S02]  /*5f70*/  PRMT R211, RZ, 0x7610, R211 ;  /* 0x00007610ffd37816 */ /* 0x000fe400000000d3 */
[-C--:B-1----:R-:W-:Y:S02]  /*5f80*/  IADD3 R162, P6, R3, R5.reuse, RZ ;  /* 0x0000000503a27210 */ /* 0x082fe40007fde0ff */
[-C--:B------:R-:W-:Y:S02]  /*5f90*/  LEA.HI.X.SX32 R165, R167, R2.reuse, 0x1, P3 ;  /* 0x00000002a7a57211 */ /* 0x080fe400018f0eff */
[C---:B------:R-:W-:Y:S01]  /*5fa0*/  ISETP.GE.AND P3, PT, R166.reuse, UR18, PT ;  /* 0x00000012a6007c0c */ /* 0x040fe2000bf66270 */
[----:B------:R-:W-:Y:S01]  /*5fb0*/  IMAD R166, R166, UR8, RZ ;  /* 0x00000008a6a67c24 */ /* 0x000fe2000f8e02ff */
[----:B------:R-:W-:Y:S01]  /*5fc0*/  LEA.HI.X.SX32 R163, R3, R2, 0x1, P6 ;  /* 0x0000000203a37211 */ /* 0x000fe200030f0eff */
[----:B------:R0:W3:Y:S01]  /*5fd0*/  @!P4 LDG.E.U8 R212, desc[UR14][R164.64] ;  /* 0x0000000ea4d4c981 */ /* 0x0000e2000c1e1100 */
[C---:B------:R-:W-:Y:S01]  /*5fe0*/  LOP3.LUT R3, R0.reuse, 0x12, RZ, 0xfc, !PT ;  /* 0x0000001200037812 */ /* 0x040fe200078efcff */
[----:B------:R-:W-:Y:S01]  /*5ff0*/  ULDC UR8, c[0x0][0x238] ;  /* 0x00008e0000087ab9 */ /* 0x000fe20000000800 */
[----:B------:R-:W-:Y:S01]  /*6000*/  ISETP.GE.AND P0, PT, R161, UR18, PT ;  /* 0x00000012a1007c0c */ /* 0x000fe2000bf06270 */
[----:B------:R1:W3:Y:S02]  /*6010*/  @!P5 LDG.E.U8 R211, desc[UR14][R162.64] ;  /* 0x0000000ea2d3d981 */ /* 0x0002e4000c1e1100 */
[----:B------:R-:W-:Y:S01]  /*6020*/  IMAD R3, R3, UR6, RZ ;  /* 0x0000000603037c24 */ /* 0x000fe2000f8e02ff */
[----:B------:R-:W-:Y:S01]  /*6030*/  LOP3.LUT R161, R0, 0x12, RZ, 0xfc, !PT ;  /* 0x0000001200a17812 */ /* 0x000fe200078efcff */
[----:B------:R-:W-:Y:S01]  /*6040*/  ULDC UR6, c[0x0][0x238] ;  /* 0x00008e0000067ab9 */ /* 0x000fe20000000800 */
[----:B0-----:R-:W-:-:S04]  /*6050*/  IADD3 R164, P4, R166, R5, RZ ;  /* 0x00000005a6a47210 */ /* 0x001fc80007f9e0ff */
[-C--:B------:R-:W-:Y:S02]  /*6060*/  LEA.HI.X.SX32 R165, R166, R2.reuse, 0x1, P4 ;  /* 0x00000002a6a57211 */ /* 0x080fe400020f0eff */
[----:B------:R-:W-:Y:S02]  /*6070*/  LOP3.LUT R166, R0, 0x14, RZ, 0xfc, !PT ;  /* 0x0000001400a67812 */ /* 0x000fe400078efcff */
[----:B-1----:R-:W-:Y:S02]  /*6080*/  IADD3 R162, P5, R3, R5, RZ ;  /* 0x0000000503a27210 */ /* 0x002fe40007fbe0ff */
[----:B------:R-:W-:Y:S02]  /*6090*/  ISETP.GE.AND P6, PT, R161, UR18, PT ;  /* 0x00000012a1007c0c */ /* 0x000fe4000bfc6270 */
[----:B------:R-:W-:Y:S01]  /*60a0*/  PRMT R210, RZ, 0x7610, R210 ;  /* 0x00007610ffd27816 */ /* 0x000fe200000000d2 */
[----:B------:R-:W-:Y:S01]  /*60b0*/  IMAD R166, R166, UR8, RZ ;  /* 0x00000008a6a67c24 */ /* 0x000fe2000f8e02ff */
[----:B------:R-:W-:Y:S01]  /*60c0*/  LEA.HI.X.SX32 R163, R3, R2, 0x1, P5 ;  /* 0x0000000203a37211 */ /* 0x000fe200028f0eff */
[----:B------:R-:W-:Y:S01]  /*60d0*/  ULDC UR8, c[0x0][0x238] ;  /* 0x00008e0000087ab9 */ /* 0x000fe20000000800 */
[----:B------:R-:W-:-:S02]  /*60e0*/  LOP3.LUT R161, R0, 0x14, RZ, 0xfc, !PT ;  /* 0x0000001400a17812 */ /* 0x000fc400078efcff */
[C---:B------:R-:W-:Y:S01]  /*60f0*/  LOP3.LUT R3, R0.reuse, 0x16, RZ, 0xfc, !PT ;  /* 0x0000001600037812 */ /* 0x040fe200078efcff */
[----:B------:R0:W3:Y:S01]  /*6100*/  @!P3 LDG.E.U8 R210, desc[UR14][R164.64] ;  /* 0x0000000ea4d2b981 */ /* 0x0000e2000c1e1100 */
[----:B------:R-:W-:Y:S02]  /*6110*/  PRMT R209, RZ, 0x7610, R209 ;  /* 0x00007610ffd17816 */ /* 0x000fe400000000d1 */
[----:B------:R-:W-:Y:S01]  /*6120*/  ISETP.GE.AND P4, PT, R161, UR18, PT ;  /* 0x00000012a1007c0c */ /* 0x000fe2000bf86270 */
[----:B------:R-:W-:Y:S01]  /*6130*/  IMAD R3, R3, UR6, RZ ;  /* 0x0000000603037c24 */ /* 0x000fe2000f8e02ff */
[----:B------:R-:W-:Y:S01]  /*6140*/  LOP3.LUT R161, R0, 0x16, RZ, 0xfc, !PT ;  /* 0x0000001600a17812 */ /* 0x000fe200078efcff */
[----:B------:R-:W-:Y:S01]  /*6150*/  ULDC UR6, c[0x0][0x238] ;  /* 0x00008e0000067ab9 */ /* 0x000fe20000000800 */
[----:B------:R1:W3:Y:S01]  /*6160*/  @!P6 LDG.E.U8 R209, desc[UR14][R162.64] ;  /* 0x0000000ea2d1e981 */ /* 0x0002e2000c1e1100 */
[----:B0-----:R-:W-:Y:S02]  /*6170*/  IADD3 R164, P5, R166, R5, RZ ;  /* 0x00000005a6a47210 */ /* 0x001fe40007fbe0ff */
[----:B------:R-:W-:-:S02]  /*6180*/  ISETP.GE.AND P3, PT, R161, UR18, PT ;  /* 0x00000012a1007c0c */ /* 0x000fc4000bf66270 */
[-C--:B------:R-:W-:Y:S02]  /*6190*/  LEA.HI.X.SX32 R165, R166, R2.reuse, 0x1, P5 ;  /* 0x00000002a6a57211 */ /* 0x080fe400028f0eff */
[C---:B------:R-:W-:Y:S02]  /*61a0*/  LOP3.LUT R166, R0.reuse, 0x18, RZ, 0xfc, !PT ;  /* 0x0000001800a67812 */ /* 0x040fe400078efcff */
[----:B------:R-:W-:Y:S02]  /*61b0*/  LOP3.LUT R161, R0, 0x18, RZ, 0xfc, !PT ;  /* 0x0000001800a17812 */ /* 0x000fe400078efcff */
[----:B-1----:R-:W-:Y:S02]  /*61c0*/  IADD3 R162, P6, R3, R5, RZ ;  /* 0x0000000503a27210 */ /* 0x002fe40007fde0ff */
[----:B------:R-:W-:Y:S01]  /*61d0*/  PRMT R208, RZ, 0x7610, R208 ;  /* 0x00007610ffd07816 */ /* 0x000fe200000000d0 */
[----:B------:R-:W-:Y:S01]  /*61e0*/  IMAD R166, R166, UR6, RZ ;  /* 0x00000006a6a67c24 */ /* 0x000fe2000f8e02ff */
[----:B------:R-:W-:Y:S01]  /*61f0*/  ISETP.GE.AND P5, PT, R161, UR18, PT ;  /* 0x00000012a1007c0c */ /* 0x000fe2000bfa6270 */
[----:B------:R-:W-:Y:S01]  /*6200*/  ULDC UR6, c[0x0][0x238] ;  /* 0x00008e0000067ab9 */ /* 0x000fe20000000800 */
[----:B------:R-:W-:-:S02]  /*6210*/  LEA.HI.X.SX32 R163, R3, R2, 0x1, P6 ;  /* 0x0000000203a37211 */ /* 0x000fc400030f0eff */
[C---:B------:R-:W-:Y:S01]  /*6220*/  LOP3.LUT R3, R0.reuse, 0x1a, RZ, 0xfc, !PT ;  /* 0x0000001a00037812 */ /* 0x040fe200078efcff */
[----:B------:R0:W3:Y:S01]  /*6230*/  @!P4 LDG.E.U8 R208, desc[UR14][R164.64] ;  /* 0x0000000ea4d0c981 */ /* 0x0000e2000c1e1100 */
[C---:B------:R-:W-:Y:S02]  /*6240*/  LOP3.LUT R161, R0.reuse, 0x1a, RZ, 0xfc, !PT ;  /* 0x0000001a00a17812 */ /* 0x040fe400078efcff */
[----:B------:R-:W-:Y:S02]  /*6250*/  PRMT R207, RZ, 0x7610, R207 ;  /* 0x00007610ffcf7816 */ /* 0x000fe400000000cf */
[----:B------:R-:W-:Y:S01]  /*6260*/  ISETP.GE.AND P4, PT, R3, UR18, PT ;  /* 0x0000001203007c0c */ /* 0x000fe2000bf86270 */
[----:B------:R-:W-:Y:S01]  /*6270*/  IMAD R161, R161, UR8, RZ ;  /* 0x00000008a1a17c24 */ /* 0x000fe2000f8e02ff */
[----:B------:R-:W-:Y:S01]  /*6280*/  LOP3.LUT R3, R0, 0x1c, RZ, 0xfc, !PT ;  /* 0x0000001c00037812 */ /* 0x000fe200078efcff */
[----:B------:R-:W-:Y:S01]  /*6290*/  ULDC UR8, c[0x0][0x238] ;  /* 0x00008e0000087ab9 */ /* 0x000fe20000000800 */
[----:B------:R-:W-:Y:S01]  /*62a0*/  PRMT R206, RZ, 0x7610, R206 ;  /* 0x00007610ffce7816 */ /* 0x000fe200000000ce */
[----:B------:R1:W3:Y:S01]  /*62b0*/  @!P3 LDG.E.U8 R207, desc[UR14][R162.64] ;  /* 0x0000000ea2cfb981 */ /* 0x0002e2000c1e1100 */
[----:B0-----:R-:W-:-:S04]  /*62c0*/  IADD3 R164, P6, R166, R5, RZ ;  /* 0x00000005a6a47210 */ /* 0x001fc80007fde0ff */
[-C--:B------:R-:W-:Y:S02]  /*62d0*/  LEA.HI.X.SX32 R165, R166, R2.reuse, 0x1, P6 ;  /* 0x00000002a6a57211 */ /* 0x080fe400030f0eff */
[C---:B------:R-:W-:Y:S01]  /*62e0*/  ISETP.GE.AND P6, PT, R3.reuse, UR18, PT ;  /* 0x0000001203007c0c */ /* 0x040fe2000bfc6270 */
[----:B------:R-:W-:Y:S01]  /*62f0*/  IMAD R3, R3, UR6, RZ ;  /* 0x0000000603037c24 */ /* 0x000fe2000f8e02ff */
[C---:B-1----:R-:W-:Y:S01]  /*6300*/  IADD3 R162, P3, R161.reuse, R5, RZ ;  /* 0x00000005a1a27210 */ /* 0x042fe20007f7e0ff */
[----:B------:R0:W3:Y:S01]  /*6310*/  @!P5 LDG.E.U8 R206, desc[UR14][R164.64] ;  /* 0x0000000ea4ced981 */ /* 0x0000e2000c1e1100 */
[----:B------:R-:W-:Y:S01]  /*6320*/  LOP3.LUT R166, R0, 0x1e, RZ, 0xfc, !PT ;  /* 0x0000001e00a67812 */ /* 0x000fe200078efcff */
[----:B------:R-:W-:Y:S01]  /*6330*/  ULDC UR6, c[0x0][0x238] ;  /* 0x00008e0000067ab9 */ /* 0x000fe20000000800 */
[----:B------:R-:W-:Y:S02]  /*6340*/  LEA.HI.X.SX32 R163, R161, R2, 0x1, P3 ;  /* 0x00000002a1a37211 */ /* 0x000fe400018f0eff */
[----:B------:R-:W-:-:S02]  /*6350*/  PRMT R205, RZ, 0x7610, R205 ;  /* 0x00007610ffcd7816 */ /* 0x000fc400000000cd */
[----:B0-----:R-:W-:-:S04]  /*6360*/  IADD3 R164, P3, R3, R5, RZ ;  /* 0x0000000503a47210 */ /* 0x001fc80007f7e0ff */
[----:B------:R0:W3:Y:S01]  /*6370*/  @!P4 LDG.E.U8 R205, desc[UR14][R162.64] ;  /* 0x0000000ea2cdc981 */ /* 0x0000e2000c1e1100 */
[C---:B------:R-:W-:Y:S01]  /*6380*/  ISETP.GE.AND P5, PT, R166.reuse, UR18, PT ;  /* 0x00000012a6007c0c */ /* 0x040fe2000bfa6270 */
[----:B------:R-:W-:Y:S01]  /*6390*/  IMAD R166, R166, UR8, RZ ;  /* 0x00000008a6a67c24 */ /* 0x000fe2000f8e02ff */
[----:B------:R-:W-:Y:S01]  /*63a0*/  LEA.HI.X.SX32 R165, R3, R2, 0x1, P3 ;  /* 0x0000000203a57211 */ /* 0x000fe200018f0eff */
[----:B------:R-:W-:Y:S01]  /*63b0*/  ULDC UR8, c[0x0][0x238] ;  /* 0x00008e0000087ab9 */ /* 0x000fe20000000800 */
[----:B------:R-:W-:Y:S02]  /*63c0*/  LOP3.LUT R3, R0, 0x20, RZ, 0xfc, !PT ;  /* 0x0000002000037812 */ /* 0x000fe400078efcff */
[----:B------:R-:W-:Y:S02]  /*63d0*/  PRMT R204, RZ, 0x7610, R204 ;  /* 0x00007610ffcc7816 */ /* 0x000fe400000000cc */
[----:B0-----:R-:W-:Y:S01]  /*63e0*/  IADD3 R162, P4, R166, R5, RZ ;  /* 0x00000005a6a27210 */ /* 0x001fe20007f9e0ff */
[----:B------:R-:W-:Y:S01]  /*63f0*/  IMAD R3, R3, UR6, RZ ;  /* 0x0000000603037c24 */ /* 0x000fe2000f8e02ff */
[----:B------:R-:W-:-:S02]  /*6400*/  PRMT R203, RZ, 0x7610, R203 ;  /* 0x00007610ffcb7816 */ /* 0x000fc400000000cb */
[----:B------:R0:W3:Y:S01]  /*6410*/  @!P6 LDG.E.U8 R204, desc[UR14][R164.64] ;  /* 0x0000000ea4cce981 */ /* 0x0000e2000c1e1100 */
[-C--:B------:R-:W-:Y:S01]  /*6420*/  LEA.HI.X.SX32 R163, R166, R2.reuse, 0x1, P4 ;  /* 0x00000002a6a37211 */ /* 0x080fe200020f0eff */
[----:B------:R-:W-:Y:S01]  /*6430*/  ULDC UR6, c[0x0][0x238] ;  /* 0x00008e0000067ab9 */ /* 0x000fe20000000800 */
[----:B------:R-:W-:Y:S02]  /*6440*/  LOP3.LUT R166, R0, 0x22, RZ, 0xfc, !PT ;  /* 0x0000002200a67812 */ /* 0x000fe400078efcff */
[----:B------:R-:W-:Y:S01]  /*6450*/  PRMT R202, RZ, 0x7610, R202 ;  /* 0x00007610ffca7816 */ /* 0x000fe200000000ca */
[----:B------:R1:W3:Y:S01]  /*6460*/  @!P5 LDG.E.U8 R203, desc[UR14][R162.64] ;  /* 0x0000000ea2cbd981 */ /* 0x0002e2000c1e1100 */
[C---:B0-----:R-:W-:Y:S01]  /*6470*/  IADD3 R164, P6, R3.reuse, R5, RZ ;  /* 0x0000000503a47210 */ /* 0x041fe20007fde0ff */
[----:B------:R-:W-:Y:S01]  /*6480*/  IMAD R166, R166, UR8, RZ ;  /* 0x00000008a6a67c24 */ /* 0x000fe2000f8e02ff */
[----:B------:R-:W-:Y:S01]  /*6490*/  PRMT R201, RZ, 0x7610, R201 ;  /* 0x00007610ffc97816 */ /* 0x000fe200000000c9 */
[----:B------:R-:W-:Y:S01]  /*64a0*/  ULDC UR8, c[0x0][0x238] ;  /* 0x00008e0000087ab9 */ /* 0x000fe20000000800 */
[----:B------:R-:W-:-:S02]  /*64b0*/  LEA.HI.X.SX32 R165, R3, R2, 0x1, P6 ;  /* 0x0000000203a57211 */ /* 0x000fc400030f0eff */
[----:B------:R-:W-:Y:S02]  /*64c0*/  LOP3.LUT R3, R0, 0x24, RZ, 0xfc, !PT ;  /* 0x0000002400037812 */ /* 0x000fe400078efcff */
[CC--:B-1----:R-:W-:Y:S01]  /*64d0*/  IADD3 R162, P6, R166.reuse, R5.reuse, RZ ;  /* 0x00000005a6a27210 */ /* 0x0c2fe20007fde0ff */
[----:B------:R0:W3:Y:S02]  /*64e0*/  @!P2 LDG.E.U8 R202, desc[UR14][R164.64] ;  /* 0x0000000ea4caa981 */ /* 0x0000e4000c1e1100 */
[----:B------:R-:W-:Y:S01]  /*64f0*/  IMAD R3, R3, UR6, RZ ;  /* 0x0000000603037c24 */ /* 0x000fe2000f8e02ff */
[-C--:B------:R-:W-:Y:S01]  /*6500*/  LEA.HI.X.SX32 R163, R166, R2.reuse, 0x1, P6 ;  /* 0x00000002a6a37211 */ /* 0x080fe200030f0eff */
[----:B------:R-:W-:Y:S01]  /*6510*/  ULDC UR6, c[0x0][0x238] ;  /* 0x00008e0000067ab9 */ /* 0x000fe20000000800 */
[C---:B------:R-:W-:Y:S02]  /*6520*/  LOP3.LUT R166, R0.reuse, 0x26, RZ, 0xfc, !PT ;  /* 0x0000002600a67812 */ /* 0x040fe400078efcff */
[----:B------:R-:W-:Y:S01]  /*6530*/  LOP3.LUT R161, R0, 0x26, RZ, 0xfc, !PT ;  /* 0x0000002600a17812 */ /* 0x000fe200078efcff */
[----:B------:R1:W3:Y:S01]  /*6540*/  @!P1 LDG.E.U8 R201, desc[UR14][R162.64] ;  /* 0x0000000ea2c99981 */ /* 0x0002e2000c1e1100 */
[C---:B0-----:R-:W-:Y:S01]  /*6550*/  IADD3 R164, P6, R3.reuse, R5, RZ ;  /* 0x0000000503a47210 */ /* 0x041fe20007fde0ff */
[----:B------:R-:W-:Y:S01]  /*6560*/  IMAD R166, R166, UR8, RZ ;  /* 0x00000008a6a67c24 */ /* 0x000fe2000f8e02ff */
[----:B------:R-:W-:Y:S01]  /*6570*/  PRMT R200, RZ, 0x7610, R200 ;  /* 0x00007610ffc87816 */ /* 0x000fe200000000c8 */
[----:B------:R-:W-:Y:S01]  /*6580*/  ULDC UR8, c[0x0][0x238] ;  /* 0x00008e0000087ab9 */ /* 0x000fe20000000800 */
[----:B------:R-:W-:-:S02]  /*6590*/  LEA.HI.X.SX32 R165, R3, R2, 0x1, P6 ;  /* 0x0000000203a57211 */ /* 0x000fc400030f0eff */
[----:B------:R-:W-:Y:S02]  /*65a0*/  LOP3.LUT R3, R0, 0x28, RZ, 0xfc, !PT ;  /* 0x0000002800037812 */ /* 0x000fe400078efcff */
[----:B-1----:R-:W-:Y:S01]  /*65b0*/  IADD3 R162, P6, R166, R5, RZ ;  /* 0x00000005a6a27210 */ /* 0x002fe20007fde0ff */
[----:B------:R0:W3:Y:S01]  /*65c0*/  @!P0 LDG.E.U8 R200, desc[UR14][R164.64] ;  /* 0x0000000ea4c88981 */ /* 0x0000e2000c1e1100 */
[----:B------:R-:W-:Y:S01]  /*65d0*/  ISETP.GE.AND P3, PT, R161, UR18, PT ;  /* 0x00000012a1007c0c */ /* 0x000fe2000bf66270 */
[----:B------:R-:W-:Y:S01]  /*65e0*/  IMAD R3, R3, UR6, RZ ;  /* 0x0000000603037c24 */ /* 0x000fe2000f8e02ff */
[----:B------:R-:W-:Y:S01]  /*65f0*/  LOP3.LUT R161, R0, 0x28, RZ, 0xfc, !PT ;  /* 0x0000002800a17812 */ /* 0x000fe200078efcff */
[----:B------:R-:W-:Y:S01]  /*6600*/  ULDC UR6, c[0x0][0x238] ;  /* 0x00008e0000067ab9 */ /* 0x000fe20000000800 */
[----:B------:R-:W-:Y:S02]  /*6610*/  LEA.HI.X.SX32 R163, R166, R2, 0x1, P6 ;  /* 0x00000002a6a37211 */ /* 0x000fe400030f0eff */
[----:B------:R-:W-:-:S02]  /*6620*/  LOP3.LUT R166, R0, 0x2a, RZ, 0xfc, !PT ;  /* 0x0000002a00a67812 */ /* 0x000fc400078efcff */
[----:B------:R-:W-:Y:S02]  /*6630*/  ISETP.GE.AND P4, PT, R161, UR18, PT ;  /* 0x00000012a1007c0c */ /* 0x000fe4000bf86270 */
[C---:B0-----:R-:W-:Y:S02]  /*6640*/  IADD3 R164, P6, R3.reuse, R5, RZ ;  /* 0x0000000503a47210 */ /* 0x041fe40007fde0ff */
[----:B------:R-:W-:Y:S01]  /*6650*/  PRMT R199, RZ, 0x7610, R199 ;  /* 0x00007610ffc77816 */ /* 0x000fe200000000c7 */
[----:B------:R-:W-:Y:S01]  /*6660*/  IMAD R166, R166, UR8, RZ ;  /* 0x00000008a6a67c24 */ /* 0x000fe2000f8e02ff */
[----:B------:R-:W-:Y:S01]  /*6670*/  LEA.HI.X.SX32 R165, R3, R2, 0x1, P6 ;  /* 0x0000000203a57211 */ /* 0x000fe200030f0eff */
[----:B------:R-:W-:Y:S01]  /*6680*/  ULDC UR8, c[0x0][0x238] ;  /* 0x00008e0000087ab9 */ /* 0x000fe20000000800 */
[C---:B------:R-:W-:Y:S02]  /*6690*/  LOP3.LUT R3, R0.reuse, 0x2c, RZ, 0xfc, !PT ;  /* 0x0000002c00037812 */ /* 0x040fe400078efcff */
[C---:B------:R-:W-:Y:S01]  /*66a0*/  LOP3.LUT R161, R0.reuse, 0x2a, RZ, 0xfc, !PT ;  /* 0x0000002a00a17812 */ /* 0x040fe200078efcff */
[----:B------:R0:W3:Y:S01]  /*66b0*/  @!P3 LDG.E.U8 R199, desc[UR14][R162.64] ;  /* 0x0000000ea2c7b981 */ /* 0x0000e2000c1e1100 */
[----:B------:R-:W-:Y:S01]  /*66c0*/  PRMT R198, RZ, 0x7610, R198 ;  /* 0x00007610ffc67816 */ /* 0x000fe200000000c6 */
[----:B------:R-:W-:Y:S01]  /*66d0*/  IMAD R3, R3, UR6, RZ ;  /* 0x0000000603037c24 */ /* 0x000fe2000f8e02ff */
[----:B------:R-:W-:Y:S01]  /*66e0*/  ISETP.GE.AND P5, PT, R161, UR18, PT ;  /* 0x00000012a1007c0c */ /* 0x000fe2000bfa6270 */
[----:B------:R-:W-:Y:S01]  /*66f0*/  ULDC UR6, c[0x0][0x238] ;  /* 0x00008e0000067ab9 */ /* 0x000fe20000000800 */
[----:B------:R-:W-:-:S02]  /*6700*/  LOP3.LUT R161, R0, 0x2c, RZ, 0xfc, !PT ;  /* 0x0000002c00a17812 */ /* 0x000fc400078efcff */
[----:B------:R1:W3:Y:S01]  /*6710*/  @!P4 LDG.E.U8 R198, desc[UR14][R164.64] ;  /* 0x0000000ea4c6c981 */ /* 0x0002e2000c1e1100 */
[CC--:B0-----:R-:W-:Y:S02]  /*6720*/  IADD3 R162, P6, R166.reuse, R5.reuse, RZ ;  /* 0x00000005a6a27210 */ /* 0x0c1fe40007fde0ff */
[----:B------:R-:W-:Y:S02]  /*6730*/  ISETP.GE.AND P2, PT, R161, UR18, PT ;  /* 0x00000012a1007c0c */ /* 0x000fe4000bf46270 */
[----:B------:R-:W-:Y:S02]  /*6740*/  LEA.HI.X.SX32 R163, R166, R2, 0x1, P6 ;  /* 0x00000002a6a37211 */ /* 0x000fe400030f0eff */
[----:B-1----:R-:W-:Y:S02]  /*6750*/  IADD3 R164, P6, R3, R5, RZ ;  /* 0x0000000503a47210 */ /* 0x002fe40007fde0ff */
[C---:B------:R-:W-:Y:S02]  /*6760*/  LOP3.LUT R161, R0.reuse, 0x2e, RZ, 0xfc, !PT ;  /* 0x0000002e00a17812 */ /* 0x040fe400078efcff */
[----:B------:R-:W-:-:S02]  /*6770*/  LOP3.LUT R166, R0, 0x2e, RZ, 0xfc, !PT ;  /* 0x0000002e00a67812 */ /* 0x000fc400078efcff */
[----:B------:R-:W-:Y:S02]  /*6780*/  LEA.HI.X.SX32 R165, R3, R2, 0x1, P6 ;  /* 0x0000000203a57211 */ /* 0x000fe400030f0eff */
[----:B------:R-:W-:Y:S02]  /*6790*/  LOP3.LUT R3, R0, 0x30, RZ, 0xfc, !PT ;  /* 0x0000003000037812 */ /* 0x000fe400078efcff */
[----:B------:R-:W-:Y:S02]  /*67a0*/  ISETP.GE.AND P1, PT, R161, UR18, PT ;  /* 0x00000012a1007c0c */ /* 0x000fe4000bf26270 */
[----:B------:R-:W-:Y:S01]  /*67b0*/  PRMT R197, RZ, 0x7610, R197 ;  /* 0x00007610ffc57816 */ /* 0x000fe200000000c5 */
[----:B------:R-:W-:Y:S01]  /*67c0*/  IMAD R166, R166, UR8, RZ ;  /* 0x00000008a6a67c24 */ /* 0x000fe2000f8e02ff */
[C---:B------:R-:W-:Y:S02]  /*67d0*/  LOP3.LUT R161, R0.reuse, 0x30, RZ, 0xfc, !PT ;  /* 0x0000003000a17812 */ /* 0x040fe400078efcff */
[----:B------:R-:W-:Y:S01]  /*67e0*/  PRMT R196, RZ, 0x7610, R196 ;  /* 0x00007610ffc47816 */ /* 0x000fe200000000c4 */
[----:B------:R-:W-:Y:S01]  /*67f0*/  IMAD R3, R3, UR6, RZ ;  /* 0x0000000603037c24 */ /* 0x000fe2000f8e02ff */
[----:B------:R-:W-:Y:S01]  /*6800*/  ISETP.GE.AND P0, PT, R161, UR18, PT ;  /* 0x00000012a1007c0c */ /* 0x000fe2000bf06270 */
[----:B------:R0:W3:Y:S01]  /*6810*/  @!P5 LDG.E.U8 R197, desc[UR14][R162.64] ;  /* 0x0000000ea2c5d981 */ /* 0x0000e2000c1e1100 */
[C---:B------:R-:W-:Y:S01]  /*6820*/  LOP3.LUT R169, R0.reuse, 0x32, RZ, 0xfc, !PT ;  /* 0x0000003200a97812 */ /* 0x040fe200078efcff */
[----:B------:R-:W-:Y:S01]  /*6830*/  ULDC UR8, c[0x0][0x238] ;  /* 0x00008e0000087ab9 */ /* 0x000fe20000000800 */
[----:B------:R-:W-:Y:S01]  /*6840*/  LOP3.LUT R168, R0, 0x34, RZ, 0xfc, !PT ;  /* 0x0000003400a87812 */ /* 0x000fe200078efcff */
[----:B------:R1:W3:Y:S01]  /*6850*/  @!P2 LDG.E.U8 R196, desc[UR14][R164.64] ;  /* 0x0000000ea4c4a981 */ /* 0x0002e2000c1e1100 */
[----:B------:R-:W-:Y:S01]  /*6860*/  PRMT R195, RZ, 0x7610, R195 ;  /* 0x00007610ffc37816 */ /* 0x000fe200000000c3 */
[----:B------:R-:W-:Y:S01]  /*6870*/  ULDC UR6, c[0x0][0x238] ;  /* 0x00008e0000067ab9 */ /* 0x000fe20000000800 */
[-C--:B0-----:R-:W-:Y:S01]  /*6880*/  IADD3 R162, P6, R166, R5.reuse, RZ ;  /* 0x00000005a6a27210 */ /* 0x081fe20007fde0ff */
[----:B------:R-:W-:Y:S01]  /*6890*/  IMAD R169, R169, UR9, RZ ;  /* 0x00000009a9a97c24 */ /* 0x000fe2000f8e02ff */
[----:B-1----:R-:W-:-:S02]  /*68a0*/  IADD3 R164, P2, R3, R5, RZ ;  /* 0x0000000503a47210 */ /* 0x002fc40007f5e0ff */
[-C--:B------:R-:W-:Y:S02]  /*68b0*/  LEA.HI.X.SX32 R163, R166, R2.reuse, 0x1, P6 ;  /* 0x00000002a6a37211 */ /* 0x080fe400030f0eff */
[----:B------:R-:W-:Y:S01]  /*68c0*/  PRMT R238, RZ, 0x7610, R238 ;  /* 0x00007610ffee7816 */ /* 0x000fe200000000ee */
[----:B------:R-:W-:Y:S01]  /*68d0*/  IMAD R168, R168, UR8, RZ ;  /* 0x00000008a8a87c24 */ /* 0x000fe2000f8e02ff */
[----:B------:R-:W-:Y:S01]  /*68e0*/  LEA.HI.X.SX32 R165, R3, R2, 0x1, P2 ;  /* 0x0000000203a57211 */ /* 0x000fe200010f0eff */
[----:B------:R0:W3:Y:S04]  /*68f0*/  @!P1 LDG.E.U8 R195, desc[UR14][R162.64] ;  /* 0x0000000ea2c39981 */ /* 0x0000e8000c1e1100 */
[----:B------:R1:W3:Y:S01]  /*6900*/  @!P0 LDG.E.U8 R238, desc[UR14][R164.64] ;  /* 0x0000000ea4ee8981 */ /* 0x0002e2000c1e1100 */
[----:B0-----:R-:W-:-:S02]  /*6910*/  IADD3 R162, P6, R169, R5, RZ ;  /* 0x00000005a9a27210 */ /* 0x001fc40007fde0ff */
[C---:B-1----:R-:W-:Y:S02]  /*6920*/  IADD3 R164, P1, R168.reuse, R5, RZ ;  /* 0x00000005a8a47210 */ /* 0x042fe40007f3e0ff */
[-C--:B------:R-:W-:Y:S02]  /*6930*/  LEA.HI.X.SX32 R163, R169, R2.reuse, 0x1, P6 ;  /* 0x00000002a9a37211 */ /* 0x080fe400030f0eff */
[----:B------:R-:W3:Y:S01]  /*6940*/  LDL R169, [R1+0x8] ;  /* 0x0000080001a97983 */ /* 0x000ee20000100800 */
[----:B------:R-:W-:-:S03]  /*6950*/  LEA.HI.X.SX32 R165, R168, R2, 0x1, P1 ;  /* 0x00000002a8a57211 */ /* 0x000fc600008f0eff */
[----:B------:R-:W3:Y:S01]  /*6960*/  LDL R168, [R1+0x14] ;  /* 0x0000140001a87983 */ /* 0x000ee20000100800 */
[C---:B------:R-:W-:Y:S02]  /*6970*/  LOP3.LUT R3, R0.reuse, 0x36, RZ, 0xfc, !PT ;  /* 0x0000003600037812 */ /* 0x040fe400078efcff */
[----:B------:R-:W-:-:S03]  /*6980*/  LOP3.LUT R161, R0, 0x32, RZ, 0xfc, !PT ;  /* 0x0000003200a17812 */ /* 0x000fc600078efcff */
[----:B------:R-:W-:Y:S01]  /*6990*/  IMAD R3, R3, UR6, RZ ;  /* 0x0000000603037c24 */ /* 0x000fe2000f8e02ff */
[----:B------:R-:W-:Y:S01]  /*69a0*/  ISETP.GE.AND P3, PT, R161, UR18, PT ;  /* 0x00000012a1007c0c */ /* 0x000fe2000bf66270 */
[----:B------:R-:W-:Y:S01]  /*69b0*/  ULDC UR6, c[0x0][0x238] ;  /* 0x00008e0000067ab9 */ /* 0x000fe20000000800 */
[C---:B------:R-:W-:Y:S02]  /*69c0*/  LOP3.LUT R161, R0.reuse, 0x34, RZ, 0xfc, !PT ;  /* 0x0000003400a17812 */ /* 0x040fe400078efcff */
[----:B------:R-:W-:Y:S02]  /*69d0*/  IADD3 R166, P0, R3, R5, RZ ;  /* 0x0000000503a67210 */ /* 0x000fe40007f1e0ff */
[----:B------:R-:W-:Y:S02]  /*69e0*/  ISETP.GE.AND P4, PT, R161, UR18, PT ;  /* 0x00000012a1007c0c */ /* 0x000fe4000bf86270 */
[----:B------:R-:W-:Y:S02]  /*69f0*/  LOP3.LUT R161, R0, 0x36, RZ, 0xfc, !PT ;  /* 0x0000003600a17812 */ /* 0x000fe400078efcff */
[----:B------:R-:W-:-:S02]  /*6a00*/  LEA.HI.X.SX32 R167, R3, R2, 0x1, P0 ;  /* 0x0000000203a77211 */ /* 0x000fc400000f0eff */
[----:B------:R-:W-:Y:S02]  /*6a10*/  ISETP.GE.AND P5, PT, R161, UR18, PT ;  /* 0x00000012a1007c0c */ /* 0x000fe4000bfa6270 */
[C---:B------:R-:W-:Y:S02]  /*6a20*/  LOP3.LUT R3, R0.reuse, 0x38, RZ, 0xfc, !PT ;  /* 0x0000003800037812 */ /* 0x040fe400078efcff */
[----:B------:R-:W-:Y:S02]  /*6a30*/  LOP3.LUT R161, R0, 0x38, RZ, 0xfc, !PT ;  /* 0x0000003800a17812 */ /* 0x000fe400078efcff */
[----:B------:R-:W-:Y:S02]  /*6a40*/  PRMT R242, RZ, 0x7610, R242 ;  /* 0x00007610fff27816 */ /* 0x000fe400000000f2 */
[----:B------:R-:W-:Y:S01]  /*6a50*/  PRMT R237, RZ, 0x7610, R237 ;  /* 0x00007610ffed7816 */ /* 0x000fe200000000ed */
[----:B------:R-:W-:Y:S01]  /*6a60*/  IMAD R3, R3, UR6, RZ ;  /* 0x0000000603037c24 */ /* 0x000fe2000f8e02ff */
[----:B------:R-:W-:-:S02]  /*6a70*/  ISETP.GE.AND P2, PT, R161, UR18, PT ;  /* 0x00000012a1007c0c */ /* 0x000fc4000bf46270 */
[----:B------:R-:W-:Y:S01]  /*6a80*/  PRMT R241, RZ, 0x7610, R241 ;  /* 0x00007610fff17816 */ /* 0x000fe200000000f1 */
[----:B------:R0:W3:Y:S01]  /*6a90*/  @!P4 LDG.E.U8 R242, desc[UR14][R164.64] ;  /* 0x0000000ea4f2c981 */ /* 0x0000e2000c1e1100 */
[C---:B------:R-:W-:Y:S02]  /*6aa0*/  ISETP.GE.AND P0, PT, R0.reuse, UR18, PT ;  /* 0x0000001200007c0c */ /* 0x040fe4000bf06270 */
[----:B------:R-:W-:Y:S01]  /*6ab0*/  LOP3.LUT R161, R0, 0x3e, RZ, 0xfc, !PT ;  /* 0x0000003e00a17812 */ /* 0x000fe200078efcff */
[----:B------:R1:W3:Y:S01]  /*6ac0*/  @!P3 LDG.E.U8 R237, desc[UR14][R162.64] ;  /* 0x0000000ea2edb981 */ /* 0x0002e2000c1e1100 */
[----:B------:R-:W-:-:S03]  /*6ad0*/  PRMT R235, RZ, 0x7610, R235 ;  /* 0x00007610ffeb7816 */ /* 0x000fc600000000eb */
[----:B------:R-:W3:Y:S01]  /*6ae0*/  @!P5 LDG.E.U8 R241, desc[UR14][R166.64] ;  /* 0x0000000ea6f1d981 */ /* 0x000ee2000c1e1100 */
[----:B0-----:R-:W-:Y:S01]  /*6af0*/  IMAD R165, R0, UR16, RZ ;  /* 0x0000001000a57c24 */ /* 0x001fe2000f8e02ff */
[----:B-1----:R-:W-:-:S04]  /*6b00*/  IADD3 R162, P1, R3, R5, RZ ;  /* 0x0000000503a27210 */ /* 0x002fc80007f3e0ff */
[----:B------:R-:W-:Y:S02]  /*6b10*/  IADD3 R164, P3, R165, R5, RZ ;  /* 0x00000005a5a47210 */ /* 0x000fe40007f7e0ff */
[-C--:B------:R-:W-:Y:S02]  /*6b20*/  LEA.HI.X.SX32 R163, R3, R2.reuse, 0x1, P1 ;  /* 0x0000000203a37211 */ /* 0x080fe400008f0eff */
[C---:B------:R-:W-:Y:S01]  /*6b30*/  ISETP.GE.AND P5, PT, R161.reuse, UR18, PT ;  /* 0x00000012a1007c0c */ /* 0x040fe2000bfa6270 */
[----:B------:R-:W-:Y:S01]  /*6b40*/  IMAD R161, R161, UR16, RZ ;  /* 0x00000010a1a17c24 */ /* 0x000fe2000f8e02ff */
[----:B------:R-:W-:Y:S01]  /*6b50*/  PRMT R188, RZ, 0x7610, R188 ;  /* 0x00007610ffbc7816 */ /* 0x000fe200000000bc */
[----:B------:R-:W0:Y:S01]  /*6b60*/  S2R R185, SR_TID.X ;  /* 0x0000000000b97919 */ /* 0x000e220000002100 */
[----:B------:R-:W-:Y:S01]  /*6b70*/  LEA.HI.X.SX32 R165, R165, R2, 0x1, P3 ;  /* 0x00000002a5a57211 */ /* 0x000fe200018f0eff */
[----:B------:R1:W3:Y:S04]  /*6b80*/  @!P2 LDG.E.U8 R235, desc[UR14][R162.64] ;  /* 0x0000000ea2eba981 */ /* 0x0002e8000c1e1100 */
[----:B------:R2:W3:Y:S01]  /*6b90*/  @!P0 LDG.E.U8 R188, desc[UR14][R164.64] ;  /* 0x0000000ea4bc8981 */ /* 0x0004e2000c1e1100 */
[----:B------:R-:W-:-:S02]  /*6ba0*/  PRMT R231, RZ, 0x7610, R231 ;  /* 0x00007610ffe77816 */ /* 0x000fc400000000e7 */
[----:B------:R-:W-:Y:S01]  /*6bb0*/  PRMT R232, RZ, 0x7610, R232 ;  /* 0x00007610ffe87816 */ /* 0x000fe200000000e8 */
[----:B------:R-:W3:Y:S01]  /*6bc0*/  LDL.LU R3, [R1+0x138] ;  /* 0x0001380001037983 */ /* 0x000ee20000300800 */
[C---:B-1----:R-:W-:Y:S02]  /*6bd0*/  IADD3 R162, P1, R161.reuse, R5, RZ ;  /* 0x00000005a1a27210 */ /* 0x042fe40007f3e0ff */
[----:B------:R-:W-:Y:S01]  /*6be0*/  PRMT R233, RZ, 0x7610, R233 ;  /* 0x00007610ffe97816 */ /* 0x000fe200000000e9 */
[----:B------:R-:W3:Y:S01]  /*6bf0*/  LDL R193, [R1+0x24] ;  /* 0x0000240001c17983 */ /* 0x000ee20000100800 */
[C---:B--2---:R-:W-:Y:S02]  /*6c00*/  LOP3.LUT R165, R0.reuse, 0x3c, RZ, 0xfc, !PT ;  /* 0x0000003c00a57812 */ /* 0x044fe400078efcff */
[----:B------:R-:W-:Y:S01]  /*6c10*/  LEA.HI.X.SX32 R163, R161, R2, 0x1, P1 ;  /* 0x00000002a1a37211 */ /* 0x000fe200008f0eff */
[----:B------:R-:W2:Y:S01]  /*6c20*/  LDL R189, [R1+0x20] ;  /* 0x0000200001bd7983 */ /* 0x000ea20000100800 */
[----:B------:R-:W-:-:S02]  /*6c30*/  LOP3.LUT R161, R0, 0x3a, RZ, 0xfc, !PT ;  /* 0x0000003a00a17812 */ /* 0x000fc400078efcff */
[C---:B------:R-:W-:Y:S01]  /*6c40*/  ISETP.GE.AND P4, PT, R165.reuse, UR18, PT ;  /* 0x00000012a5007c0c */ /* 0x040fe2000bf86270 */
[----:B------:R-:W-:Y:S01]  /*6c50*/  IMAD R165, R165, UR16, RZ ;  /* 0x00000010a5a57c24 */ /* 0x000fe2000f8e02ff */
[C---:B------:R-:W-:Y:S01]  /*6c60*/  ISETP.GE.AND P3, PT, R161.reuse, UR18, PT ;  /* 0x00000012a1007c0c */ /* 0x040fe2000bf66270 */
[----:B------:R-:W-:Y:S01]  /*6c70*/  IMAD R161, R161, UR16, RZ ;  /* 0x00000010a1a17c24 */ /* 0x000fe2000f8e02ff */
[----:B------:R1:W2:Y:S04]  /*6c80*/  @!P5 LDG.E.U8 R231, desc[UR14][R162.64] ;  /* 0x0000000ea2e7d981 */ /* 0x0002a8000c1e1100 */
[-C--:B------:R-:W-:Y:S02]  /*6c90*/  IADD3 R164, P2, R161, R5.reuse, RZ ;  /* 0x00000005a1a47210 */ /* 0x080fe40007f5e0ff */
[----:B-1----:R-:W-:-:S04]  /*6ca0*/  IADD3 R162, P1, R165, R5, RZ ;  /* 0x00000005a5a27210 */ /* 0x002fc80007f3e0ff */
[-C--:B------:R-:W-:Y:S02]  /*6cb0*/  LEA.HI.X.SX32 R163, R165, R2.reuse, 0x1, P1 ;  /* 0x00000002a5a37211 */ /* 0x080fe400008f0eff */
[----:B------:R-:W-:-:S03]  /*6cc0*/  LEA.HI.X.SX32 R165, R161, R2, 0x1, P2 ;  /* 0x00000002a1a57211 */ /* 0x000fc600010f0eff */
[----:B------:R1:W2:Y:S04]  /*6cd0*/  @!P4 LDG.E.U8 R232, desc[UR14][R162.64] ;  /* 0x0000000ea2e8c981 */ /* 0x0002a8000c1e1100 */
[----:B------:R4:W2:Y:S01]  /*6ce0*/  @!P3 LDG.E.U8 R233, desc[UR14][R164.64] ;  /* 0x0000000ea4e9b981 */ /* 0x0008a2000c1e1100 */
[----:B0-----:R-:W-:-:S04]  /*6cf0*/  LOP3.LUT R184, R185, 0x3f, RZ, 0xc0, !PT ;  /* 0x0000003fb9b87812 */ /* 0x001fc800078ec0ff */
[C---:B------:R-:W-:Y:S01]  /*6d00*/  ISETP.GE.AND P0, PT, R184.reuse, UR18, PT ;  /* 0x00000012b8007c0c */ /* 0x040fe2000bf06270 */
[----:B------:R-:W-:Y:S01]  /*6d10*/  IMAD R184, R184, UR17, RZ ;  /* 0x00000011b8b87c24 */ /* 0x000fe2000f8e02ff */
[----:B------:R-:W-:-:S04]  /*6d20*/  PRMT R229, RZ, 0x7610, R229 ;  /* 0x00007610ffe57816 */ /* 0x000fc800000000e5 */
[----:B------:R-:W-:Y:S02]  /*6d30*/  SHF.R.S32.HI R172, RZ, 0x1f, R184 ;  /* 0x0000001fffac7819 */ /* 0x000fe400000114b8 */
[C---:B------:R-:W-:Y:S02]  /*6d40*/  IADD3 R166, P1, R184.reuse, R4, RZ ;  /* 0x00000004b8a67210 */ /* 0x040fe40007f3e0ff */
[----:B-1----:R-:W-:-:S03]  /*6d50*/  IADD3 R162, P2, R184, R7, RZ ;  /* 0x00000007b8a27210 */ /* 0x002fc60007f5e0ff */
[C---:B------:R-:W-:Y:S01]  /*6d60*/  IMAD.X R167, R172.reuse, 0x1, R12, P1 ;  /* 0x00000001aca77824 */ /* 0x040fe200008e060c */
[----:B------:R-:W-:Y:S01]  /*6d70*/  BAR.SYNC.DEFER_BLOCKING 0x0 ;  /* 0x0000000000007b1d */ /* 0x000fe20000010000 */
[----:B------:R-:W-:Y:S01]  /*6d80*/  PRMT R230, RZ, 0x7610, R230 ;  /* 0x00007610ffe67816 */ /* 0x000fe200000000e6 */
[----:B------:R-:W-:Y:S01]  /*6d90*/  IMAD.X R163, R172, 0x1, R13, P2 ;  /* 0x00000001aca37824 */ /* 0x000fe200010e060d */
[----:B------:R-:W-:Y:S02]  /*6da0*/  PRMT R224, RZ, 0x7610, R224 ;  /* 0x00007610ffe07816 */ /* 0x000fe400000000e0 */
[----:B------:R-:W-:Y:S02]  /*6db0*/  PRMT R221, RZ, 0x7610, R221 ;  /* 0x00007610ffdd7816 */ /* 0x000fe400000000dd */
[C---:B----4-:R-:W-:Y:S01]  /*6dc0*/  IADD3 R164, P2, R184.reuse, R9, RZ ;  /* 0x00000009b8a47210 */ /* 0x050fe20007f5e0ff */
[----:B------:R0:W4:Y:S04]  /*6dd0*/  @!P0 LDG.E.U8 R229, desc[UR14][R166.64] ;  /* 0x0000000ea6e58981 */ /* 0x000128000c1e1100 */
[----:B------:R1:W4:Y:S01]  /*6de0*/  @!P0 LDG.E.U8 R230, desc[UR14][R162.64] ;  /* 0x0000000ea2e68981 */ /* 0x000322000c1e1100 */
[----:B0-----:R-:W-:-:S05]  /*6df0*/  IADD3 R166, P1, R184, R8, RZ ;  /* 0x00000008b8a67210 */ /* 0x001fca0007f3e0ff */
[----:B------:R-:W-:Y:S01]  /*6e00*/  IMAD.X R167, R172, 0x1, R15, P1 ;  /* 0x00000001aca77824 */ /* 0x000fe200008e060f */
[----:B-1----:R-:W-:-:S04]  /*6e10*/  IADD3 R162, P1, R184, R10, RZ ;  /* 0x0000000ab8a27210 */ /* 0x002fc80007f3e0ff */
[----:B------:R0:W4:Y:S01]  /*6e20*/  @!P0 LDG.E.U8 R224, desc[UR14][R166.64] ;  /* 0x0000000ea6e08981 */ /* 0x000122000c1e1100 */
[C---:B------:R-:W-:Y:S01]  /*6e30*/  IMAD.X R163, R172.reuse, 0x1, R19, P1 ;  /* 0x00000001aca37824 */ /* 0x040fe200008e0613 */
[----:B------:R-:W-:Y:S01]  /*6e40*/  PRMT R225, RZ, 0x7610, R225 ;  /* 0x00007610ffe17816 */ /* 0x000fe200000000e1 */
[----:B------:R-:W-:-:S03]  /*6e50*/  IMAD.X R165, R172, 0x1, R17, P2 ;  /* 0x00000001aca57824 */ /* 0x000fc600010e0611 */
[----:B------:R1:W4:Y:S01]  /*6e60*/  @!P0 LDG.E.U8 R221, desc[UR14][R162.64] ;  /* 0x0000000ea2dd8981 */ /* 0x000322000c1e1100 */
[----:B0-----:R-:W-:-:S03]  /*6e70*/  IADD3 R166, P1, R184, R11, RZ ;  /* 0x0000000bb8a67210 */ /* 0x001fc60007f3e0ff */
[----:B------:R0:W4:Y:S02]  /*6e80*/  @!P0 LDG.E.U8 R225, desc[UR14][R164.64] ;  /* 0x0000000ea4e18981 */ /* 0x000124000c1e1100 */
[----:B------:R-:W-:Y:S01]  /*6e90*/  IMAD.X R167, R172, 0x1, R21, P1 ;  /* 0x00000001aca77824 */ /* 0x000fe200008e0615 */
[----:B-1----:R-:W-:Y:S02]  /*6ea0*/  IADD3 R162, P1, R184, R16, RZ ;  /* 0x00000010b8a27210 */ /* 0x002fe40007f3e0ff */
[----:B------:R-:W-:Y:S02]  /*6eb0*/  PRMT R222, RZ, 0x7610, R222 ;  /* 0x00007610ffde7816 */ /* 0x000fe400000000de */
[----:B------:R-:W-:Y:S01]  /*6ec0*/  PRMT R218, RZ, 0x7610, R218 ;  /* 0x00007610ffda7816 */ /* 0x000fe200000000da */
[----:B------:R-:W-:Y:S01]  /*6ed0*/  IMAD.X R163, R172, 0x1, R153, P1 ;  /* 0x00000001aca37824 */ /* 0x000fe200008e0699 */
[----:B0-----:R-:W-:Y:S02]  /*6ee0*/  IADD3 R164, P2, R184, R14, RZ ;  /* 0x0000000eb8a47210 */ /* 0x001fe40007f5e0ff */
[----:B------:R-:W-:Y:S01]  /*6ef0*/  PRMT R223, RZ, 0x7610, R223 ;  /* 0x00007610ffdf7816 */ /* 0x000fe200000000df */
[----:B------:R0:W4:Y:S02]  /*6f00*/  @!P0 LDG.E.U8 R222, desc[UR14][R166.64] ;  /* 0x0000000ea6de8981 */ /* 0x000124000c1e1100 */
[----:B------:R-:W-:-:S02]  /*6f10*/  IMAD.X R165, R172, 0x1, R23, P2 ;  /* 0x00000001aca57824 */ /* 0x000fc400010e0617 */
[----:B------:R1:W4:Y:S01]  /*6f20*/  @!P0 LDG.E.U8 R218, desc[UR14][R162.64] ;  /* 0x0000000ea2da8981 */ /* 0x000322000c1e1100 */
[----:B------:R-:W-:-:S03]  /*6f30*/  PRMT R220, RZ, 0x7610, R220 ;  /* 0x00007610ffdc7816 */ /* 0x000fc600000000dc */
[----:B------:R1:W4:Y:S01]  /*6f40*/  @!P0 LDG.E.U8 R223, desc[UR14][R164.64] ;  /* 0x0000000ea4df8981 */ /* 0x000322000c1e1100 */
[C---:B0-----:R-:W-:Y:S02]  /*6f50*/  IADD3 R166, P1, R184.reuse, R18, RZ ;  /* 0x00000012b8a67210 */ /* 0x041fe40007f3e0ff */
[----:B-1----:R-:W-:-:S03]  /*6f60*/  IADD3 R162, P2, R184, R20, RZ ;  /* 0x00000014b8a27210 */ /* 0x002fc60007f5e0ff */
[----:B------:R-:W-:Y:S01]  /*6f70*/  IMAD.X R167, R172, 0x1, R155, P1 ;  /* 0x00000001aca77824 */ /* 0x000fe200008e069b */
[----:B------:R-:W-:Y:S01]  /*6f80*/  IADD3 R164, P1, R184, R22, RZ ;  /* 0x00000016b8a47210 */ /* 0x000fe20007f3e0ff */
[----:B------:R-:W-:Y:S01]  /*6f90*/  IMAD.X R163, R172, 0x1, R156, P2 ;  /* 0x00000001aca37824 */ /* 0x000fe200010e069c */
[----:B------:R-:W-:-:S03]  /*6fa0*/  PRMT R161, RZ, 0x7610, R161 ;  /* 0x00007610ffa17816 */ /* 0x000fc600000000a1 */
[----:B------:R-:W-:Y:S01]  /*6fb0*/  IMAD.X R165, R172, 0x1, R157, P1 ;  /* 0x00000001aca57824 */ /* 0x000fe200008e069d */
[----:B------:R0:W4:Y:S01]  /*6fc0*/  @!P0 LDG.E.U8 R220, desc[UR14][R162.64] ;  /* 0x0000000ea2dc8981 */ /* 0x000122000c1e1100 */
[----:B------:R-:W-:-:S03]  /*6fd0*/  PRMT R217, RZ, 0x7610, R217 ;  /* 0x00007610ffd97816 */ /* 0x000fc600000000d9 */
[----:B------:R1:W4:Y:S01]  /*6fe0*/  @!P0 LDG.E.U8 R161, desc[UR14][R164.64] ;  /* 0x0000000ea4a18981 */ /* 0x000322000c1e1100 */
[----:B0-----:R-:W-:-:S05]  /*6ff0*/  IADD3 R162, P1, R184, R152, RZ ;  /* 0x00000098b8a27210 */ /* 0x001fca0007f3e0ff */
[----:B------:R-:W-:Y:S01]  /*7000*/  IMAD.X R163, R172, 0x1, R158, P1 ;  /* 0x00000001aca37824 */ /* 0x000fe200008e069e */
[----:B-1----:R-:W-:-:S04]  /*7010*/  IADD3 R164, P1, R184, R154, RZ ;  /* 0x0000009ab8a47210 */ /* 0x002fc80007f3e0ff */
[----:B------:R0:W4:Y:S01]  /*7020*/  @!P0 LDG.E.U8 R217, desc[UR14][R162.64] ;  /* 0x0000000ea2d98981 */ /* 0x000122000c1e1100 */
[----:B------:R-:W-:Y:S01]  /*7030*/  IMAD.X R165, R172, 0x1, R159, P1 ;  /* 0x00000001aca57824 */ /* 0x000fe200008e069f */
[----:B------:R-:W-:Y:S02]  /*7040*/  PRMT R182, RZ, 0x7610, R182 ;  /* 0x00007610ffb67816 */ /* 0x000fe400000000b6 */
[----:B0-----:R-:W-:-:S05]  /*7050*/  IADD3 R162, P1, R184, R226, RZ ;  /* 0x000000e2b8a27210 */ /* 0x001fca0007f3e0ff */
[----:B------:R-:W-:-:S05]  /*7060*/  IMAD.X R163, R172, 0x1, R160, P1 ;  /* 0x00000001aca37824 */ /* 0x000fca00008e06a0 */
[----:B------:R0:W4:Y:S01]  /*7070*/  @!P0 LDG.E.U8 R182, desc[UR14][R162.64] ;  /* 0x0000000ea2b68981 */ /* 0x000122000c1e1100 */
[----:B------:R-:W-:Y:S02]  /*7080*/  PRMT R215, RZ, 0x7610, R215 ;  /* 0x00007610ffd77816 */ /* 0x000fe400000000d7 */
[----:B0-----:R-:W-:-:S05]  /*7090*/  IADD3 R162, P1, R184, R228, RZ ;  /* 0x000000e4b8a27210 */ /* 0x001fca0007f3e0ff */
[----:B------:R-:W-:Y:S01]  /*70a0*/  IMAD.X R163, R172, 0x1, R227, P1 ;  /* 0x00000001aca37824 */ /* 0x000fe200008e06e3 */
[----:B------:R-:W-:-:S04]  /*70b0*/  PRMT R216, RZ, 0x7610, R216 ;  /* 0x00007610ffd87816 */ /* 0x000fc800000000d8 */
        /* <DEDUP_REMOVED lines=8> */
[----:B0-----:R-:W-:-:S06]  /*7140*/  PRMT R162, RZ, 0x7610, R162 ;  /* 0x00007610ffa27816 */ /* 0x001fcc00000000a2 */
[----:B------:R0:W4:Y:S01]  /*7150*/  @!P0 LDG.E.U8 R162, desc[UR14][R164.64] ;  /* 0x0000000ea4a28981 */ /* 0x000122000c1e1100 */
        /* <DEDUP_REMOVED lines=23> */
[----:B0-----:R-:W-:Y:S02]  /*72d0*/  IADD3 R166, P1, R184, R187, RZ ;  /* 0x000000bbb8a67210 */ /* 0x001fe40007f3e0ff */
[----:B------:R-:W-:Y:S01]  /*72e0*/  PRMT R178, RZ, 0x7610, R178 ;  /* 0x00007610ffb27816 */ /* 0x000fe200000000b2 */
[----:B------:R-:W4:Y:S02]  /*72f0*/  LDL R187, [R1+0x2c] ;  /* 0x00002c0001bb7983 */ /* 0x000f240000100800 */
[----:B------:R-:W-:Y:S02]  /*7300*/  IMAD.X R167, R172, 0x1, R186, P1 ;  /* 0x00000001aca77824 */ /* 0x000fe400008e06ba */
[----:B------:R-:W4:Y:S04]  /*7310*/  LDL R186, [R1+0x30] ;  /* 0x0000300001ba7983 */ /* 0x000f280000100800 */
[----:B------:R3:W4:Y:S02]  /*7320*/  @!P0 LDG.E.U8 R165, desc[UR14][R166.64] ;  /* 0x0000000ea6a58981 */ /* 0x000724000c1e1100 */
[----:B---3--:R-:W-:-:S02]  /*7330*/  IADD3 R166, P1, R184, R171, RZ ;  /* 0x000000abb8a67210 */ /* 0x008fc40007f3e0ff */
[----:B------:R-:W3:Y:S03]  /*7340*/  LDL R171, [R1+0x28] ;  /* 0x0000280001ab7983 */ /* 0x000ee60000100800 */
[----:B------:R-:W-:Y:S01]  /*7350*/  IMAD.X R167, R172, 0x1, R169, P1 ;  /* 0x00000001aca77824 */ /* 0x000fe200008e06a9 */
[----:B------:R-:W-:-:S04]  /*7360*/  IADD3 R168, P1, R184, R168, RZ ;  /* 0x000000a8b8a87210 */ /* 0x000fc80007f3e0ff */
[----:B------:R0:W3:Y:S01]  /*7370*/  @!P0 LDG.E.U8 R178, desc[UR14][R166.64] ;  /* 0x0000000ea6b28981 */ /* 0x0000e2000c1e1100 */
[----:B------:R-:W-:-:S03]  /*7380*/  IMAD.X R169, R172, 0x1, R170, P1 ;  /* 0x00000001aca97824 */ /* 0x000fc600008e06aa */
[----:B------:R-:W3:Y:S01]  /*7390*/  LDL R170, [R1+0x34] ;  /* 0x0000340001aa7983 */ /* 0x000ee20000100800 */
[----:B0-----:R-:W-:-:S06]  /*73a0*/  PRMT R166, RZ, 0x7610, R166 ;  /* 0x00007610ffa67816 */ /* 0x001fcc00000000a6 */
[----:B------:R0:W3:Y:S04]  /*73b0*/  @!P0 LDG.E.U8 R166, desc[UR14][R168.64] ;  /* 0x0000000ea8a68981 */ /* 0x0000e8000c1e1100 */
[----:B------:R-:W0:Y:S02]  /*73c0*/  LDL R169, [R1+0x1c] ;  /* 0x00001c0001a97983 */ /* 0x000e240000100800 */
[----:B0-----:R-:W-:Y:S02]  /*73d0*/  IADD3 R168, P1, R184, R169, RZ ;  /* 0x000000a9b8a87210 */ /* 0x001fe40007f3e0ff */
[----:B------:R-:W2:Y:S01]  /*73e0*/  LDL R169, [R1+0x18] ;  /* 0x0000180001a97983 */ /* 0x000ea20000100800 */
[----:B------:R-:W-:Y:S02]  /*73f0*/  PRMT R177, RZ, 0x7610, R177 ;  /* 0x00007610ffb17816 */ /* 0x000fe400000000b1 */
[----:B------:R-:W-:-:S02]  /*7400*/  PRMT R167, RZ, 0x7610, R167 ;  /* 0x00007610ffa77816 */ /* 0x000fc400000000a7 */
[----:B------:R-:W-:Y:S01]  /*7410*/  PRMT R176, RZ, 0x7610, R176 ;  /* 0x00007610ffb07816 */ /* 0x000fe200000000b0 */
[----:B--2---:R-:W-:-:S05]  /*7420*/  IMAD.X R169, R172, 0x1, R169, P1 ;  /* 0x00000001aca97824 */ /* 0x004fca00008e06a9 */
[----:B------:R0:W2:Y:S02]  /*7430*/  @!P0 LDG.E.U8 R177, desc[UR14][R168.64] ;  /* 0x0000000ea8b18981 */ /* 0x0000a4000c1e1100 */
[----:B0-----:R-:W-:Y:S02]  /*7440*/  IADD3 R168, P1, R184, R193, RZ ;  /* 0x000000c1b8a87210 */ /* 0x001fe40007f3e0ff */
[----:B------:R-:W-:Y:S01]  /*7450*/  PRMT R175, RZ, 0x7610, R175 ;  /* 0x00007610ffaf7816 */ /* 0x000fe200000000af */
[----:B------:R-:W2:Y:S02]  /*7460*/  LDL R193, [R1+0x4c] ;  /* 0x00004c0001c17983 */ /* 0x000ea40000100800 */
[----:B------:R-:W-:Y:S02]  /*7470*/  IMAD.X R169, R172, 0x1, R189, P1 ;  /* 0x00000001aca97824 */ /* 0x000fe400008e06bd */
[----:B------:R-:W2:Y:S04]  /*7480*/  LDL R189, [R1+0x40] ;  /* 0x0000400001bd7983 */ /* 0x000ea80000100800 */
[----:B------:R4:W2:Y:S02]  /*7490*/  @!P0 LDG.E.U8 R167, desc[UR14][R168.64] ;  /* 0x0000000ea8a78981 */ /* 0x0008a4000c1e1100 */
[----:B----4-:R-:W-:-:S02]  /*74a0*/  IADD3 R168, P1, R184, R187, RZ ;  /* 0x000000bbb8a87210 */ /* 0x010fc40007f3e0ff */
[----:B------:R-:W4:Y:S03]  /*74b0*/  LDL R187, [R1+0x48] ;  /* 0x0000480001bb7983 */ /* 0x000f260000100800 */
[----:B---3--:R-:W-:Y:S01]  /*74c0*/  IMAD.X R169, R172, 0x1, R171, P1 ;  /* 0x00000001aca97824 */ /* 0x008fe200008e06ab */
        /* <DEDUP_REMOVED lines=8> */
[----:B------:R-:W2:Y:S03]  /*7550*/  LDL R171, [R1+0x38] ;  /* 0x0000380001ab7983 */ /* 0x000ea60000100800 */
[----:B--2---:R-:W-:-:S05]  /*7560*/  IMAD.X R171, R172, 0x1, R171, P1 ;  /* 0x00000001acab7824 */ /* 0x004fca00008e06ab */
[----:B------:R0:W2:Y:S04]  /*7570*/  @!P0 LDG.E.U8 R175, desc[UR14][R170.64] ;  /* 0x0000000eaaaf8981 */ /* 0x0000a8000c1e1100 */
[----:B------:R-:W0:Y:S01]  /*7580*/  LDL R171, [R1+0x44] ;  /* 0x0000440001ab7983 */ /* 0x000e220000100800 */
[----:B------:R-:W-:Y:S02]  /*7590*/  PRMT R169, RZ, 0x7610, R169 ;  /* 0x00007610ffa97816 */ /* 0x000fe400000000a9 */
[----:B0-----:R-:W-:-:S05]  /*75a0*/  IADD3 R170, P1, R184, R171, RZ ;  /* 0x000000abb8aa7210 */ /* 0x001fca0007f3e0ff */
[----:B------:R-:W-:Y:S01]  /*75b0*/  IMAD.X R171, R172, 0x1, R189, P1 ;  /* 0x00000001acab7824 */ /* 0x000fe200008e06bd */
[----:B------:R-:W-:Y:S01]  /*75c0*/  PRMT R174, RZ, 0x7610, R174 ;  /* 0x00007610ffae7816 */ /* 0x000fe200000000ae */
[----:B------:R-:W2:Y:S04]  /*75d0*/  LDL R189, [R1+0x60] ;  /* 0x0000600001bd7983 */ /* 0x000ea80000100800 */
[----:B------:R0:W2:Y:S02]  /*75e0*/  @!P0 LDG.E.U8 R169, desc[UR14][R170.64] ;  /* 0x0000000eaaa98981 */ /* 0x0000a4000c1e1100 */
[----:B0-----:R-:W-:Y:S02]  /*75f0*/  IADD3 R170, P1, R184, R193, RZ ;  /* 0x000000c1b8aa7210 */ /* 0x001fe40007f3e0ff */
[----:B------:R-:W-:Y:S01]  /*7600*/  PRMT R173, RZ, 0x7610, R173 ;  /* 0x00007610ffad7816 */ /* 0x000fe200000000ad */
[----:B------:R-:W2:Y:S02]  /*7610*/  LDL R193, [R1+0x68] ;  /* 0x0000680001c17983 */ /* 0x000ea40000100800 */
[----:B----4-:R-:W-:-:S02]  /*7620*/  IMAD.X R171, R172, 0x1, R187, P1 ;  /* 0x00000001acab7824 */ /* 0x010fc400008e06bb */
[----:B------:R-:W4:Y:S01]  /*7630*/  LDL R187, [R1+0x50] ;  /* 0x0000500001bb7983 */ /* 0x000f220000100800 */
[----:B---3--:R-:W-:-:S03]  /*7640*/  IADD3 R186, P1, R184, R186, RZ ;  /* 0x000000bab8ba7210 */ /* 0x008fc60007f3e0ff */
[----:B------:R0:W3:Y:S02]  /*7650*/  @!P0 LDG.E.U8 R174, desc[UR14][R170.64] ;  /* 0x0000000eaaae8981 */ /* 0x0000e4000c1e1100 */
[----:B0-----:R-:W-:Y:S01]  /*7660*/  PRMT R170, RZ, 0x7610, R170 ;  /* 0x00007610ffaa7816 */ /* 0x001fe200000000aa */
[----:B----4-:R-:W-:-:S05]  /*7670*/  IMAD.X R187, R172, 0x1, R187, P1 ;  /* 0x00000001acbb7824 */ /* 0x010fca00008e06bb */
[----:B------:R0:W4:Y:S04]  /*7680*/  @!P0 LDG.E.U8 R170, desc[UR14][R186.64] ;  /* 0x0000000ebaaa8981 */ /* 0x000128000c1e1100 */
        /* <DEDUP_REMOVED lines=10> */
[----:B------:R-:W3:Y:S04]  /*7730*/  LDL R189, [R1+0x7c] ;  /* 0x00007c0001bd7983 */ /* 0x000ee80000100800 */
[----:B------:R0:W4:Y:S04]  /*7740*/  @!P0 LDG.E.U8 R171, desc[UR14][R186.64] ;  /* 0x0000000ebaab8981 */ /* 0x000128000c1e1100 */
[----:B------:R-:W0:Y:S02]  /*7750*/  LDL R187, [R1+0x6c] ;  /* 0x00006c0001bb7983 */ /* 0x000e240000100800 */
[----:B0-----:R-:W-:-:S05]  /*7760*/  IADD3 R186, P1, R184, R187, RZ ;  /* 0x000000bbb8ba7210 */ /* 0x001fca0007f3e0ff */
[----:B------:R-:W-:-:S05]  /*7770*/  IMAD.X R187, R172, 0x1, R193, P1 ;  /* 0x00000001acbb7824 */ /* 0x000fca00008e06c1 */
[----:B------:R0:W4:Y:S04]  /*7780*/  @!P0 LDG.E.U8 R183, desc[UR14][R186.64] ;  /* 0x0000000ebab78981 */ /* 0x000128000c1e1100 */
[----:B------:R-:W0:Y:S01]  /*7790*/  LDL R187, [R1+0x74] ;  /* 0x0000740001bb7983 */ /* 0x000e220000100800 */
[C---:B------:R-:W-:Y:S01]  /*77a0*/  IMAD.SHL.U32 R193, R185.reuse, 0x8, RZ ;  /* 0x00000008b9c17824 */ /* 0x040fe200078e00ff */
[----:B------:R-:W-:-:S04]  /*77b0*/  LOP3.LUT R185, R185, 0x7f, RZ, 0xc0, !PT ;  /* 0x0000007fb9b97812 */ /* 0x000fc800078ec0ff */
[----:B------:R-:W-:Y:S02]  /*77c0*/  LOP3.LUT R193, R193, 0x30, RZ, 0xc0, !PT ;  /* 0x00000030c1c17812 */ /* 0x000fe400078ec0ff */
[----:B0-----:R-:W-:Y:S02]  /*77d0*/  IADD3 R186, P1, R184, R187, RZ ;  /* 0x000000bbb8ba7210 */ /* 0x001fe40007f3e0ff */
[----:B------:R-:W2:Y:S01]  /*77e0*/  LDL R187, [R1+0x70] ;  /* 0x0000700001bb7983 */ /* 0x000ea20000100800 */
[----:B------:R-:W-:-:S05]  /*77f0*/  IMAD R193, R185, 0x40, R193 ;  /* 0x00000040b9c17824 */ /* 0x000fca00078e02c1 */
[----:B------:R-:W-:Y:S02]  /*7800*/  LOP3.LUT R193, R193, R0, RZ, 0xfc, !PT ;  /* 0x00000000c1c17212 */ /* 0x000fe400078efcff */
[----:B------:R-:W4:Y:S04]  /*7810*/  LDL.LU R0, [R1+0x140] ;  /* 0x0001400001007983 */ /* 0x000f280000300800 */
[----:B------:R3:W-:Y:S01]  /*7820*/  STS.U8 [R193+UR12+0x4000], R188 ;  /* 0x004000bcc1007988 */ /* 0x0007e2000800000c */
[----:B--2---:R-:W-:Y:S01]  /*7830*/  IMAD.X R187, R172, 0x1, R187, P1 ;  /* 0x00000001acbb7824 */ /* 0x004fe200008e06bb */
[----:B---3--:R-:W-:Y:S02]  /*7840*/  IADD3 R188, P1, R184, R189, RZ ;  /* 0x000000bdb8bc7210 */ /* 0x008fe40007f3e0ff */
[----:B------:R-:W2:Y:S01]  /*7850*/  LDL R189, [R1+0x78] ;  /* 0x0000780001bd7983 */ /* 0x000ea20000100800 */
[----:B------:R-:W-:-:S06]  /*7860*/  PRMT R185, RZ, 0x7610, R185 ;  /* 0x00007610ffb97816 */ /* 0x000fcc00000000b9 */
[----:B------:R0:W3:Y:S02]  /*7870*/  @!P0 LDG.E.U8 R185, desc[UR14][R186.64] ;  /* 0x0000000ebab98981 */ /* 0x0000e4000c1e1100 */
[----:B0-----:R-:W-:Y:S01]  /*7880*/  PRMT R186, RZ, 0x7610, R186 ;  /* 0x00007610ffba7816 */ /* 0x001fe200000000ba */
[----:B--2---:R-:W-:-:S05]  /*7890*/  IMAD.X R189, R172, 0x1, R189, P1 ;  /* 0x00000001acbd7824 */ /* 0x004fca00008e06bd */
[----:B------:R0:W2:Y:S04]  /*78a0*/  @!P0 LDG.E.U8 R186, desc[UR14][R188.64] ;  /* 0x0000000ebcba8981 */ /* 0x0000a8000c1e1100 */
[----:B------:R-:W0:Y:S04]  /*78b0*/  LDL R189, [R1+0x84] ;  /* 0x0000840001bd7983 */ /* 0x000e280000100800 */
[----:B------:R1:W-:Y:S04]  /*78c0*/  STS.U8 [R193+UR12+0x4002], R191 ;  /* 0x004002bfc1007988 */ /* 0x0003e8000800000c */
[----:B-1----:R-:W4:Y:S01]  /*78d0*/  LDL R191, [R1+0x8c] ;  /* 0x00008c0001bf7983 */ /* 0x002f220000100800 */
[----:B0-----:R-:W-:-:S03]  /*78e0*/  IADD3 R188, P1, R184, R189, RZ ;  /* 0x000000bdb8bc7210 */ /* 0x001fc60007f3e0ff */
[----:B------:R-:W3:Y:S04]  /*78f0*/  LDL R189, [R1+0x80] ;  /* 0x0000800001bd7983 */ /* 0x000ee80000100800 */
[----:B------:R4:W-:Y:S01]  /*7900*/  STS.U8 [R193+UR12+0x4004], R190 ;  /* 0x004004bec1007988 */ /* 0x0009e2000800000c */
[----:B------:R-:W-:Y:S01]  /*7910*/  PRMT R187, RZ, 0x7610, R187 ;  /* 0x00007610ffbb7816 */ /* 0x000fe200000000bb */
[----:B---3--:R-:W-:Y:S01]  /*7920*/  IMAD.X R189, R172, 0x1, R189, P1 ;  /* 0x00000001acbd7824 */ /* 0x008fe200008e06bd */
[----:B----4-:R-:W-:Y:S02]  /*7930*/  IADD3 R190, P1, R184, R191, RZ ;  /* 0x000000bfb8be7210 */ /* 0x010fe40007f3e0ff */
[----:B------:R-:W3:Y:S04]  /*7940*/  LDL R191, [R1+0x88] ;  /* 0x0000880001bf7983 */ /* 0x000ee80000100800 */
[----:B------:R0:W4:Y:S02]  /*7950*/  @!P0 LDG.E.U8 R187, desc[UR14][R188.64] ;  /* 0x0000000ebcbb8981 */ /* 0x000124000c1e1100 */
[----:B0-----:R-:W-:Y:S01]  /*7960*/  PRMT R188, RZ, 0x7610, R188 ;  /* 0x00007610ffbc7816 */ /* 0x001fe200000000bc */
[----:B---3--:R-:W-:-:S05]  /*7970*/  IMAD.X R191, R172, 0x1, R191, P1 ;  /* 0x00000001acbf7824 */ /* 0x008fca00008e06bf */
[----:B------:R0:W3:Y:S04]  /*7980*/  @!P0 LDG.E.U8 R188, desc[UR14][R190.64] ;  /* 0x0000000ebebc8981 */ /* 0x0000e8000c1e1100 */
[----:B------:R-:W0:Y:S02]  /*7990*/  LDL R191, [R1+0x94] ;  /* 0x0000940001bf7983 */ /* 0x000e240000100800 */
[----:B0-----:R-:W-:Y:S02]  /*79a0*/  IADD3 R190, P1, R184, R191, RZ ;  /* 0x000000bfb8be7210 */ /* 0x001fe40007f3e0ff */
[----:B------:R-:W2:Y:S01]  /*79b0*/  LDL R191, [R1+0x90] ;  /* 0x0000900001bf7983 */ /* 0x000ea20000100800 */
[----:B------:R-:W-:Y:S02]  /*79c0*/  PRMT R189, RZ, 0x7610, R189 ;  /* 0x00007610ffbd7816 */ /* 0x000fe400000000bd */
[----:B--2---:R-:W-:-:S05]  /*79d0*/  IMAD.X R191, R172, 0x1, R191, P1 ;  /* 0x00000001acbf7824 */ /* 0x004fca00008e06bf */
[----:B------:R0:W2:Y:S04]  /*79e0*/  @!P0 LDG.E.U8 R189, desc[UR14][R190.64] ;  /* 0x0000000ebebd8981 */ /* 0x0000a8000c1e1100 */
[----:B------:R-:W0:Y:S02]  /*79f0*/  LDL R191, [R1+0x9c] ;  /* 0x00009c0001bf7983 */ /* 0x000e240000100800 */
[----:B0-----:R-:W-:Y:S02]  /*7a00*/  IADD3 R190, P1, R184, R191, RZ ;  /* 0x000000bfb8be7210 */ /* 0x001fe40007f3e0ff */
[----:B------:R-:W4:Y:S04]  /*7a10*/  LDL R191, [R1+0x98] ;  /* 0x0000980001bf7983 */ /* 0x000f280000100800 */
[----:B------:R0:W-:Y:S02]  /*7a20*/  STS.U8 [R193+UR12+0x4008], R192 ;  /* 0x004008c0c1007988 */ /* 0x0001e4000800000c */
[----:B0-----:R-:W-:Y:S01]  /*7a30*/  PRMT R192, RZ, 0x7610, R192 ;  /* 0x00007610ffc07816 */ /* 0x001fe200000000c0 */
[----:B----4-:R-:W-:-:S05]  /*7a40*/  IMAD.X R191, R172, 0x1, R191, P1 ;  /* 0x00000001acbf7824 */ /* 0x010fca00008e06bf */
[----:B------:R0:W4:Y:S04]  /*7a50*/  @!P0 LDG.E.U8 R192, desc[UR14][R190.64] ;  /* 0x0000000ebec08981 */ /* 0x000128000c1e1100 */
[----:B------:R-:W0:Y:S02]  /*7a60*/  LDL R191, [R1+0xa4] ;  /* 0x0000a40001bf7983 */ /* 0x000e240000100800 */
[----:B0-----:R-:W-:Y:S02]  /*7a70*/  IADD3 R190, P1, R184, R191, RZ ;  /* 0x000000bfb8be7210 */ /* 0x001fe40007f3e0ff */
[----:B------:R-:W3:Y:S04]  /*7a80*/  LDL R191, [R1+0xa0] ;  /* 0x0000a00001bf7983 */ /* 0x000ee80000100800 */
[----:B------:R0:W-:Y:S02]  /*7a90*/  STS.U8 [R193+UR12+0x400a], R194 ;  /* 0x00400ac2c1007988 */ /* 0x0001e4000800000c */
[----:B0-----:R-:W-:Y:S01]  /*7aa0*/  PRMT R194, RZ, 0x7610, R194 ;  /* 0x00007610ffc27816 */ /* 0x001fe200000000c2 */
[----:B---3--:R-:W-:-:S05]  /*7ab0*/  IMAD.X R191, R172, 0x1, R191, P1 ;  /* 0x00000001acbf7824 */ /* 0x008fca00008e06bf */
[----:B------:R0:W3:Y:S04]  /*7ac0*/  @!P0 LDG.E.U8 R194, desc[UR14][R190.64] ;  /* 0x0000000ebec28981 */ /* 0x0000e8000c1e1100 */
[----:B------:R-:W0:Y:S02]  /*7ad0*/  LDL R191, [R1+0xac] ;  /* 0x0000ac0001bf7983 */ /* 0x000e240000100800 */
[----:B0-----:R-:W-:Y:S02]  /*7ae0*/  IADD3 R190, P1, R184, R191, RZ ;  /* 0x000000bfb8be7210 */ /* 0x001fe40007f3e0ff */
[----:B------:R-:W2:Y:S04]  /*7af0*/  LDL R191, [R1+0xa8] ;  /* 0x0000a80001bf7983 */ /* 0x000ea80000100800 */
[----:B------:R0:W-:Y:S02]  /*7b00*/  STS.U8 [R193+UR12+0x400c], R212 ;  /* 0x00400cd4c1007988 */ /* 0x0001e4000800000c */
[----:B0-----:R-:W-:Y:S01]  /*7b10*/  PRMT R212, RZ, 0x7610, R212 ;  /* 0x00007610ffd47816 */ /* 0x001fe200000000d4 */
[----:B--2---:R-:W-:-:S05]  /*7b20*/  IMAD.X R191, R172, 0x1, R191, P1 ;  /* 0x00000001acbf7824 */ /* 0x004fca00008e06bf */
[----:B------:R0:W2:Y:S04]  /*7b30*/  @!P0 LDG.E.U8 R212, desc[UR14][R190.64] ;  /* 0x0000000ebed48981 */ /* 0x0000a8000c1e1100 */
[----:B------:R-:W0:Y:S04]  /*7b40*/  LDL R191, [R1+0xb4] ;  /* 0x0000b40001bf7983 */ /* 0x000e280000100800 */
[----:B------:R1:W-:Y:S01]  /*7b50*/  STS.U8 [R193+UR12+0x400e], R211 ;  /* 0x00400ed3c1007988 */ /* 0x0003e2000800000c */
[----:B0-----:R-:W-:-:S03]  /*7b60*/  IADD3 R190, P1, R184, R191, RZ ;  /* 0x000000bfb8be7210 */ /* 0x001fc60007f3e0ff */
[----:B------:R-:W4:Y:S01]  /*7b70*/  LDL R191, [R1+0xb0] ;  /* 0x0000b00001bf7983 */ /* 0x000f220000100800 */
[----:B-1----:R-:W-:-:S03]  /*7b80*/  LOP3.LUT R211, R193, 0x10, RZ, 0x3c, !PT ;  /* 0x00000010c1d37812 */ /* 0x002fc600078e3cff */
[----:B------:R-:W-:Y:S04]  /*7b90*/  STS.U8 [R193+UR12+0x4006], R213 ;  /* 0x004006d5c1007988 */ /* 0x000fe8000800000c */
        /* <DEDUP_REMOVED lines=43> */
[----:B0-----:R-:W-:-:S02]  /*7e50*/  PRMT R204, RZ, 0x7610, R204 ;  /* 0x00007610ffcc7816 */ /* 0x001fc400000000cc */
[----:B------:R0:W-:Y:S04]  /*7e60*/  STS.U8 [R211+UR12+0x400e], R203 ;  /* 0x00400ecbd3007988 */ /* 0x0001e8000800000c */
[----:B0-----:R-:W3:Y:S01]  /*7e70*/  LDL R211, [R1+0xe8] ;  /* 0x0000e80001d37983 */ /* 0x001ee20000100800 */
[----:B----4-:R-:W-:-:S05]  /*7e80*/  IMAD.X R191, R172, 0x1, R191, P1 ;  /* 0x00000001acbf7824 */ /* 0x010fca00008e06bf */
[----:B------:R0:W4:Y:S04]  /*7e90*/  @!P0 LDG.E.U8 R204, desc[UR14][R190.64] ;  /* 0x0000000ebecc8981 */ /* 0x000128000c1e1100 */
[----:B------:R-:W0:Y:S01]  /*7ea0*/  LDL R191, [R1+0xec] ;  /* 0x0000ec0001bf7983 */ /* 0x000e220000100800 */
[----:B------:R-:W-:Y:S02]  /*7eb0*/  PRMT R203, RZ, 0x7610, R203 ;  /* 0x00007610ffcb7816 */ /* 0x000fe400000000cb */
[----:B0-----:R-:W-:-:S05]  /*7ec0*/  IADD3 R190, P1, R184, R191, RZ ;  /* 0x000000bfb8be7210 */ /* 0x001fca0007f3e0ff */
[----:B---3--:R-:W-:-:S05]  /*7ed0*/  IMAD.X R191, R172, 0x1, R211, P1 ;  /* 0x00000001acbf7824 */ /* 0x008fca00008e06d3 */
[----:B------:R0:W3:Y:S04]  /*7ee0*/  @!P0 LDG.E.U8 R203, desc[UR14][R190.64] ;  /* 0x0000000ebecb8981 */ /* 0x0000e8000c1e1100 */
[----:B------:R-:W0:Y:S01]  /*7ef0*/  LDL R191, [R1+0xf4] ;  /* 0x0000f40001bf7983 */ /* 0x000e220000100800 */
[----:B------:R-:W-:Y:S02]  /*7f00*/  LOP3.LUT R211, R193, 0x20, RZ, 0x3c, !PT ;  /* 0x00000020c1d37812 */ /* 0x000fe400078e3cff */
        /* <DEDUP_REMOVED lines=57> */
[----:B------:R-:W3:Y:S01]  /*82a0*/  LDL R191, [R1+0x130] ;  /* 0x0001300001bf7983 */ /* 0x000ee20000100800 */
[----:B------:R-:W-:Y:S02]  /*82b0*/  PRMT R211, RZ, 0x7610, R211 ;  /* 0x00007610ffd37816 */ /* 0x000fe400000000d3 */
[----:B---3--:R-:W-:-:S05]  /*82c0*/  IMAD.X R191, R172, 0x1, R191, P1 ;  /* 0x00000001acbf7824 */ /* 0x008fca00008e06bf */
[----:B------:R0:W3:Y:S04]  /*82d0*/  @!P0 LDG.E.U8 R211, desc[UR14][R190.64] ;  /* 0x0000000ebed38981 */ /* 0x0000e8000c1e1100 */
[----:B------:R-:W0:Y:S01]  /*82e0*/  LDL R191, [R1+0x13c] ;  /* 0x00013c0001bf7983 */ /* 0x000e220000100800 */
[----:B------:R-:W-:Y:S02]  /*82f0*/  LOP3.LUT R193, R193, 0x30, RZ, 0x3c, !PT ;  /* 0x00000030c1c17812 */ /* 0x000fe400078e3cff */
[----:B------:R-:W-:-:S03]  /*8300*/  PRMT R213, RZ, 0x7610, R213 ;  /* 0x00007610ffd57816 */ /* 0x000fc600000000d5 */
[----:B------:R1:W-:Y:S04]  /*8310*/  STS.U8 [R193+UR12+0x4000], R238 ;  /* 0x004000eec1007988 */ /* 0x0003e8000800000c */
[----:B-1----:R-:W2:Y:S01]  /*8320*/  LDL.LU R238, [R1+0x148] ;  /* 0x0001480001ee7983 */ /* 0x002ea20000300800 */
[----:B0-----:R-:W-:-:S05]  /*8330*/  IADD3 R190, P1, R184, R191, RZ ;  /* 0x000000bfb8be7210 */ /* 0x001fca0007f3e0ff */
[----:B------:R-:W-:-:S05]  /*8340*/  IMAD.X R191, R172, 0x1, R3, P1 ;  /* 0x00000001acbf7824 */ /* 0x000fca00008e0603 */
[----:B------:R0:W3:Y:S04]  /*8350*/  @!P0 LDG.E.U8 R213, desc[UR14][R190.64] ;  /* 0x0000000ebed58981 */ /* 0x0000e8000c1e1100 */
[----:B------:R-:W0:Y:S04]  /*8360*/  LDL R191, [R1+0x144] ;  /* 0x0001440001bf7983 */ /* 0x000e280000100800 */
[----:B------:R1:W-:Y:S02]  /*8370*/  STS.U8 [R193+UR12+0x4002], R237 ;  /* 0x004002edc1007988 */ /* 0x0003e4000800000c */
[----:B-1----:R-:W-:-:S02]  /*8380*/  PRMT R237, RZ, 0x7610, R237 ;  /* 0x00007610ffed7816 */ /* 0x002fc400000000ed */
[----:B0-----:R-:W-:-:S05]  /*8390*/  IADD3 R190, P1, R184, R191, RZ ;  /* 0x000000bfb8be7210 */ /* 0x001fca0007f3e0ff */
[----:B------:R-:W-:-:S05]  /*83a0*/  IMAD.X R191, R172, 0x1, R0, P1 ;  /* 0x00000001acbf7824 */ /* 0x000fca00008e0600 */
[----:B------:R0:W3:Y:S04]  /*83b0*/  @!P0 LDG.E.U8 R237, desc[UR14][R190.64] ;  /* 0x0000000ebeed8981 */ /* 0x0000e8000c1e1100 */
[----:B------:R-:W0:Y:S04]  /*83c0*/  LDL R191, [R1+0x14c] ;  /* 0x00014c0001bf7983 */ /* 0x000e280000100800 */
[----:B------:R-:W-:Y:S04]  /*83d0*/  STS.U8 [R193+UR12+0x4004], R242 ;  /* 0x004004f2c1007988 */ /* 0x000fe8000800000c */
[----:B------:R-:W-:Y:S04]  /*83e0*/  STS.U8 [R193+UR12+0x4006], R241 ;  /* 0x004006f1c1007988 */ /* 0x000fe8000800000c */
[----:B------:R-:W-:Y:S04]  /*83f0*/  STS.U8 [R193+UR12+0x4008], R235 ;  /* 0x004008ebc1007988 */ /* 0x000fe8000800000c */
[----:B------:R-:W-:Y:S04]  /*8400*/  STS.U8 [R193+UR12+0x400a], R233 ;  /* 0x00400ae9c1007988 */ /* 0x000fe8000800000c */
[----:B------:R-:W-:Y:S04]  /*8410*/  STS.U8 [R193+UR12+0x400c], R232 ;  /* 0x00400ce8c1007988 */ /* 0x000fe8000800000c */
[----:B------:R-:W-:Y:S01]  /*8420*/  STS.U8 [R193+UR12+0x400e], R231 ;  /* 0x00400ee7c1007988 */ /* 0x000fe2000800000c */
[----:B0-----:R-:W-:-:S05]  /*8430*/  IADD3 R190, P1, R184, R191, RZ ;  /* 0x000000bfb8be7210 */ /* 0x001fca0007f3e0ff */
[----:B--2---:R-:W-:Y:S01]  /*8440*/  IMAD.X R191, R172, 0x1, R238, P1 ;  /* 0x00000001acbf7824 */ /* 0x004fe200008e06ee */
[----:B------:R-:W-:-:S06]  /*8450*/  PRMT R172, RZ, 0x7610, R172 ;  /* 0x00007610ffac7816 */ /* 0x000fcc00000000ac */
[----:B------:R0:W2:Y:S02]  /*8460*/  @!P0 LDG.E.U8 R172, desc[UR14][R190.64] ;  /* 0x0000000ebeac8981 */ /* 0x0000a4000c1e1100 */
[----:B0-----:R-:W0:Y:S02]  /*8470*/  S2R R191, SR_TID.X ;  /* 0x0000000000bf7919 */ /* 0x001e240000002100 */
[----:B0-----:R-:W-:-:S04]  /*8480*/  LOP3.LUT P0, RZ, R191, 0x80, RZ, 0xc0, !PT ;  /* 0x00000080bfff7812 */ /* 0x001fc8000780c0ff */
[----:B------:R-:W-:-:S04]  /*8490*/  SEL R184, RZ, 0x90, !P0 ;  /* 0x00000090ffb87807 */ /* 0x000fc80004000000 */
[----:B------:R-:W-:-:S05]  /*84a0*/  LOP3.LUT R184, R184, 0x7f, R191, 0x78, !PT ;  /* 0x0000007fb8b87812 */ /* 0x000fca00078e78bf */
[----:B------:R0:W-:Y:S04]  /*84b0*/  STS.U8 [R184+UR12+0x2c00], R180 ;  /* 0x002c00b4b8007988 */ /* 0x0001e8000800000c */
[----:B------:R1:W-:Y:S04]  /*84c0*/  STS.U8 [R184+UR12+0x2e00], R181 ;  /* 0x002e00b5b8007988 */ /* 0x0003e8000800000c */
[----:B------:R4:W-:Y:S04]  /*84d0*/  STS.U8 [R184+UR12+0x3000], R214 ;  /* 0x003000d6b8007988 */ /* 0x0009e8000800000c */
[----:B0-----:R-:W3:Y:S04]  /*84e0*/  LDL.LU R180, [R1+0x4] ;  /* 0x0000040001b47983 */ /* 0x001ee80000300800 */
[----:B-1----:R-:W2:Y:S04]  /*84f0*/  LDL.LU R181, [R1+0xc] ;  /* 0x00000c0001b57983 */ /* 0x002ea80000300800 */
[----:B------:R0:W-:Y:S04]  /*8500*/  STS.U8 [R184+UR12+0x3200], R182 ;  /* 0x003200b6b8007988 */ /* 0x0001e8000800000c */
[----:B----4-:R-:W4:Y:S04]  /*8510*/  LDL.LU R214, [R1+0x14] ;  /* 0x0000140001d67983 */ /* 0x010f280000300800 */
[----:B------:R1:W-:Y:S04]  /*8520*/  STS.U8 [R184+UR12+0x3400], R217 ;  /* 0x003400d9b8007988 */ /* 0x0003e8000800000c */
[----:B0-----:R-:W4:Y:S04]  /*8530*/  LDL.LU R182, [R1+0x1c] ;  /* 0x00001c0001b67983 */ /* 0x001f280000300800 */
[----:B------:R0:W-:Y:S04]  /*8540*/  STS.U8 [R184+UR12+0x3600], R220 ;  /* 0x003600dcb8007988 */ /* 0x0001e8000800000c */
[----:B-1----:R-:W4:Y:S04]  /*8550*/  LDL.LU R217, [R1+0x24] ;  /* 0x0000240001d97983 */ /* 0x002f280000300800 */
[----:B------:R1:W-:Y:S04]  /*8560*/  STS.U8 [R184+UR12+0x3800], R218 ;  /* 0x003800dab8007988 */ /* 0x0003e8000800000c */
[----:B0-----:R-:W4:Y:S04]  /*8570*/  LDL.LU R220, [R1+0x2c] ;  /* 0x00002c0001dc7983 */ /* 0x001f280000300800 */
[----:B------:R0:W-:Y:S04]  /*8580*/  STS.U8 [R184+UR12+0x3a00], R222 ;  /* 0x003a00deb8007988 */ /* 0x0001e8000800000c */
[----:B-1----:R-:W4:Y:S04]  /*8590*/  LDL.LU R218, [R1] ;  /* 0x0000000001da7983 */ /* 0x002f280000300800 */
[----:B------:R1:W-:Y:S04]  /*85a0*/  STS.U8 [R184+UR12+0x3c00], R225 ;  /* 0x003c00e1b8007988 */ /* 0x0003e8000800000c */
[----:B0-----:R-:W4:Y:S04]  /*85b0*/  LDL.LU R222, [R1+0x34] ;  /* 0x0000340001de7983 */ /* 0x001f280000300800 */
[----:B------:R0:W-:Y:S04]  /*85c0*/  STS.U8 [R184+UR12+0x3e00], R230 ;  /* 0x003e00e6b8007988 */ /* 0x0001e8000800000c */
[----:B-1----:R-:W4:Y:S01]  /*85d0*/  LDL.LU R225, [R1+0x8] ;  /* 0x0000080001e17983 */ /* 0x002f220000300800 */
[----:B------:R-:W-:-:S03]  /*85e0*/  LOP3.LUT P0, RZ, R191, 0x80, RZ, 0xc0, !PT ;  /* 0x00000080bfff7812 */ /* 0x000fc6000780c0ff */
[----:B0-----:R-:W4:Y:S04]  /*85f0*/  LDL.LU R230, [R1+0x3c] ;  /* 0x00003c0001e67983 */ /* 0x001f280000300800 */
[----:B------:R-:W4:Y:S04]  /*8600*/  LDL.LU R231, [R1+0x10] ;  /* 0x0000100001e77983 */ /* 0x000f280000300800 */
[----:B------:R-:W4:Y:S04]  /*8610*/  LDL.LU R193, [R1+0x44] ;  /* 0x0000440001c17983 */ /* 0x000f280000300800 */
[----:B------:R-:W4:Y:S04]  /*8620*/  LDL.LU R232, [R1+0x18] ;  /* 0x0000180001e87983 */ /* 0x000f280000300800 */
[----:B------:R-:W4:Y:S04]  /*8630*/  LDL.LU R233, [R1+0x4c] ;  /* 0x00004c0001e97983 */ /* 0x000f280000300800 */
[----:B------:R-:W4:Y:S04]  /*8640*/  LDL.LU R235, [R1+0x20] ;  /* 0x0000200001eb7983 */ /* 0x000f280000300800 */
[----:B------:R0:W-:Y:S04]  /*8650*/  STS.U8 [R184+UR12+0x1e00], R173 ;  /* 0x001e00adb8007988 */ /* 0x0001e8000800000c */
[----:B------:R-:W4:Y:S04]  /*8660*/  LDL.LU R241, [R1+0x54] ;  /* 0x0000540001f17983 */ /* 0x000f280000300800 */
[----:B------:R-:W4:Y:S01]  /*8670*/  LDL.LU R242, [R1+0x28] ;  /* 0x0000280001f27983 */ /* 0x000f220000300800 */
[----:B0-----:R-:W-:-:S03]  /*8680*/  SEL R173, RZ, 0x90, !P0 ;  /* 0x00000090ffad7807 */ /* 0x001fc60004000000 */
[----:B------:R-:W4:Y:S01]  /*8690*/  LDL.LU R190, [R1+0x5c] ;  /* 0x00005c0001be7983 */ /* 0x000f220000300800 */
[----:B------:R-:W-:-:S03]  /*86a0*/  LOP3.LUT R173, R173, 0x7f, R191, 0x78, !PT ;  /* 0x0000007fadad7812 */ /* 0x000fc600078e78bf */
[----:B------:R-:W4:Y:S01]  /*86b0*/  LDL.LU R191, [R1+0x30] ;  /* 0x0000300001bf7983 */ /* 0x000f220000300800 */
[----:B------:R-:W-:-:S04]  /*86c0*/  USHF.L.U32 UR6, UR20, 0x6, URZ ;  /* 0x0000000614067899 */ /* 0x000fc8000800063f */
[----:B------:R-:W-:-:S04]  /*86d0*/  ULOP3.LUT UR6, UR6, 0x100, URZ, 0xc0, !UPT ;  /* 0x0000010006067892 */ /* 0x000fc8000f8ec03f */
[----:B------:R-:W-:-:S04]  /*86e0*/  ULEA.HI UR6, UR19, UR6, URZ, 0x1c ;  /* 0x0000000613067291 */ /* 0x000fc8000f8fe03f */
[----:B------:R-:W-:Y:S01]  /*86f0*/  ULOP3.LUT UR6, UR6, 0x3fff, URZ, 0xc0, !UPT ;  /* 0x00003fff06067892 */ /* 0x000fe2000f8ec03f */
[----:B------:R-:W-:Y:S01]  /*8700*/  UMOV UR8, 0xfffffffe ;  /* 0xfffffffe00087882 */ /* 0x000fe20000000000 */
[----:B------:R-:W-:Y:S01]  /*8710*/  UMOV UR9, 0x7fffffdf ;  /* 0x7fffffdf00097882 */ /* 0x000fe20000000000 */
[----:B------:R-:W-:Y:S02]  /*8720*/  UMOV UR7, URZ ;  /* 0x0000003f00077c82 */ /* 0x000fe40008000000 */
[----:B------:R-:W-:Y:S02]  /*8730*/  UIADD3.64 UR8, UR6, -UR8, URZ ;  /* 0x8000000806087297 */ /* 0x000fe4000fffe03f */
[----:B------:R-:W-:Y:S01]  /*8740*/  UMOV UR24, UR6 ;  /* 0x0000000600187c82 */ /* 0x000fe20008000000 */
[----:B------:R-:W-:Y:S02]  /*8750*/  USHF.R.S32.HI UR6, URZ, 0x1f, UR13 ;  /* 0x0000001f3f067899 */ /* 0x000fe4000801140d */
[----:B------:R-:W-:-:S02]  /*8760*/  IADD3 R4, P2, R4, UR13, RZ ;  /* 0x0000000d04047c10 */ /* 0x000fc4000ff5e0ff */
[----:B------:R-:W-:Y:S02]  /*8770*/  IADD3 R7, P3, R7, UR13, RZ ;  /* 0x0000000d07077c10 */ /* 0x000fe4000ff7e0ff */
[----:B------:R-:W-:Y:S02]  /*8780*/  IADD3 R8, P4, R8, UR13, RZ ;  /* 0x0000000d08087c10 */ /* 0x000fe4000ff9e0ff */
[----:B------:R-:W-:Y:S02]  /*8790*/  IADD3 R9, P5, R9, UR13, RZ ;  /* 0x0000000d09097c10 */ /* 0x000fe4000ffbe0ff */
[----:B------:R-:W-:Y:S02]  /*87a0*/  IADD3 R10, P6, R10, UR13, RZ ;  /* 0x0000000d0a0a7c10 */ /* 0x000fe4000ffde0ff */
[----:B------:R-:W-:Y:S02]  /*87b0*/  IADD3 R11, P1, R11, UR13, RZ ;  /* 0x0000000d0b0b7c10 */ /* 0x000fe4000ff3e0ff */
[----:B------:R-:W-:-:S02]  /*87c0*/  IADD3.X R12, R12, UR6, RZ, P2, !PT ;  /* 0x000000060c0c7c10 */ /* 0x000fc400097fe4ff */
[----:B------:R-:W-:Y:S02]  /*87d0*/  IADD3 R14, P2, R14, UR13, RZ ;  /* 0x0000000d0e0e7c10 */ /* 0x000fe4000ff5e0ff */
[----:B------:R-:W-:Y:S02]  /*87e0*/  IADD3.X R13, R13, UR6, RZ, P3, !PT ;  /* 0x000000060d0d7c10 */ /* 0x000fe40009ffe4ff */
[----:B------:R-:W-:Y:S02]  /*87f0*/  IADD3 R16, P3, R16, UR13, RZ ;  /* 0x0000000d10107c10 */ /* 0x000fe4000ff7e0ff */
[----:B------:R-:W-:Y:S02]  /*8800*/  IADD3.X R15, R15, UR6, RZ, P4, !PT ;  /* 0x000000060f0f7c10 */ /* 0x000fe4000a7fe4ff */
[----:B------:R-:W-:Y:S02]  /*8810*/  IADD3 R18, P4, R18, UR13, RZ ;  /* 0x0000000d12127c10 */ /* 0x000fe4000ff9e0ff */
[----:B------:R-:W-:-:S02]  /*8820*/  IADD3.X R17, R17, UR6, RZ, P5, !PT ;  /* 0x0000000611117c10 */ /* 0x000fc4000affe4ff */
[----:B------:R-:W-:Y:S02]  /*8830*/  IADD3.X R19, R19, UR6, RZ, P6, !PT ;  /* 0x0000000613137c10 */ /* 0x000fe4000b7fe4ff */
[----:B------:R-:W-:Y:S02]  /*8840*/  IADD3 R20, P5, R20, UR13, RZ ;  /* 0x0000000d14147c10 */ /* 0x000fe4000ffbe0ff */
[----:B------:R-:W-:Y:S02]  /*8850*/  IADD3 R22, P6, R22, UR13, RZ ;  /* 0x0000000d16167c10 */ /* 0x000fe4000ffde0ff */
[----:B------:R-:W-:Y:S02]  /*8860*/  IADD3.X R21, R21, UR6, RZ, P1, !PT ;  /* 0x0000000615157c10 */ /* 0x000fe40008ffe4ff */
        /* <DEDUP_REMOVED lines=22> */
[----:B------:R-:W-:Y:S02]  /*89d0*/  IADD3.X R243, R243, UR6, RZ, P1, !PT ;  /* 0x00000006f3f37c10 */ /* 0x000fe40008ffe4ff */
[----:B------:R-:W-:Y:S02]  /*89e0*/  IADD3.X R245, R245, UR6, RZ, P2, !PT ;  /* 0x00000006f5f57c10 */ /* 0x000fe400097fe4ff */
[----:B------:R-:W-:Y:S02]  /*89f0*/  IADD3.X R247, R247, UR6, RZ, P3, !PT ;  /* 0x00000006f7f77c10 */ /* 0x000fe40009ffe4ff */
[----:B------:R-:W-:-:S02]  /*8a00*/  IADD3.X R249, R249, UR6, RZ, P4, !PT ;  /* 0x00000006f9f97c10 */ /* 0x000fc4000a7fe4ff */
[----:B------:R-:W-:Y:S01]  /*8a10*/  IADD3.X R251, R251, UR6, RZ, P5, !PT ;  /* 0x00000006fbfb7c10 */ /* 0x000fe2000affe4ff */
[----:B------:R0:W-:Y:S04]  /*8a20*/  STS.U8 [R184+UR12+0x1200], R209 ;  /* 0x001200d1b8007988 */ /* 0x0001e8000800000c */
        /* <DEDUP_REMOVED lines=10> */
[----:B------:R1:W-:Y:S01]  /*8ad0*/  STS.U8 [R184+UR12+0x2a00], R179 ;  /* 0x002a00b3b8007988 */ /* 0x0003e2000800000c */
[----:B---3--:R-:W-:-:S02]  /*8ae0*/  IADD3 R180, P6, R180, UR13, RZ ;  /* 0x0000000db4b47c10 */ /* 0x008fc4000ffde0ff */
[----:B--2---:R-:W-:-:S03]  /*8af0*/  IADD3 R181, P1, R181, UR13, RZ ;  /* 0x0000000db5b57c10 */ /* 0x004fc6000ff3e0ff */
[----:B------:R2:W-:Y:S01]  /*8b00*/  STL [R1+0x4], R180 ;  /* 0x000004b401007387 */ /* 0x0005e20000100800 */
[----:B----4-:R-:W-:-:S03]  /*8b10*/  IADD3 R214, P2, R214, UR13, RZ ;  /* 0x0000000dd6d67c10 */ /* 0x010fc6000ff5e0ff */
[----:B------:R3:W-:Y:S01]  /*8b20*/  STL [R1+0xc], R181 ;  /* 0x00000cb501007387 */ /* 0x0007e20000100800 */
[----:B------:R-:W-:-:S03]  /*8b30*/  IADD3 R182, P3, R182, UR13, RZ ;  /* 0x0000000db6b67c10 */ /* 0x000fc6000ff7e0ff */
[----:B------:R4:W-:Y:S01]  /*8b40*/  STL [R1+0x14], R214 ;  /* 0x000014d601007387 */ /* 0x0009e20000100800 */
[----:B------:R-:W-:-:S03]  /*8b50*/  IADD3 R217, P4, R217, UR13, RZ ;  /* 0x0000000dd9d97c10 */ /* 0x000fc6000ff9e0ff */
[----:B------:R4:W-:Y:S01]  /*8b60*/  STL [R1+0x1c], R182 ;  /* 0x00001cb601007387 */ /* 0x0009e20000100800 */
[----:B------:R-:W-:-:S03]  /*8b70*/  IADD3 R220, P5, R220, UR13, RZ ;  /* 0x0000000ddcdc7c10 */ /* 0x000fc6000ffbe0ff */
[----:B------:R4:W-:Y:S01]  /*8b80*/  STL [R1+0x24], R217 ;  /* 0x000024d901007387 */ /* 0x0009e20000100800 */
[----:B------:R-:W-:-:S03]  /*8b90*/  IADD3.X R218, R218, UR6, RZ, P6, !PT ;  /* 0x00000006dada7c10 */ /* 0x000fc6000b7fe4ff */
[----:B------:R4:W-:Y:S01]  /*8ba0*/  STL [R1+0x2c], R220 ;  /* 0x00002cdc01007387 */ /* 0x0009e20000100800 */
[----:B------:R-:W-:-:S03]  /*8bb0*/  IADD3 R222, P6, R222, UR13, RZ ;  /* 0x0000000ddede7c10 */ /* 0x000fc6000ffde0ff */
[----:B------:R4:W-:Y:S01]  /*8bc0*/  STL [R1], R218 ;  /* 0x000000da01007387 */ /* 0x0009e20000100800 */
[----:B------:R-:W-:-:S03]  /*8bd0*/  IADD3.X R225, R225, UR6, RZ, P1, !PT ;  /* 0x00000006e1e17c10 */ /* 0x000fc60008ffe4ff */
[----:B------:R4:W-:Y:S01]  /*8be0*/  STL [R1+0x34], R222 ;  /* 0x000034de01007387 */ /* 0x0009e20000100800 */
[----:B------:R-:W-:-:S03]  /*8bf0*/  IADD3 R230, P1, R230, UR13, RZ ;  /* 0x0000000de6e67c10 */ /* 0x000fc6000ff3e0ff */
[----:B------:R4:W-:Y:S01]  /*8c00*/  STL [R1+0x8], R225 ;  /* 0x000008e101007387 */ /* 0x0009e20000100800 */
        /* <DEDUP_REMOVED lines=15> */
[----:B0-----:R-:W4:Y:S01]  /*8d00*/  LDL.LU R209, [R1+0x64] ;  /* 0x0000640001d17983 */ /* 0x001f220000300800 */
[----:B------:R-:W-:-:S03]  /*8d10*/  IADD3.X R191, R191, UR6, RZ, P6, !PT ;  /* 0x00000006bfbf7c10 */ /* 0x000fc6000b7fe4ff */
[----:B------:R0:W-:Y:S04]  /*8d20*/  STL [R1+0x28], R242 ;  /* 0x000028f201007387 */ /* 0x0001e80000100800 */
[----:B-1----:R-:W4:Y:S04]  /*8d30*/  LDL.LU R212, [R1+0x38] ;  /* 0x0000380001d47983 */ /* 0x002f280000300800 */
[----:B------:R1:W-:Y:S04]  /*8d40*/  STL [R1+0x5c], R190 ;  /* 0x00005cbe01007387 */ /* 0x0003e80000100800 */
[----:B------:R-:W4:Y:S04]  /*8d50*/  LDL.LU R192, [R1+0x6c] ;  /* 0x00006c0001c07983 */ /* 0x000f280000300800 */
[----:B------:R1:W-:Y:S04]  /*8d60*/  STL [R1+0x30], R191 ;  /* 0x000030bf01007387 */ /* 0x0003e80000100800 */
[----:B------:R-:W4:Y:S04]  /*8d70*/  LDL.LU R188, [R1+0x40] ;  /* 0x0000400001bc7983 */ /* 0x000f280000300800 */
        /* <DEDUP_REMOVED lines=8> */
[----:B--2---:R-:W2:Y:S04]  /*8e00*/  LDL.LU R180, [R1+0x94] ;  /* 0x0000940001b47983 */ /* 0x004ea80000300800 */
[----:B---3--:R-:W3:Y:S04]  /*8e10*/  LDL.LU R181, [R1+0x68] ;  /* 0x0000680001b57983 */ /* 0x008ee80000300800 */
[----:B----4-:R-:W4:Y:S04]  /*8e20*/  LDL.LU R214, [R1+0x9c] ;  /* 0x00009c0001d67983 */ /* 0x010f280000300800 */
        /* <DEDUP_REMOVED lines=13> */
[----:B0-----:R-:W4:Y:S04]  /*8f00*/  LDL.LU R242, [R1+0xd4] ;  /* 0x0000d40001f27983 */ /* 0x001f280000300800 */
[----:B-1----:R-:W4:Y:S04]  /*8f10*/  LDL.LU R190, [R1+0xa8] ;  /* 0x0000a80001be7983 */ /* 0x002f280000300800 */
[----:B------:R-:W4:Y:S01]  /*8f20*/  LDL.LU R191, [R1+0xdc] ;  /* 0x0000dc0001bf7983 */ /* 0x000f220000300800 */
[----:B------:R-:W-:-:S03]  /*8f30*/  LOP3.LUT R173, R173, 0x20, RZ, 0x3c, !PT ;  /* 0x00000020adad7812 */ /* 0x000fc600078e3cff */
[----:B------:R-:W-:Y:S04]  /*8f40*/  STS.U8 [R184+UR12+0x1000], R207 ;  /* 0x001000cfb8007988 */ /* 0x000fe8000800000c */
[----:B------:R-:W-:Y:S04]  /*8f50*/  STS.U8 [R184+UR12+0xe00], R205 ;  /* 0x000e00cdb8007988 */ /* 0x000fe8000800000c */
[----:B------:R-:W-:Y:S04]  /*8f60*/  STS.U8 [R184+UR12+0xc00], R203 ;  /* 0x000c00cbb8007988 */ /* 0x000fe8000800000c */
[----:B------:R-:W-:Y:S04]  /*8f70*/  STS.U8 [R184+UR12+0xa00], R201 ;  /* 0x000a00c9b8007988 */ /* 0x000fe8000800000c */
[----:B------:R-:W-:Y:S04]  /*8f80*/  STS.U8 [R184+UR12+0x800], R199 ;  /* 0x000800c7b8007988 */ /* 0x000fe8000800000c */
[----:B------:R-:W-:Y:S04]  /*8f90*/  STS.U8 [R184+UR12+0x600], R197 ;  /* 0x000600c5b8007988 */ /* 0x000fe8000800000c */
[----:B------:R-:W-:Y:S04]  /*8fa0*/  STS.U8 [R184+UR12+0x400], R195 ;  /* 0x000400c3b8007988 */ /* 0x000fe8000800000c */
[----:B------:R-:W-:Y:S04]  /*8fb0*/  STS.U8 [R184+UR12+0x200], R213 ;  /* 0x000200d5b8007988 */ /* 0x000fe8000800000c */
[----:B------:R-:W-:Y:S04]  /*8fc0*/  STS.U8 [R184+UR12], R172 ;  /* 0x000000acb8007988 */ /* 0x000fe8000800000c */
        /* <DEDUP_REMOVED lines=26> */
[----:B------:R0:W-:Y:S04]  /*9170*/  STS.U8 [R173+UR12+0x3500], R161 ;  /* 0x003500a1ad007988 */ /* 0x0001e8000800000c */
[----:B------:R-:W-:Y:S04]  /*9180*/  STS.U8 [R173+UR12+0x3700], R219 ;  /* 0x003700dbad007988 */ /* 0x000fe8000800000c */
[----:B------:R-:W-:Y:S01]  /*9190*/  STS.U8 [R173+UR12+0x3900], R223 ;  /* 0x003900dfad007988 */ /* 0x000fe2000800000c */
[----:B------:R-:W-:Y:S01]  /*91a0*/  UMOV UR26, UR4 ;  /* 0x00000004001a7c82 */ /* 0x000fe20008000000 */
[----:B------:R-:W-:Y:S01]  /*91b0*/  UMOV UR27, 0x80000020 ;  /* 0x80000020001b7882 */ /* 0x000fe20000000000 */
[----:B------:R-:W-:Y:S01]  /*91c0*/  UMOV UR25, 0x80000020 ;  /* 0x8000002000197882 */ /* 0x000fe20000000000 */
[----:B------:R-:W-:Y:S01]  /*91d0*/  STS.U8 [R173+UR12+0x3b00], R221 ;  /* 0x003b00ddad007988 */ /* 0x000fe2000800000c */
[----:B0-----:R-:W0:Y:S01]  /*91e0*/  LDC R161, c[0x0][0x238] ;  /* 0x00008e00ffa17b82 */ /* 0x001e220000000800 */
[----:B------:R-:W-:-:S02]  /*91f0*/  IADD3 R209, P6, R209, UR13, RZ ;  /* 0x0000000dd1d17c10 */ /* 0x000fc4000ffde0ff */
        /* <DEDUP_REMOVED lines=9> */
[----:B------:R-:W-:Y:S01]  /*9290*/  STS.U8 [R173+UR12+0x3d00], R224 ;  /* 0x003d00e0ad007988 */ /* 0x000fe2000800000c */
[----:B------:R-:W-:-:S03]  /*92a0*/  IADD3 R174, P3, R174, UR13, RZ ;  /* 0x0000000daeae7c10 */ /* 0x000fc6000ff7e0ff */
[----:B------:R-:W-:Y:S01]  /*92b0*/  STS.U8 [R173+UR12+0x3f00], R229 ;  /* 0x003f00e5ad007988 */ /* 0x000fe2000800000c */
[----:B------:R-:W-:-:S03]  /*92c0*/  IADD3.X R175, R175, UR6, RZ, P4, !PT ;  /* 0x00000006afaf7c10 */ /* 0x000fc6000a7fe4ff */
[----:B------:R0:W-:Y:S01]  /*92d0*/  STL [R1+0x74], R186 ;  /* 0x000074ba01007387 */ /* 0x0001e20000100800 */
[----:B------:R-:W-:Y:S01]  /*92e0*/  IADD3 R176, P4, R176, UR13, RZ ;  /* 0x0000000db0b07c10 */ /* 0x000fe2000ff9e0ff */
[----:B------:R1:W-:Y:S06]  /*92f0*/  MEMBAR.ALL.CTA ;  /* 0x0000000000007992 */ /* 0x0003ec0000008000 */
[----:B-1----:R-:W1:Y:S01]  /*9300*/  FENCE.VIEW.ASYNC.S ;  /* 0x00000000000073c6 */ /* 0x002e620000000000 */
[----:B------:R-:W-:-:S03]  /*9310*/  IADD3.X R177, R177, UR6, RZ, P5, !PT ;  /* 0x00000006b1b17c10 */ /* 0x000fc6000affe4ff */
[----:B------:R0:W-:Y:S01]  /*9320*/  STL [R1+0x48], R183 ;  /* 0x000048b701007387 */ /* 0x0001e20000100800 */
[----:B------:R-:W-:-:S03]  /*9330*/  IADD3 R178, P5, R178, UR13, RZ ;  /* 0x0000000db2b27c10 */ /* 0x000fc6000ffbe0ff */
[----:B------:R0:W-:Y:S01]  /*9340*/  STL [R1+0x7c], R174 ;  /* 0x00007cae01007387 */ /* 0x0001e20000100800 */
[----:B------:R-:W-:-:S03]  /*9350*/  IADD3.X R179, R179, UR6, RZ, P6, !PT ;  /* 0x00000006b3b37c10 */ /* 0x000fc6000b7fe4ff */
[----:B------:R0:W-:Y:S01]  /*9360*/  STL [R1+0x50], R175 ;  /* 0x000050af01007387 */ /* 0x0001e20000100800 */
[----:B--2---:R-:W-:-:S03]  /*9370*/  IADD3 R180, P6, R180, UR13, RZ ;  /* 0x0000000db4b47c10 */ /* 0x004fc6000ffde0ff */
[----:B------:R2:W-:Y:S01]  /*9380*/  STL [R1+0x84], R176 ;  /* 0x000084b001007387 */ /* 0x0005e20000100800 */
[----:B---3--:R-:W-:-:S03]  /*9390*/  IADD3.X R181, R181, UR6, RZ, P1, !PT ;  /* 0x00000006b5b57c10 */ /* 0x008fc60008ffe4ff */
[----:B------:R3:W-:Y:S01]  /*93a0*/  STL [R1+0x58], R177 ;  /* 0x000058b101007387 */ /* 0x0007e20000100800 */
[----:B----4-:R-:W-:-:S03]  /*93b0*/  IADD3 R214, P1, R214, UR13, RZ ;  /* 0x0000000dd6d67c10 */ /* 0x010fc6000ff3e0ff */
        /* <DEDUP_REMOVED lines=23> */
[----:B-1----:R-:W-:Y:S01]  /*9530*/  BAR.SYNC.DEFER_BLOCKING 0x0 ;  /* 0x0000000000007b1d */ /* 0x002fe20000010000 */
[----:B------:R-:W-:Y:S02]  /*9540*/  IADD3 R235, P1, R235, UR13, RZ ;  /* 0x0000000debeb7c10 */ /* 0x000fe4000ff3e0ff */
[----:B------:R-:W-:-:S03]  /*9550*/  IADD3.X R241, R241, UR6, RZ, P2, !PT ;  /* 0x00000006f1f17c10 */ /* 0x000fc600097fe4ff */
[----:B------:R1:W-:Y:S01]  /*9560*/  STL [R1+0xbc], R231 ;  /* 0x0000bce701007387 */ /* 0x0003e20000100800 */
[----:B------:R-:W-:-:S03]  /*9570*/  IADD3 R242, P2, R242, UR13, RZ ;  /* 0x0000000df2f27c10 */ /* 0x000fc6000ff5e0ff */
[----:B------:R1:W-:Y:S01]  /*9580*/  STL [R1+0x90], R193 ;  /* 0x000090c101007387 */ /* 0x0003e20000100800 */
[----:B------:R-:W-:-:S03]  /*9590*/  IADD3.X R190, R190, UR6, RZ, P3, !PT ;  /* 0x00000006bebe7c10 */ /* 0x000fc60009ffe4ff */
[----:B------:R1:W-:Y:S01]  /*95a0*/  STL [R1+0xc4], R232 ;  /* 0x0000c4e801007387 */ /* 0x0003e20000100800 */
[----:B------:R-:W-:-:S03]  /*95b0*/  IADD3 R191, P3, R191, UR13, RZ ;  /* 0x0000000dbfbf7c10 */ /* 0x000fc6000ff7e0ff */
[----:B------:R1:W-:Y:S04]  /*95c0*/  STL [R1+0x98], R233 ;  /* 0x000098e901007387 */ /* 0x0003e80000100800 */
[----:B------:R1:W-:Y:S04]  /*95d0*/  STL [R1+0xcc], R235 ;  /* 0x0000cceb01007387 */ /* 0x0003e80000100800 */
[----:B------:R1:W-:Y:S04]  /*95e0*/  STL [R1+0xa0], R241 ;  /* 0x0000a0f101007387 */ /* 0x0003e80000100800 */
[----:B------:R-:W4:Y:S04]  /*95f0*/  LDL.LU R209, [R1+0xb0] ;  /* 0x0000b00001d17983 */ /* 0x000f280000300800 */
[----:B------:R1:W-:Y:S04]  /*9600*/  STL [R1+0xd4], R242 ;  /* 0x0000d4f201007387 */ /* 0x0003e80000100800 */
[----:B0-----:R-:W4:Y:S04]  /*9610*/  LDL.LU R212, [R1+0xe4] ;  /* 0x0000e40001d47983 */ /* 0x001f280000300800 */
        /* <DEDUP_REMOVED lines=18> */
[----:B------:R-:W4:Y:S01]  /*9740*/  LDL.LU R218, [R1+0xf8] ;  /* 0x0000f80001da7983 */ /* 0x000f220000300800 */
[----:B------:R-:W-:-:S03]  /*9750*/  WARPGROUP.ARRIVE ;  /* 0x00000000000079c5 */ /* 0x000fc60000000000 */
[----:B------:R-:W4:Y:S03]  /*9760*/  LDL.LU R222, [R1+0x12c] ;  /* 0x00012c0001de7983 */ /* 0x000f260000300800 */
[----:B------:R-:W-:Y:S01]  /*9770*/  QGMMA.64x256x32.F32.E5M2.E5M2 R24, gdesc[UR24], R24 ;  /* 0x03e00000181879f3 */ /* 0x000fe20008703818 */
[----:B------:R-:W4:Y:S04]  /*9780*/  LDL.LU R225, [R1+0x100] ;  /* 0x0001000001e17983 */ /* 0x000f280000300800 */
[----:B------:R-:W4:Y:S04]  /*9790*/  LDL.LU R230, [R1+0x134] ;  /* 0x0001340001e67983 */ /* 0x000f280000300800 */
[----:B-1----:R-:W4:Y:S04]  /*97a0*/  LDL.LU R231, [R1+0x108] ;  /* 0x0001080001e77983 */ /* 0x002f280000300800 */
[----:B------:R-:W4:Y:S04]  /*97b0*/  LDL.LU R193, [R1+0x13c] ;  /* 0x00013c0001c17983 */ /* 0x000f280000300800 */
[----:B------:R-:W4:Y:S04]  /*97c0*/  LDL.LU R232, [R1+0x110] ;  /* 0x0001100001e87983 */ /* 0x000f280000300800 */
[----:B------:R-:W4:Y:S04]  /*97d0*/  LDL.LU R233, [R1+0x144] ;  /* 0x0001440001e97983 */ /* 0x000f280000300800 */
[----:B------:R-:W4:Y:S04]  /*97e0*/  LDL.LU R235, [R1+0x118] ;  /* 0x0001180001eb7983 */ /* 0x000f280000300800 */
[----:B------:R-:W4:Y:S04]  /*97f0*/  LDL.LU R241, [R1+0x14c] ;  /* 0x00014c0001f17983 */ /* 0x000f280000300800 */
[----:B------:R-:W4:Y:S04]  /*9800*/  LDL.LU R242, [R1+0x120] ;  /* 0x0001200001f27983 */ /* 0x000f280000300800 */
[----:B0-----:R-:W4:Y:S04]  /*9810*/  LDL.LU R190, [R1+0x128] ;  /* 0x0001280001be7983 */ /* 0x001f280000300800 */
[----:B------:R-:W4:Y:S01]  /*9820*/  LDL.LU R191, [R1+0x130] ;  /* 0x0001300001bf7983 */ /* 0x000f220000300800 */
[----:B------:R-:W-:Y:S01]  /*9830*/  QGMMA.64x256x32.F32.E5M2.E5M2 R24, gdesc[UR8], R24, gsb0 ;  /* 0x03e00000081879f3 */ /* 0x000fe20008003818 */
[----:B------:R-:W-:-:S02]  /*9840*/  IADD3.X R209, R209, UR6, RZ, P4, !PT ;  /* 0x00000006d1d17c10 */ /* 0x000fc4000a7fe4ff */
[----:B------:R-:W-:-:S03]  /*9850*/  IADD3 R212, P4, R212, UR13, RZ ;  /* 0x0000000dd4d47c10 */ /* 0x000fc6000ff9e0ff */
[----:B------:R-:W-:Y:S01]  /*9860*/  STL [R1+0xb0], R209 ;  /* 0x0000b0d101007387 */ /* 0x000fe20000100800 */
[----:B------:R-:W-:-:S03]  /*9870*/  IADD3.X R192, R192, UR6, RZ, P5, !PT ;  /* 0x00000006c0c07c10 */ /* 0x000fc6000affe4ff */
[----:B------:R-:W-:Y:S01]  /*9880*/  STL [R1+0xe4], R212 ;  /* 0x0000e4d401007387 */ /* 0x000fe20000100800 */
        /* <DEDUP_REMOVED lines=10> */
[----:B--2---:R-:W-:-:S03]  /*9930*/  IADD3.X R176, R176, UR6, RZ, P2, !PT ;  /* 0x00000006b0b07c10 */ /* 0x004fc600097fe4ff */
[----:B------:R-:W-:Y:S01]  /*9940*/  STL [R1+0xfc], R175 ;  /* 0x0000fcaf01007387 */ /* 0x000fe20000100800 */
[----:B---3--:R-:W-:-:S03]  /*9950*/  IADD3 R177, P2, R177, UR13, RZ ;  /* 0x0000000db1b17c10 */ /* 0x008fc6000ff5e0ff */
[----:B------:R-:W-:Y:S01]  /*9960*/  STL [R1+0xd0], R176 ;  /* 0x0000d0b001007387 */ /* 0x000fe20000100800 */
[----:B----4-:R-:W-:-:S03]  /*9970*/  IADD3.X R178, R178, UR6, RZ, P3, !PT ;  /* 0x00000006b2b27c10 */ /* 0x010fc60009ffe4ff */
        /* <DEDUP_REMOVED lines=33> */
[----:B------:R-:W-:Y:S02]  /*9b90*/  IADD3.X R3, R3, UR6, RZ, P3, !PT ;  /* 0x0000000603037c10 */ /* 0x000fe40009ffe4ff */
[----:B------:R-:W-:Y:S01]  /*9ba0*/  IADD3 R241, P5, R241, UR13, RZ ;  /* 0x0000000df1f17c10 */ /* 0x000fe2000ffbe0ff */
[----:B------:R-:W-:Y:S01]  /*9bb0*/  STL [R1+0x118], R235 ;  /* 0x000118eb01007387 */ /* 0x000fe20000100800 */
[----:B------:R-:W-:-:S03]  /*9bc0*/  IADD3.X R242, R242, UR6, RZ, P6, !PT ;  /* 0x00000006f2f27c10 */ /* 0x000fc6000b7fe4ff */
[----:B------:R-:W-:Y:S01]  /*9bd0*/  STL [R1+0x14c], R241 ;  /* 0x00014cf101007387 */ /* 0x000fe20000100800 */
[----:B------:R-:W-:-:S03]  /*9be0*/  IADD3.X R190, R190, UR6, RZ, P1, !PT ;  /* 0x00000006bebe7c10 */ /* 0x000fc60008ffe4ff */
[----:B------:R-:W-:Y:S01]  /*9bf0*/  STL [R1+0x120], R242 ;  /* 0x000120f201007387 */ /* 0x000fe20000100800 */
[----:B------:R-:W-:Y:S02]  /*9c00*/  IADD3.X R0, R0, UR6, RZ, P4, !PT ;  /* 0x0000000600007c10 */ /* 0x000fe4000a7fe4ff */
[----:B------:R-:W-:Y:S01]  /*9c10*/  IADD3.X R191, R191, UR6, RZ, P2, !PT ;  /* 0x00000006bfbf7c10 */ /* 0x000fe200097fe4ff */
[----:B------:R0:W-:Y:S04]  /*9c20*/  STL [R1+0x138], R3 ;  /* 0x0001380301007387 */ /* 0x0001e80000100800 */
[----:B------:R-:W-:Y:S04]  /*9c30*/  STL [R1+0x128], R190 ;  /* 0x000128be01007387 */ /* 0x000fe80000100800 */
[----:B0-----:R0:W5:Y:S04]  /*9c40*/  LDL.LU R3, [R1+0x158] ;  /* 0x0001580001037983 */ /* 0x0011680000300800 */
[----:B------:R-:W-:Y:S04]  /*9c50*/  STL [R1+0x130], R191 ;  /* 0x000130bf01007387 */ /* 0x000fe80000100800 */
[----:B------:R1:W-:Y:S02]  /*9c60*/  STL [R1+0x140], R0 ;  /* 0x0001400001007387 */ /* 0x0003e40000100800 */
[----:B-1----:R-:W1:Y:S01]  /*9c70*/  S2R R0, SR_TID.X ;  /* 0x0000000000007919 */ /* 0x002e620000002100 */
[----:B------:R-:W-:Y:S01]  /*9c80*/  IMAD.SHL.U32 R161, R161, 0x40, RZ ;  /* 0x00000040a1a17824 */ /* 0x000fe200078e00ff */
[----:B------:R-:W-:Y:S01]  /*9c90*/  IADD3.X R238, R238, UR6, RZ, P5, !PT ;  /* 0x00000006eeee7c10 */ /* 0x000fe2000affe4ff */
[----:B------:R-:W-:-:S03]  /*9ca0*/  VIADD R6, R6, 0xffffffff ;  /* 0xffffffff06067836 */ /* 0x000fc60000000000 */
[C---:B------:R-:W-:Y:S01]  /*9cb0*/  IADD3 R5, P0, R161.reuse, R5, RZ ;  /* 0x00000005a1057210 */ /* 0x040fe20007f1e0ff */
[----:B------:R0:W-:Y:S03]  /*9cc0*/  STL [R1+0x148], R238 ;  /* 0x000148ee01007387 */ /* 0x0001e60000100800 */
[----:B------:R-:W-:Y:S02]  /*9cd0*/  LEA.HI.X.SX32 R2, R161, R2, 0x1, P0 ;  /* 0x00000002a1027211 */ /* 0x000fe400000f0eff */
[----:B------:R-:W-:Y:S01]  /*9ce0*/  ISETP.NE.U32.AND P0, PT, R6, RZ, PT ;  /* 0x000000ff0600720c */ /* 0x000fe20003f05070 */
[----:B------:R-:W-:Y:S01]  /*9cf0*/  UIADD3 UR18, UR18, -0x40, URZ ;  /* 0xffffffc012127890 */ /* 0x000fe2000fffe03f */
[----:B-1----:R-:W-:-:S04]  /*9d00*/  SHF.R.U32.HI R0, RZ, 0x7, R0 ;  /* 0x00000007ff007819 */ /* 0x002fc80000011600 */
[----:B------:R-:W-:Y:S01]  /*9d10*/  SGXT.U32 R0, R0, 0x1 ;  /* 0x000000010000781a */ /* 0x000fe20000000000 */
[----:B------:R-:W-:-:S06]  /*9d20*/  WARPGROUP.DEPBAR.LE gsb0, 0x0 ;  /* 0x00008000000079c5 */ /* 0x000fcc0000010000 */
[----:B0-----:R-:W-:Y:S05]  /*9d30*/  @P0 BRA `(.L_x_2) ;  /* 0xffffffbc00740947 */ /* 0x001fea000383ffff */
.L_x_1:
[----:B------:R-:W2:Y:S01]  /*9d40*/  LDL.LU R198, [R1+0x154] ;  /* 0x0001540001c67983 */ /* 0x000ea20000300800 */
[----:B------:R-:W-:Y:S01]  /*9d50*/  F2FP.SATFINITE.E5M2.F32.PACK_AB_MERGE_C R24, R25, R24, RZ ;  /* 0x000000181918723e */ /* 0x000fe200048060ff */
[----:B------:R-:W-:Y:S01]  /*9d60*/  ULDC UR4, c[0x0][0x244] ;  /* 0x0000910000047ab9 */ /* 0x000fe20000000800 */
[----:B------:R-:W-:Y:S01]  /*9d70*/  F2FP.SATFINITE.E5M2.F32.PACK_AB_MERGE_C R28, R29, R28, RZ ;  /* 0x0000001c1d1c723e */ /* 0x000fe200048060ff */
[----:B------:R-:W0:Y:S01]  /*9d80*/  S2R R161, SR_TID.X ;  /* 0x0000000000a17919 */ /* 0x000e220000002100 */
[----:B------:R-:W-:Y:S01]  /*9d90*/  F2FP.SATFINITE.E5M2.F32.PACK_AB_MERGE_C R32, R33, R32, RZ ;  /* 0x000000202120723e */ /* 0x000fe200048060ff */
[----:B------:R-:W-:Y:S01]  /*9da0*/  ULDC.64 UR6, c[0x0][0x228] ;  /* 0x00008a0000067ab9 */ /* 0x000fe20000000a00 */
[----:B------:R-:W-:Y:S01]  /*9db0*/  F2FP.SATFINITE.E5M2.F32.PACK_AB_MERGE_C R40, R41, R40, RZ ;  /* 0x000000282928723e */ /* 0x000fe200048060ff */
[----:B------:R-:W3:Y:S01]  /*9dc0*/  LDL.LU R217, [R1+0x150] ;  /* 0x0001500001d97983 */ /* 0x000ee20000300800 */
[----:B------:R-:W-:Y:S01]  /*9dd0*/  F2FP.SATFINITE.E5M2.F32.PACK_AB_MERGE_C R44, R45, R44, RZ ;  /* 0x0000002c2d2c723e */ /* 0x000fe200048060ff */
[----:B------:R-:W-:Y:S01]  /*9de0*/  ULDC UR8, c[0x0][0x22c] ;  /* 0x00008b0000087ab9 */ /* 0x000fe20000000800 */
[----:B------:R-:W-:Y:S01]  /*9df0*/  F2FP.SATFINITE.E5M2.F32.PACK_AB_MERGE_C R48, R49, R48, RZ ;  /* 0x000000303130723e */ /* 0x000fe200048060ff */
[----:B------:R-:W-:Y:S01]  /*9e00*/  ULDC UR9, c[0x0][0x22c] ;  /* 0x00008b0000097ab9 */ /* 0x000fe20000000800 */
[----:B------:R-:W-:Y:S01]  /*9e10*/  LOP3.LUT R24, R24, 0xffff, RZ, 0xc0, !PT ;  /* 0x0000ffff18187812 */ /* 0x000fe200078ec0ff */
[----:B------:R-:W-:Y:S01]  /*9e20*/  ULDC UR10, c[0x0][0x22c] ;  /* 0x00008b00000a7ab9 */ /* 0x000fe20000000800 */
[----:B------:R-:W-:Y:S01]  /*9e30*/  LOP3.LUT R32, R32, 0xffff, RZ, 0xc0, !PT ;  /* 0x0000ffff20207812 */ /* 0x000fe200078ec0ff */
[----:B------:R-:W-:Y:S01]  /*9e40*/  ULDC UR11, c[0x0][0x22c] ;  /* 0x00008b00000b7ab9 */ /* 0x000fe20000000800 */
[----:B------:R-:W-:-:S02]  /*9e50*/  LOP3.LUT R195, R28, 0xffff, RZ, 0xc0, !PT ;  /* 0x0000ffff1cc37812 */ /* 0x000fc400078ec0ff */
[----:B------:R-:W-:Y:S02]  /*9e60*/  LOP3.LUT R200, R40, 0xffff, RZ, 0xc0, !PT ;  /* 0x0000ffff28c87812 */ /* 0x000fe400078ec0ff */
[----:B------:R-:W-:Y:S02]  /*9e70*/  LOP3.LUT R203, R44, 0xffff, RZ, 0xc0, !PT ;  /* 0x0000ffff2ccb7812 */ /* 0x000fe400078ec0ff */
[----:B------:R-:W-:Y:S02]  /*9e80*/  LOP3.LUT R204, R48, 0xffff, RZ, 0xc0, !PT ;  /* 0x0000ffff30cc7812 */ /* 0x000fe400078ec0ff */
[----:B------:R-:W-:Y:S02]  /*9e90*/  F2FP.SATFINITE.E5M2.F32.PACK_AB_MERGE_C R42, R43, R42, RZ ;  /* 0x0000002a2b2a723e */ /* 0x000fe400048060ff */
[----:B------:R-:W-:Y:S02]  /*9ea0*/  F2FP.SATFINITE.E5M2.F32.PACK_AB_MERGE_C R46, R47, R46, RZ ;  /* 0x0000002e2f2e723e */ /* 0x000fe400048060ff */
[----:B------:R-:W-:-:S02]  /*9eb0*/  F2FP.SATFINITE.E5M2.F32.PACK_AB_MERGE_C R50, R51, R50, RZ ;  /* 0x000000323332723e */ /* 0x000fc400048060ff */
[----:B------:R-:W-:Y:S02]  /*9ec0*/  PRMT R199, R32, 0x3340, R1 ;  /* 0x0000334020c77816 */ /* 0x000fe40000000001 */
[----:B------:R-:W-:Y:S02]  /*9ed0*/  F2FP.SATFINITE.E5M2.F32.PACK_AB_MERGE_C R26, R27, R26, RZ ;  /* 0x0000001a1b1a723e */ /* 0x000fe400048060ff */
[----:B------:R-:W-:Y:S01]  /*9ee0*/  F2FP.SATFINITE.E5M2.F32.PACK_AB_MERGE_C R30, R31, R30, RZ ;  /* 0x0000001e1f1e723e */ /* 0x000fe200048060ff */
[----:B0-----:R-:W-:Y:S01]  /*9ef0*/  IMAD.SHL.U32 R191, R161, 0x10, RZ ;  /* 0x00000010a1bf7824 */ /* 0x001fe200078e00ff */
[----:B------:R-:W-:Y:S01]  /*9f00*/  F2FP.SATFINITE.E5M2.F32.PACK_AB_MERGE_C R34, R35, R34, RZ ;  /* 0x000000222322723e */ /* 0x000fe200048060ff */
[----:B------:R-:W-:Y:S01]  /*9f10*/  IMAD.SHL.U32 R183, R161, 0x100, RZ ;  /* 0x00000100a1b77824 */ /* 0x000fe200078e00ff */
[----:B------:R-:W-:Y:S02]  /*9f20*/  PRMT R196, R24, 0x3340, R195 ;  /* 0x0000334018c47816 */ /* 0x000fe400000000c3 */
[----:B------:R-:W-:-:S02]  /*9f30*/  LOP3.LUT R28, R191, 0x70, RZ, 0xc0, !PT ;  /* 0x00000070bf1c7812 */ /* 0x000fc400078ec0ff */
[----:B------:R-:W-:Y:S02]  /*9f40*/  LOP3.LUT R197, R183, 0x800, RZ, 0xc0, !PT ;  /* 0x00000800b7c57812 */ /* 0x000fe400078ec0ff */
[----:B------:R-:W-:Y:S02]  /*9f50*/  PRMT R209, R204, 0x3340, R1 ;  /* 0x00003340ccd17816 */ /* 0x000fe40000000001 */
[----:B------:R-:W-:Y:S02]  /*9f60*/  PRMT R48, R200, 0x3340, R203 ;  /* 0x00003340c8307816 */ /* 0x000fe400000000cb */
[----:B------:R-:W-:Y:S02]  /*9f70*/  F2FP.SATFINITE.E5M2.F32.PACK_AB_MERGE_C R36, R37, R36, RZ ;  /* 0x000000242524723e */ /* 0x000fe400048060ff */
[----:B------:R-:W-:Y:S02]  /*9f80*/  F2FP.SATFINITE.E5M2.F32.PACK_AB_MERGE_C R38, R39, R38, RZ ;  /* 0x000000262726723e */ /* 0x000fe400048060ff */
[----:B------:R-:W-:-:S02]  /*9f90*/  F2FP.SATFINITE.E5M2.F32.PACK_AB_MERGE_C R52, R53, R52, RZ ;  /* 0x000000343534723e */ /* 0x000fc400048060ff */
[----:B------:R-:W-:Y:S02]  /*9fa0*/  F2FP.SATFINITE.E5M2.F32.PACK_AB_MERGE_C R54, R55, R54, RZ ;  /* 0x000000363736723e */ /* 0x000fe400048060ff */
[----:B------:R-:W-:Y:S02]  /*9fb0*/  F2FP.SATFINITE.E5M2.F32.PACK_AB_MERGE_C R56, R57, R56, RZ ;  /* 0x000000383938723e */ /* 0x000fe400048060ff */
[----:B------:R-:W-:Y:S02]  /*9fc0*/  F2FP.SATFINITE.E5M2.F32.PACK_AB_MERGE_C R58, R59, R58, RZ ;  /* 0x0000003a3b3a723e */ /* 0x000fe400048060ff */
        /* <DEDUP_REMOVED lines=46> */
[----:B------:R-:W-:Y:S02]  /*a2b0*/  LOP3.LUT R201, R42, 0xffff, RZ, 0xc0, !PT ;  /* 0x0000ffff2ac97812 */ /* 0x000fe400078ec0ff */
[----:B------:R-:W-:Y:S02]  /*a2c0*/  LOP3.LUT R206, R46, 0xffff, RZ, 0xc0, !PT ;  /* 0x0000ffff2ece7812 */ /* 0x000fe400078ec0ff */
[----:B------:R-:W-:Y:S02]  /*a2d0*/  LOP3.LUT R205, R50, 0xffff, RZ, 0xc0, !PT ;  /* 0x0000ffff32cd7812 */ /* 0x000fe400078ec0ff */
[C---:B-----5:R-:W-:Y:S02]  /*a2e0*/  LOP3.LUT R83, R3.reuse, 0xfe, R0, 0xfe, !PT ;  /* 0x000000fe03537812 */ /* 0x060fe400078efe00 */
[----:B------:R-:W-:-:S02]  /*a2f0*/  LOP3.LUT R185, R3, R0, RZ, 0xfc, !PT ;  /* 0x0000000003b97212 */ /* 0x000fc400078efcff */
[C-C-:B------:R-:W-:Y:S02]  /*a300*/  LOP3.LUT R186, R3.reuse, 0x2, R0.reuse, 0xfe, !PT ;  /* 0x0000000203ba7812 */ /* 0x140fe400078efe00 */
[C-C-:B------:R-:W-:Y:S02]  /*a310*/  LOP3.LUT R37, R3.reuse, 0x4, R0.reuse, 0xfe, !PT ;  /* 0x0000000403257812 */ /* 0x140fe400078efe00 */
[C-C-:B------:R-:W-:Y:S02]  /*a320*/  LOP3.LUT R184, R3.reuse, 0x6, R0.reuse, 0xfe, !PT ;  /* 0x0000000603b87812 */ /* 0x140fe400078efe00 */
[C-C-:B------:R-:W-:Y:S02]  /*a330*/  LOP3.LUT R181, R3.reuse, 0x8, R0.reuse, 0xfe, !PT ;  /* 0x0000000803b57812 */ /* 0x140fe400078efe00 */
[C-C-:B------:R-:W-:Y:S02]  /*a340*/  LOP3.LUT R182, R3.reuse, 0xa, R0.reuse, 0xfe, !PT ;  /* 0x0000000a03b67812 */ /* 0x140fe400078efe00 */
[----:B------:R-:W-:-:S02]  /*a350*/  LOP3.LUT R79, R3, 0xc, R0, 0xfe, !PT ;  /* 0x0000000c034f7812 */ /* 0x000fc400078efe00 */
        /* <DEDUP_REMOVED lines=120> */
[----:B------:R-:W-:Y:S02]  /*aae0*/  PRMT R196, R196, 0x5410, R199 ;  /* 0x00005410c4c47816 */ /* 0x000fe400000000c7 */
[----:B------:R-:W-:Y:S02]  /*aaf0*/  IADD3 R28, R197, UR12, R28 ;  /* 0x0000000cc51c7c10 */ /* 0x000fe4000fffe01c */
[----:B--2---:R-:W-:Y:S02]  /*ab00*/  LOP3.LUT R3, R198, 0x780, RZ, 0xc0, !PT ;  /* 0x00000780c6037812 */ /* 0x004fe400078ec0ff */
[----:B------:R-:W-:Y:S02]  /*ab10*/  LOP3.LUT R199, R34, 0xffff, RZ, 0xc0, !PT ;  /* 0x0000ffff22c77812 */ /* 0x000fe400078ec0ff */
[----:B------:R-:W-:Y:S02]  /*ab20*/  PRMT R48, R48, 0x5410, R209 ;  /* 0x0000541030307816 */ /* 0x000fe400000000d1 */
[----:B------:R-:W-:-:S02]  /*ab30*/  LOP3.LUT R197, R26, 0xffff, RZ, 0xc0, !PT ;  /* 0x0000ffff1ac57812 */ /* 0x000fc400078ec0ff */
[----:B------:R-:W-:Y:S02]  /*ab40*/  LOP3.LUT R198, R30, 0xffff, RZ, 0xc0, !PT ;  /* 0x0000ffff1ec67812 */ /* 0x000fe400078ec0ff */
[----:B------:R-:W-:Y:S02]  /*ab50*/  PRMT R211, R205, 0x3340, R208 ;  /* 0x00003340cdd37816 */ /* 0x000fe400000000d0 */
[----:B------:R-:W-:Y:S02]  /*ab60*/  PRMT R42, R201, 0x3340, R206 ;  /* 0x00003340c92a7816 */ /* 0x000fe400000000ce */
[----:B------:R-:W-:Y:S02]  /*ab70*/  LOP3.LUT R209, R4, 0xffff, RZ, 0xc0, !PT ;  /* 0x0000ffff04d17812 */ /* 0x000fe400078ec0ff */
[----:B------:R-:W-:Y:S02]  /*ab80*/  LOP3.LUT R208, R58, 0xffff, RZ, 0xc0, !PT ;  /* 0x0000ffff3ad07812 */ /* 0x000fe400078ec0ff */
[----:B------:R-:W-:-:S02]  /*ab90*/  LOP3.LUT R4, R67, 0xffff, RZ, 0xc0, !PT ;  /* 0x0000ffff43047812 */ /* 0x000fc400078ec0ff */
[----:B------:R-:W-:Y:S02]  /*aba0*/  PRMT R207, R199, 0x3340, R202 ;  /* 0x00003340c7cf7816 */ /* 0x000fe400000000ca */
[----:B------:R-:W-:Y:S02]  /*abb0*/  PRMT R202, R197, 0x3340, R198 ;  /* 0x00003340c5ca7816 */ /* 0x000fe400000000c6 */
[----:B------:R-:W-:Y:S02]  /*abc0*/  PRMT R42, R42, 0x5410, R211 ;  /* 0x000054102a2a7816 */ /* 0x000fe400000000d3 */
[----:B------:R-:W-:Y:S02]  /*abd0*/  PRMT R211, R4, 0x3340, R1 ;  /* 0x0000334004d37816 */ /* 0x000fe40000000001 */
[----:B------:R-:W-:Y:S02]  /*abe0*/  PRMT R50, R208, 0x3340, R209 ;  /* 0x00003340d0327816 */ /* 0x000fe400000000d1 */
[----:B------:R-:W-:-:S02]  /*abf0*/  PRMT R202, R202, 0x5410, R207 ;  /* 0x00005410caca7816 */ /* 0x000fc400000000cf */
[----:B------:R-:W-:Y:S02]  /*ac00*/  LOP3.LUT R207, R56, 0xffff, RZ, 0xc0, !PT ;  /* 0x0000ffff38cf7812 */ /* 0x000fe400078ec0ff */
[----:B------:R-:W-:Y:S02]  /*ac10*/  LOP3.LUT R210, R2, 0xffff, RZ, 0xc0, !PT ;  /* 0x0000ffff02d27812 */ /* 0x000fe400078ec0ff */
[----:B------:R-:W-:Y:S02]  /*ac20*/  LOP3.LUT R5, R5, 0xffff, RZ, 0xc0, !PT ;  /* 0x0000ffff05057812 */ /* 0x000fe400078ec0ff */
[----:B------:R-:W-:Y:S02]  /*ac30*/  PRMT R50, R50, 0x5410, R211 ;  /* 0x0000541032327816 */ /* 0x000fe400000000d3 */
[----:B------:R-:W-:Y:S02]  /*ac40*/  LOP3.LUT R8, R8, 0xffff, RZ, 0xc0, !PT ;  /* 0x0000ffff08087812 */ /* 0x000fe400078ec0ff */
[----:B------:R-:W-:-:S02]  /*ac50*/  LOP3.LUT R211, R10, 0xffff, RZ, 0xc0, !PT ;  /* 0x0000ffff0ad37812 */ /* 0x000fc400078ec0ff */
[----:B------:R-:W-:Y:S02]  /*ac60*/  LOP3.LUT R12, R12, 0xffff, RZ, 0xc0, !PT ;  /* 0x0000ffff0c0c7812 */ /* 0x000fe400078ec0ff */
[----:B------:R-:W-:Y:S02]  /*ac70*/  LOP3.LUT R10, R11, 0xffff, RZ, 0xc0, !PT ;  /* 0x0000ffff0b0a7812 */ /* 0x000fe400078ec0ff */
[----:B------:R-:W-:Y:S02]  /*ac80*/  LOP3.LUT R212, R7, 0xffff, RZ, 0xc0, !PT ;  /* 0x0000ffff07d47812 */ /* 0x000fe400078ec0ff */
[----:B------:R-:W-:Y:S02]  /*ac90*/  LOP3.LUT R11, R16, 0xffff, RZ, 0xc0, !PT ;  /* 0x0000ffff100b7812 */ /* 0x000fe400078ec0ff */
[----:B------:R-:W-:Y:S02]  /*aca0*/  LOP3.LUT R6, R6, 0xffff, RZ, 0xc0, !PT ;  /* 0x0000ffff06067812 */ /* 0x000fe400078ec0ff */
[----:B------:R-:W-:-:S02]  /*acb0*/  LOP3.LUT R7, R78, 0xffff, RZ, 0xc0, !PT ;  /* 0x0000ffff4e077812 */ /* 0x000fc400078ec0ff */
[----:B------:R-:W-:Y:S02]  /*acc0*/  LOP3.LUT R82, R82, 0xffff, RZ, 0xc0, !PT ;  /* 0x0000ffff52527812 */ /* 0x000fe400078ec0ff */
[----:B------:R-:W-:Y:S02]  /*acd0*/  PRMT R67, R5, 0x3340, R214 ;  /* 0x0000334005437816 */ /* 0x000fe400000000d6 */
[----:B------:R-:W-:Y:S02]  /*ace0*/  PRMT R58, R207, 0x3340, R210 ;  /* 0x00003340cf3a7816 */ /* 0x000fe400000000d2 */
[----:B------:R-:W-:Y:S02]  /*acf0*/  LOP3.LUT R16, R17, 0xffff, RZ, 0xc0, !PT ;  /* 0x0000ffff11107812 */ /* 0x000fe400078ec0ff */
[----:B------:R-:W-:Y:S02]  /*ad00*/  LOP3.LUT R33, R33, 0xffff, RZ, 0xc0, !PT ;  /* 0x0000ffff21217812 */ /* 0x000fe400078ec0ff */
[----:B------:R-:W-:-:S02]  /*ad10*/  LOP3.LUT R190, R190, 0xffff, RZ, 0xc0, !PT ;  /* 0x0000ffffbebe7812 */ /* 0x000fc400078ec0ff */
[----:B------:R-:W-:Y:S02]  /*ad20*/  LOP3.LUT R216, R193, 0xffff, RZ, 0xc0, !PT ;  /* 0x0000ffffc1d87812 */ /* 0x000fe400078ec0ff */
[----:B------:R-:W-:Y:S02]  /*ad30*/  LOP3.LUT R9, R9, 0xffff, RZ, 0xc0, !PT ;  /* 0x0000ffff09097812 */ /* 0x000fe400078ec0ff */
[----:B------:R-:W-:Y:S02]  /*ad40*/  LOP3.LUT R13, R13, 0xffff, RZ, 0xc0, !PT ;  /* 0x0000ffff0d0d7812 */ /* 0x000fe400078ec0ff */
[----:B------:R-:W-:Y:S02]  /*ad50*/  PRMT R17, R12, 0x3340, R1 ;  /* 0x000033400c117816 */ /* 0x000fe40000000001 */
[----:B------:R-:W-:Y:S02]  /*ad60*/  PRMT R46, R8, 0x3340, R211 ;  /* 0x00003340082e7816 */ /* 0x000fe400000000d3 */
[----:B------:R-:W-:-:S02]  /*ad70*/  LOP3.LUT R78, R25, 0xffff, RZ, 0xc0, !PT ;  /* 0x0000ffff194e7812 */ /* 0x000fc400078ec0ff */
[----:B------:R-:W-:Y:S02]  /*ad80*/  PRMT R215, R82, 0x3340, R1 ;  /* 0x0000334052d77816 */ /* 0x000fe40000000001 */
[----:B------:R-:W-:Y:S02]  /*ad90*/  PRMT R26, R6, 0x3340, R7 ;  /* 0x00003340061a7816 */ /* 0x000fe40000000007 */
[----:B------:R-:W-:Y:S02]  /*ada0*/  PRMT R58, R58, 0x5410, R67 ;  /* 0x000054103a3a7816 */ /* 0x000fe40000000043 */
[----:B------:R-:W-:Y:S02]  /*adb0*/  PRMT R25, R216, 0x3340, R1 ;  /* 0x00003340d8197816 */ /* 0x000fe40000000001 */
[----:B------:R-:W-:Y:S02]  /*adc0*/  PRMT R40, R33, 0x3340, R190 ;  /* 0x0000334021287816 */ /* 0x000fe400000000be */
[----:B------:R-:W-:-:S02]  /*add0*/  LOP3.LUT R19, R19, 0xffff, RZ, 0xc0, !PT ;  /* 0x0000ffff13137812 */ /* 0x000fc400078ec0ff */
[----:B------:R-:W-:Y:S02]  /*ade0*/  PRMT R67, R13, 0x3340, R214 ;  /* 0x000033400d437816 */ /* 0x000fe400000000d6 */
[----:B------:R-:W-:Y:S02]  /*adf0*/  PRMT R44, R9, 0x3340, R10 ;  /* 0x00003340092c7816 */ /* 0x000fe4000000000a */
[----:B------:R-:W-:Y:S02]  /*ae00*/  PRMT R46, R46, 0x5410, R17 ;  /* 0x000054102e2e7816 */ /* 0x000fe40000000011 */
[----:B------:R-:W-:Y:S02]  /*ae10*/  SHF.R.U32.HI R198, RZ, 0x8, R198 ;  /* 0x00000008ffc67819 */ /* 0x000fe400000116c6 */
[----:B------:R-:W-:Y:S02]  /*ae20*/  LOP3.LUT R20, R20, 0xffff, RZ, 0xc0, !PT ;  /* 0x0000ffff14147812 */ /* 0x000fe400078ec0ff */
[----:B------:R-:W-:-:S02]  /*ae30*/  LOP3.LUT R17, R22, 0xffff, RZ, 0xc0, !PT ;  /* 0x0000ffff16117812 */ /* 0x000fc400078ec0ff */
[----:B------:R-:W-:Y:S02]  /*ae40*/  SHF.R.U32.HI R197, RZ, 0x8, R197 ;  /* 0x00000008ffc57819 */ /* 0x000fe400000116c5 */
[----:B------:R-:W-:Y:S02]  /*ae50*/  LOP3.LUT R189, R189, 0xffff, RZ, 0xc0, !PT ;  /* 0x0000ffffbdbd7812 */ /* 0x000fe400078ec0ff */
[----:B------:R-:W-:Y:S02]  /*ae60*/  LOP3.LUT R192, R192, 0xffff, RZ, 0xc0, !PT ;  /* 0x0000ffffc0c07812 */ /* 0x000fe400078ec0ff */
[----:B------:R-:W-:Y:S02]  /*ae70*/  LOP3.LUT R194, R194, 0xffff, RZ, 0xc0, !PT ;  /* 0x0000ffffc2c27812 */ /* 0x000fe400078ec0ff */
[----:B------:R-:W-:Y:S02]  /*ae80*/  PRMT R26, R26, 0x5410, R215 ;  /* 0x000054101a1a7816 */ /* 0x000fe400000000d7 */
[----:B------:R-:W-:-:S02]  /*ae90*/  PRMT R40, R40, 0x5410, R25 ;  /* 0x0000541028287816 */ /* 0x000fc40000000019 */
[----:B------:R-:W-:Y:S02]  /*aea0*/  PRMT R215, R19, 0x3340, R214 ;  /* 0x0000334013d77816 */ /* 0x000fe400000000d6 */
[----:B------:R-:W-:Y:S02]  /*aeb0*/  PRMT R44, R44, 0x5410, R67 ;  /* 0x000054102c2c7816 */ /* 0x000fe40000000043 */
[----:B------:R-:W-:Y:S02]  /*aec0*/  LOP3.LUT R25, R198, 0xffff, RZ, 0xc0, !PT ;  /* 0x0000ffffc6197812 */ /* 0x000fe400078ec0ff */
[----:B------:R-:W-:Y:S02]  /*aed0*/  LOP3.LUT R214, R27, 0xffff, RZ, 0xc0, !PT ;  /* 0x0000ffff1bd67812 */ /* 0x000fe400078ec0ff */
[----:B------:R-:W-:Y:S02]  /*aee0*/  PRMT R2, R78, 0x3340, R1 ;  /* 0x000033404e027816 */ /* 0x000fe40000000001 */
[----:B------:R-:W-:-:S02]  /*aef0*/  PRMT R67, R20, 0x3340, R17 ;  /* 0x0000334014437816 */ /* 0x000fc40000000011 */
[----:B------:R-:W-:Y:S02]  /*af00*/  LOP3.LUT R198, R197, 0xffff, RZ, 0xc0, !PT ;  /* 0x0000ffffc5c67812 */ /* 0x000fe400078ec0ff */
[----:B------:R-:W-:Y:S02]  /*af10*/  PRMT R218, R194, 0x3340, R1 ;  /* 0x00003340c2da7816 */ /* 0x000fe40000000001 */
[----:B------:R-:W-:Y:S02]  /*af20*/  PRMT R27, R189, 0x3340, R192 ;  /* 0x00003340bd1b7816 */ /* 0x000fe400000000c0 */
[----:B------:R-:W-:Y:S02]  /*af30*/  SHF.R.U32.HI R204, RZ, 0x8, R204 ;  /* 0x00000008ffcc7819 */ /* 0x000fe400000116cc */
[----:B------:R-:W-:Y:S02]  /*af40*/  SHF.R.U32.HI R200, RZ, 0x8, R200 ;  /* 0x00000008ffc87819 */ /* 0x000fe400000116c8 */
[----:B------:R-:W-:-:S02]  /*af50*/  SHF.R.U32.HI R203, RZ, 0x8, R203 ;  /* 0x00000008ffcb7819 */ /* 0x000fc400000116cb */
[----:B------:R-:W-:Y:S02]  /*af60*/  SHF.R.U32.HI R201, RZ, 0x8, R201 ;  /* 0x00000008ffc97819 */ /* 0x000fe400000116c9 */
[----:B------:R-:W-:Y:S02]  /*af70*/  SHF.R.U32.HI R206, RZ, 0x8, R206 ;  /* 0x00000008ffce7819 */ /* 0x000fe400000116ce */
[----:B------:R-:W-:Y:S02]  /*af80*/  SHF.R.U32.HI R205, RZ, 0x8, R205 ;  /* 0x00000008ffcd7819 */ /* 0x000fe400000116cd */
[----:B------:R-:W-:Y:S02]  /*af90*/  PRMT R67, R67, 0x5410, R2 ;  /* 0x0000541043437816 */ /* 0x000fe40000000002 */
[----:B------:R-:W-:Y:S02]  /*afa0*/  PRMT R25, R198, 0x3340, R25 ;  /* 0x00003340c6197816 */ /* 0x000fe40000000019 */
[----:B------:R-:W-:-:S02]  /*afb0*/  PRMT R2, R27, 0x5410, R218 ;  /* 0x000054101b027816 */ /* 0x000fc400000000da */
[----:B------:R-:W-:Y:S02]  /*afc0*/  LOP3.LUT R198, R204, 0xffff, RZ, 0xc0, !PT ;  /* 0x0000ffffccc67812 */ /* 0x000fe400078ec0ff */
[----:B------:R-:W-:Y:S02]  /*afd0*/  LOP3.LUT R73, R73, 0xffff, RZ, 0xc0, !PT ;  /* 0x0000ffff49497812 */ /* 0x000fe400078ec0ff */
[----:B------:R-:W-:Y:S02]  /*afe0*/  LOP3.LUT R80, R80, 0xffff, RZ, 0xc0, !PT ;  /* 0x0000ffff50507812 */ /* 0x000fe400078ec0ff */
[----:B------:R-:W-:Y:S02]  /*aff0*/  LOP3.LUT R27, R203, 0xffff, RZ, 0xc0, !PT ;  /* 0x0000ffffcb1b7812 */ /* 0x000fe400078ec0ff */
[----:B------:R-:W-:Y:S02]  /*b000*/  LOP3.LUT R200, R200, 0xffff, RZ, 0xc0, !PT ;  /* 0x0000ffffc8c87812 */ /* 0x000fe400078ec0ff */
[----:B------:R-:W-:-:S02]  /*b010*/  LOP3.LUT R193, R206, 0xffff, RZ, 0xc0, !PT ;  /* 0x0000ffffcec17812 */ /* 0x000fc400078ec0ff */
[----:B------:R-:W-:Y:S02]  /*b020*/  LOP3.LUT R204, R201, 0xffff, RZ, 0xc0, !PT ;  /* 0x0000ffffc9cc7812 */ /* 0x000fe400078ec0ff */
[----:B------:R-:W-:Y:S02]  /*b030*/  LOP3.LUT R206, R205, 0xffff, RZ, 0xc0, !PT ;  /* 0x0000ffffcdce7812 */ /* 0x000fe400078ec0ff */
[----:B------:R-:W-:Y:S02]  /*b040*/  SHF.R.U32.HI R5, RZ, 0x8, R5 ;  /* 0x00000008ff057819 */ /* 0x000fe40000011605 */
[----:B------:R-:W-:Y:S02]  /*b050*/  SHF.R.U32.HI R4, RZ, 0x8, R4 ;  /* 0x00000008ff047819 */ /* 0x000fe40000011604 */
[----:B------:R-:W-:Y:S02]  /*b060*/  PRMT R213, R80, 0x3340, R1 ;  /* 0x0000334050d57816 */ /* 0x000fe40000000001 */
[----:B------:R-:W-:-:S02]  /*b070*/  PRMT R30, R73, 0x3340, R212 ;  /* 0x00003340491e7816 */ /* 0x000fc400000000d4 */
[----:B------:R-:W-:Y:S02]  /*b080*/  PRMT R27, R200, 0x3340, R27 ;  /* 0x00003340c81b7816 */ /* 0x000fe4000000001b */
[----:B------:R-:W-:Y:S02]  /*b090*/  PRMT R193, R204, 0x3340, R193 ;  /* 0x00003340ccc17816 */ /* 0x000fe400000000c1 */
[----:B------:R-:W-:Y:S02]  /*b0a0*/  LOP3.LUT R14, R14, 0xffff, RZ, 0xc0, !PT ;  /* 0x0000ffff0e0e7812 */ /* 0x000fe400078ec0ff */
[----:B------:R-:W-:Y:S02]  /*b0b0*/  LOP3.LUT R18, R18, 0xffff, RZ, 0xc0, !PT ;  /* 0x0000ffff12127812 */ /* 0x000fe400078ec0ff */
[----:B------:R-:W-:Y:S02]  /*b0c0*/  LOP3.LUT R21, R21, 0xffff, RZ, 0xc0, !PT ;  /* 0x0000ffff15157812 */ /* 0x000fe400078ec0ff */
[----:B------:R-:W-:-:S02]  /*b0d0*/  LOP3.LUT R22, R23, 0xffff, RZ, 0xc0, !PT ;  /* 0x0000ffff17167812 */ /* 0x000fc400078ec0ff */
[----:B------:R-:W-:Y:S02]  /*b0e0*/  PRMT R200, R206, 0x3340, R1 ;  /* 0x00003340cec87816 */ /* 0x000fe40000000001 */
[----:B------:R-:W-:Y:S02]  /*b0f0*/  LOP3.LUT R204, R5, 0xffff, RZ, 0xc0, !PT ;  /* 0x0000ffff05cc7812 */ /* 0x000fe400078ec0ff */
[----:B------:R-:W-:Y:S02]  /*b100*/  LOP3.LUT R206, R4, 0xffff, RZ, 0xc0, !PT ;  /* 0x0000ffff04ce7812 */ /* 0x000fe400078ec0ff */
[----:B------:R-:W-:Y:S02]  /*b110*/  SHF.R.U32.HI R73, RZ, 0x8, R73 ;  /* 0x00000008ff497819 */ /* 0x000fe40000011649 */
[----:B------:R-:W-:Y:S02]  /*b120*/  SHF.R.U32.HI R212, RZ, 0x8, R212 ;  /* 0x00000008ffd47819 */ /* 0x000fe400000116d4 */
[----:B------:R-:W-:Y:S01]  /*b130*/  SHF.R.U32.HI R80, RZ, 0x8, R80 ;  /* 0x00000008ff507819 */ /* 0x000fe20000011650 */
[----:B------:R-:W-:Y:S01]  /*b140*/  IMAD.IADD R3, R3, 0x1, R28 ;  /* 0x0000000103037824 */ /* 0x000fe200078e021c */
[----:B------:R-:W-:-:S02]  /*b150*/  LOP3.LUT R15, R15, 0xffff, RZ, 0xc0, !PT ;  /* 0x0000ffff0f0f7812 */ /* 0x000fc400078ec0ff */
[----:B------:R-:W-:Y:S02]  /*b160*/  SHF.R.U32.HI R6, RZ, 0x8, R6 ;  /* 0x00000008ff067819 */ /* 0x000fe40000011606 */
[----:B------:R-:W-:Y:S02]  /*b170*/  SHF.R.U32.HI R7, RZ, 0x8, R7 ;  /* 0x00000008ff077819 */ /* 0x000fe40000011607 */
[----:B------:R-:W-:Y:S02]  /*b180*/  SHF.R.U32.HI R82, RZ, 0x8, R82 ;  /* 0x00000008ff527819 */ /* 0x000fe40000011652 */
[----:B------:R-:W-:Y:S02]  /*b190*/  PRMT R30, R30, 0x5410, R213 ;  /* 0x000054101e1e7816 */ /* 0x000fe400000000d5 */
[----:B------:R-:W-:Y:S02]  /*b1a0*/  PRMT R213, R18, 0x3340, R1 ;  /* 0x0000334012d57816 */ /* 0x000fe40000000001 */
[----:B------:R-:W-:-:S02]  /*b1b0*/  PRMT R28, R14, 0x3340, R11 ;  /* 0x000033400e1c7816 */ /* 0x000fc4000000000b */
[--C-:B------:R-:W-:Y:S02]  /*b1c0*/  PRMT R23, R214, 0x3340, R1.reuse ;  /* 0x00003340d6177816 */ /* 0x100fe40000000001 */
[----:B------:R-:W-:Y:S02]  /*b1d0*/  PRMT R56, R21, 0x3340, R22 ;  /* 0x0000334015387816 */ /* 0x000fe40000000016 */
[----:B------:R-:W-:Y:S02]  /*b1e0*/  PRMT R5, R204, 0x3340, R1 ;  /* 0x00003340cc057816 */ /* 0x000fe40000000001 */
[----:B------:R-:W-:Y:S02]  /*b1f0*/  SHF.R.U32.HI R12, RZ, 0x8, R12 ;  /* 0x00000008ff0c7819 */ /* 0x000fe4000001160c */
[----:B------:R-:W-:Y:S02]  /*b200*/  SHF.R.U32.HI R24, RZ, 0x8, R24 ;  /* 0x00000008ff187819 */ /* 0x000fe40000011618 */
[----:B------:R-:W-:-:S02]  /*b210*/  SHF.R.U32.HI R195, RZ, 0x8, R195 ;  /* 0x00000008ffc37819 */ /* 0x000fc400000116c3 */
[----:B------:R-:W-:Y:S02]  /*b220*/  PRMT R204, R206, 0x3340, R1 ;  /* 0x00003340cecc7816 */ /* 0x000fe40000000001 */
[----:B------:R-:W-:Y:S02]  /*b230*/  LOP3.LUT R212, R212, 0xffff, RZ, 0xc0, !PT ;  /* 0x0000ffffd4d47812 */ /* 0x000fe400078ec0ff */
[----:B------:R-:W-:Y:S02]  /*b240*/  LOP3.LUT R73, R73, 0xffff, RZ, 0xc0, !PT ;  /* 0x0000ffff49497812 */ /* 0x000fe400078ec0ff */
[----:B------:R-:W-:Y:S02]  /*b250*/  LOP3.LUT R80, R80, 0xffff, RZ, 0xc0, !PT ;  /* 0x0000ffff50507812 */ /* 0x000fe400078ec0ff */
[----:B------:R-:W-:Y:S02]  /*b260*/  SHF.R.U32.HI R8, RZ, 0x8, R8 ;  /* 0x00000008ff087819 */ /* 0x000fe40000011608 */
[----:B------:R-:W-:-:S02]  /*b270*/  SHF.R.U32.HI R211, RZ, 0x8, R211 ;  /* 0x00000008ffd37819 */ /* 0x000fc400000116d3 */
[----:B------:R-:W-:Y:S02]  /*b280*/  SHF.R.U32.HI R14, RZ, 0x8, R14 ;  /* 0x00000008ff0e7819 */ /* 0x000fe4000001160e */
[----:B------:R-:W-:Y:S02]  /*b290*/  SHF.R.U32.HI R11, RZ, 0x8, R11 ;  /* 0x00000008ff0b7819 */ /* 0x000fe4000001160b */
[----:B------:R-:W-:Y:S02]  /*b2a0*/  SHF.R.U32.HI R18, RZ, 0x8, R18 ;  /* 0x00000008ff127819 */ /* 0x000fe40000011612 */
[----:B------:R-:W-:Y:S02]  /*b2b0*/  PRMT R34, R15, 0x3340, R16 ;  /* 0x000033400f227816 */ /* 0x000fe40000000010 */
[----:B------:R-:W-:Y:S02]  /*b2c0*/  SHF.R.U32.HI R32, RZ, 0x8, R32 ;  /* 0x00000008ff207819 */ /* 0x000fe40000011620 */
[----:B------:R-:W-:-:S02]  /*b2d0*/  LOP3.LUT R197, R7, 0xffff, RZ, 0xc0, !PT ;  /* 0x0000ffff07c57812 */ /* 0x000fc400078ec0ff */
[----:B------:R-:W-:Y:S02]  /*b2e0*/  LOP3.LUT R206, R6, 0xffff, RZ, 0xc0, !PT ;  /* 0x0000ffff06ce7812 */ /* 0x000fe400078ec0ff */
[----:B------:R-:W-:Y:S02]  /*b2f0*/  LOP3.LUT R82, R82, 0xffff, RZ, 0xc0, !PT ;  /* 0x0000ffff52527812 */ /* 0x000fe400078ec0ff */
[----:B------:R-:W-:Y:S02]  /*b300*/  SHF.R.U32.HI R199, RZ, 0x8, R199 ;  /* 0x00000008ffc77819 */ /* 0x000fe400000116c7 */
[----:B------:R-:W-:Y:S02]  /*b310*/  SHF.R.U32.HI R9, RZ, 0x8, R9 ;  /* 0x00000008ff097819 */ /* 0x000fe40000011609 */
[----:B------:R-:W-:Y:S02]  /*b320*/  SHF.R.U32.HI R13, RZ, 0x8, R13 ;  /* 0x00000008ff0d7819 */ /* 0x000fe4000001160d */
[----:B------:R-:W-:-:S02]  /*b330*/  SHF.R.U32.HI R15, RZ, 0x8, R15 ;  /* 0x00000008ff0f7819 */ /* 0x000fc4000001160f */
[----:B------:R-:W-:Y:S02]  /*b340*/  SHF.R.U32.HI R16, RZ, 0x8, R16 ;  /* 0x00000008ff107819 */ /* 0x000fe40000011610 */
[----:B------:R-:W-:Y:S02]  /*b350*/  PRMT R56, R56, 0x5410, R23 ;  /* 0x0000541038387816 */ /* 0x000fe40000000017 */
[----:B------:R-:W-:Y:S02]  /*b360*/  LOP3.LUT R12, R12, 0xffff, RZ, 0xc0, !PT ;  /* 0x0000ffff0c0c7812 */ /* 0x000fe400078ec0ff */
[----:B------:R-:W-:Y:S02]  /*b370*/  SHF.R.U32.HI R78, RZ, 0x8, R78 ;  /* 0x00000008ff4e7819 */ /* 0x000fe4000001164e */
[----:B------:R-:W-:Y:S02]  /*b380*/  SHF.R.U32.HI R33, RZ, 0x8, R33 ;  /* 0x00000008ff217819 */ /* 0x000fe40000011621 */
[----:B------:R-:W-:-:S02]  /*b390*/  SHF.R.U32.HI R190, RZ, 0x8, R190 ;  /* 0x00000008ffbe7819 */ /* 0x000fc400000116be */
[----:B------:R-:W-:Y:S02]  /*b3a0*/  LOP3.LUT R23, R195, 0xffff, RZ, 0xc0, !PT ;  /* 0x0000ffffc3177812 */ /* 0x000fe400078ec0ff */
[----:B------:R-:W-:Y:S02]  /*b3b0*/  LOP3.LUT R24, R24, 0xffff, RZ, 0xc0, !PT ;  /* 0x0000ffff18187812 */ /* 0x000fe400078ec0ff */
[----:B------:R-:W-:Y:S02]  /*b3c0*/  PRMT R6, R73, 0x3340, R212 ;  /* 0x0000334049067816 */ /* 0x000fe400000000d4 */
[----:B------:R-:W-:Y:S02]  /*b3d0*/  PRMT R7, R80, 0x3340, R1 ;  /* 0x0000334050077816 */ /* 0x000fe40000000001 */
[----:B------:R-:W-:Y:S02]  /*b3e0*/  SHF.R.U32.HI R10, RZ, 0x8, R10 ;  /* 0x00000008ff0a7819 */ /* 0x000fe4000001160a */
[----:B------:R-:W-:-:S02]  /*b3f0*/  LOP3.LUT R211, R211, 0xffff, RZ, 0xc0, !PT ;  /* 0x0000ffffd3d37812 */ /* 0x000fc400078ec0ff */
[----:B------:R-:W-:Y:S02]  /*b400*/  LOP3.LUT R8, R8, 0xffff, RZ, 0xc0, !PT ;  /* 0x0000ffff08087812 */ /* 0x000fe400078ec0ff */
[----:B------:R-:W-:Y:S02]  /*b410*/  LOP3.LUT R11, R11, 0xffff, RZ, 0xc0, !PT ;  /* 0x0000ffff0b0b7812 */ /* 0x000fe400078ec0ff */
[----:B------:R-:W-:Y:S02]  /*b420*/  LOP3.LUT R14, R14, 0xffff, RZ, 0xc0, !PT ;  /* 0x0000ffff0e0e7812 */ /* 0x000fe400078ec0ff */
[----:B------:R-:W-:Y:S02]  /*b430*/  LOP3.LUT R18, R18, 0xffff, RZ, 0xc0, !PT ;  /* 0x0000ffff12127812 */ /* 0x000fe400078ec0ff */
[----:B------:R-:W-:Y:S02]  /*b440*/  LOP3.LUT R32, R32, 0xffff, RZ, 0xc0, !PT ;  /* 0x0000ffff20207812 */ /* 0x000fe400078ec0ff */
[----:B------:R-:W-:-:S02]  /*b450*/  PRMT R73, R206, 0x3340, R197 ;  /* 0x00003340ce497816 */ /* 0x000fc400000000c5 */
[----:B------:R-:W-:Y:S02]  /*b460*/  PRMT R80, R82, 0x3340, R1 ;  /* 0x0000334052507816 */ /* 0x000fe40000000001 */
[----:B------:R-:W-:Y:S02]  /*b470*/  LOP3.LUT R218, R199, 0xffff, RZ, 0xc0, !PT ;  /* 0x0000ffffc7da7812 */ /* 0x000fe400078ec0ff */
[----:B------:R-:W-:Y:S02]  /*b480*/  LOP3.LUT R197, R9, 0xffff, RZ, 0xc0, !PT ;  /* 0x0000ffff09c57812 */ /* 0x000fe400078ec0ff */
[----:B------:R-:W-:Y:S02]  /*b490*/  LOP3.LUT R82, R13, 0xffff, RZ, 0xc0, !PT ;  /* 0x0000ffff0d527812 */ /* 0x000fe400078ec0ff */
[----:B------:R-:W-:Y:S02]  /*b4a0*/  LOP3.LUT R16, R16, 0xffff, RZ, 0xc0, !PT ;  /* 0x0000ffff10107812 */ /* 0x000fe400078ec0ff */
[----:B------:R-:W-:-:S02]  /*b4b0*/  LOP3.LUT R15, R15, 0xffff, RZ, 0xc0, !PT ;  /* 0x0000ffff0f0f7812 */ /* 0x000fc400078ec0ff */
[----:B------:R-:W-:Y:S02]  /*b4c0*/  PRMT R9, R12, 0x3340, R1 ;  /* 0x000033400c097816 */ /* 0x000fe40000000001 */
[----:B------:R-:W-:Y:S02]  /*b4d0*/  SHF.R.U32.HI R19, RZ, 0x8, R19 ;  /* 0x00000008ff137819 */ /* 0x000fe40000011613 */
[----:B------:R-:W-:Y:S02]  /*b4e0*/  LOP3.LUT R78, R78, 0xffff, RZ, 0xc0, !PT ;  /* 0x0000ffff4e4e7812 */ /* 0x000fe400078ec0ff */
[----:B------:R-:W-:Y:S02]  /*b4f0*/  LOP3.LUT R190, R190, 0xffff, RZ, 0xc0, !PT ;  /* 0x0000ffffbebe7812 */ /* 0x000fe400078ec0ff */
[----:B------:R-:W-:Y:S02]  /*b500*/  LOP3.LUT R33, R33, 0xffff, RZ, 0xc0, !PT ;  /* 0x0000ffff21217812 */ /* 0x000fe400078ec0ff */
[----:B------:R-:W-:-:S02]  /*b510*/  PRMT R23, R24, 0x3340, R23 ;  /* 0x0000334018177816 */ /* 0x000fc40000000017 */
[----:B------:R-:W-:Y:S02]  /*b520*/  LOP3.LUT R10, R10, 0xffff, RZ, 0xc0, !PT ;  /* 0x0000ffff0a0a7812 */ /* 0x000fe400078ec0ff */
[----:B------:R-:W-:Y:S02]  /*b530*/  PRMT R8, R8, 0x3340, R211 ;  /* 0x0000334008087816 */ /* 0x000fe400000000d3 */
[----:B------:R-:W-:Y:S02]  /*b540*/  PRMT R11, R14, 0x3340, R11 ;  /* 0x000033400e0b7816 */ /* 0x000fe4000000000b */
[--C-:B------:R-:W-:Y:S02]  /*b550*/  PRMT R12, R18, 0x3340, R1.reuse ;  /* 0x00003340120c7816 */ /* 0x100fe40000000001 */
[--C-:B------:R-:W-:Y:S02]  /*b560*/  PRMT R24, R32, 0x3340, R1.reuse ;  /* 0x0000334020187816 */ /* 0x100fe40000000001 */
[----:B------:R-:W-:-:S02]  /*b570*/  PRMT R32, R218, 0x3340, R1 ;  /* 0x00003340da207816 */ /* 0x000fc40000000001 */
[--C-:B------:R-:W-:Y:S02]  /*b580*/  PRMT R13, R82, 0x3340, R1.reuse ;  /* 0x00003340520d7816 */ /* 0x100fe40000000001 */
[----:B------:R-:W-:Y:S02]  /*b590*/  PRMT R15, R15, 0x3340, R16 ;  /* 0x000033400f0f7816 */ /* 0x000fe40000000010 */
[----:B------:R-:W-:Y:S02]  /*b5a0*/  LOP3.LUT R82, R19, 0xffff, RZ, 0xc0, !PT ;  /* 0x0000ffff13527812 */ /* 0x000fe400078ec0ff */
[----:B------:R-:W-:Y:S02]  /*b5b0*/  PRMT R16, R78, 0x3340, R1 ;  /* 0x000033404e107816 */ /* 0x000fe40000000001 */
        /* <DEDUP_REMOVED lines=8> */
[----:B------:R-:W-:Y:S02]  /*b640*/  PRMT R14, R82, 0x3340, R1 ;  /* 0x00003340520e7816 */ /* 0x000fe40000000001 */
[----:B------:R-:W-:Y:S02]  /*b650*/  PRMT R82, R10, 0x5410, R13 ;  /* 0x000054100a527816 */ /* 0x000fe4000000000d */
[----:B------:R-:W-:Y:S02]  /*b660*/  PRMT R8, R196, 0x4210, R9 ;  /* 0x00004210c4087816 */ /* 0x000fe40000000009 */
[----:B------:R-:W-:Y:S02]  /*b670*/  PRMT R10, R202, 0x4210, R11 ;  /* 0x00004210ca0a7816 */ /* 0x000fe4000000000b */
[----:B------:R-:W-:Y:S02]  /*b680*/  PRMT R9, R24, 0x5210, R9 ;  /* 0x0000521018097816 */ /* 0x000fe40000000009 */
[----:B------:R-:W-:Y:S01]  /*b690*/  PRMT R11, R32, 0x5210, R11 ;  /* 0x00005210200b7816 */ /* 0x000fe2000000000b */
[----:B------:R-:W-:Y:S01]  /*b6a0*/  BAR.SYNC.DEFER_BLOCKING 0x0 ;  /* 0x0000000000007b1d */ /* 0x000fe20000010000 */
[----:B------:R-:W-:-:S02]  /*b6b0*/  SHF.R.U32.HI R207, RZ, 0x8, R207 ;  /* 0x00000008ffcf7819 */ /* 0x000fc400000116cf */
[----:B------:R-:W-:Y:S02]  /*b6c0*/  SHF.R.U32.HI R210, RZ, 0x8, R210 ;  /* 0x00000008ffd27819 */ /* 0x000fe400000116d2 */
[----:B------:R-:W-:Y:S02]  /*b6d0*/  LOP3.LUT R207, R207, 0xffff, RZ, 0xc0, !PT ;  /* 0x0000ffffcfcf7812 */ /* 0x000fe400078ec0ff */
[----:B------:R-:W-:Y:S02]  /*b6e0*/  LOP3.LUT R210, R210, 0xffff, RZ, 0xc0, !PT ;  /* 0x0000ffffd2d27812 */ /* 0x000fe400078ec0ff */
[----:B------:R-:W-:Y:S01]  /*b6f0*/  SHF.R.U32.HI R21, RZ, 0x8, R21 ;  /* 0x00000008ff157819 */ /* 0x000fe20000011615 */
[----:B------:R-:W-:Y:S01]  /*b700*/  STSM.16.M88.4 [R3], R8 ;  /* 0x0000000803007844 */ /* 0x000fe20000000200 */
[----:B------:R-:W-:Y:S02]  /*b710*/  SHF.R.U32.HI R22, RZ, 0x8, R22 ;  /* 0x00000008ff167819 */ /* 0x000fe40000011616 */
[----:B------:R-:W-:-:S02]  /*b720*/  PRMT R4, R207, 0x3340, R210 ;  /* 0x00003340cf047816 */ /* 0x000fc400000000d2 */
[----:B------:R-:W-:Y:S02]  /*b730*/  LOP3.LUT R22, R22, 0xffff, RZ, 0xc0, !PT ;  /* 0x0000ffff16167812 */ /* 0x000fe400078ec0ff */
[----:B------:R-:W-:Y:S02]  /*b740*/  LOP3.LUT R21, R21, 0xffff, RZ, 0xc0, !PT ;  /* 0x0000ffff15157812 */ /* 0x000fe400078ec0ff */
[----:B------:R-:W-:Y:S01]  /*b750*/  LOP3.LUT R191, R191, 0xff0, RZ, 0xc0, !PT ;  /* 0x00000ff0bfbf7812 */ /* 0x000fe200078ec0ff */
[----:B------:R-:W-:Y:S01]  /*b760*/  BAR.SYNC.DEFER_BLOCKING 0x0 ;  /* 0x0000000000007b1d */ /* 0x000fe20000010000 */
[----:B------:R-:W-:Y:S02]  /*b770*/  PRMT R21, R21, 0x3340, R22 ;  /* 0x0000334015157816 */ /* 0x000fe40000000016 */
[----:B------:R-:W-:Y:S02]  /*b780*/  PRMT R18, R4, 0x5410, R5 ;  /* 0x0000541004127816 */ /* 0x000fe40000000005 */
[----:B------:R-:W-:-:S02]  /*b790*/  PRMT R22, R6, 0x5410, R7 ;  /* 0x0000541006167816 */ /* 0x000fc40000000007 */
[----:B------:R-:W-:Y:S02]  /*b7a0*/  SHF.R.U32.HI R189, RZ, 0x8, R189 ;  /* 0x00000008ffbd7819 */ /* 0x000fe400000116bd */
[----:B------:R-:W-:Y:S02]  /*b7b0*/  SHF.R.U32.HI R192, RZ, 0x8, R192 ;  /* 0x00000008ffc07819 */ /* 0x000fe400000116c0 */
[----:B------:R-:W-:Y:S02]  /*b7c0*/  LOP3.LUT R189, R189, 0xffff, RZ, 0xc0, !PT ;  /* 0x0000ffffbdbd7812 */ /* 0x000fe400078ec0ff */
[----:B------:R-:W-:Y:S01]  /*b7d0*/  LOP3.LUT R192, R192, 0xffff, RZ, 0xc0, !PT ;  /* 0x0000ffffc0c07812 */ /* 0x000fe200078ec0ff */
[----:B------:R-:W0:Y:S01]  /*b7e0*/  LDS.128 R4, [R191+UR12] ;  /* 0x0000000cbf047984 */ /* 0x000e220008000c00 */
[----:B------:R-:W-:Y:S02]  /*b7f0*/  PRMT R198, R198, 0x3340, R1 ;  /* 0x00003340c6c67816 */ /* 0x000fe40000000001 */
[----:B------:R-:W-:-:S02]  /*b800*/  PRMT R19, R189, 0x3340, R192 ;  /* 0x00003340bd137816 */ /* 0x000fc400000000c0 */
[----:B------:R-:W-:Y:S02]  /*b810*/  PRMT R192, R15, 0x5410, R14 ;  /* 0x000054100fc07816 */ /* 0x000fe4000000000e */
[----:B------:R-:W-:Y:S02]  /*b820*/  LOP3.LUT R13, R52, 0xffff, RZ, 0xc0, !PT ;  /* 0x0000ffff340d7812 */ /* 0x000fe400078ec0ff */
[----:B------:R-:W-:Y:S02]  /*b830*/  LOP3.LUT R15, R54, 0xffff, RZ, 0xc0, !PT ;  /* 0x0000ffff360f7812 */ /* 0x000fe400078ec0ff */
[----:B------:R-:W-:Y:S02]  /*b840*/  PRMT R198, R27, 0x5410, R198 ;  /* 0x000054101bc67816 */ /* 0x000fe400000000c6 */
[----:B------:R-:W-:Y:S02]  /*b850*/  PRMT R200, R193, 0x5410, R200 ;  /* 0x00005410c1c87816 */ /* 0x000fe400000000c8 */
[----:B------:R-:W-:-:S02]  /*b860*/  PRMT R12, R48, 0x4210, R13 ;  /* 0x00004210300c7816 */ /* 0x000fc4000000000d */
[----:B------:R-:W-:Y:S02]  /*b870*/  PRMT R14, R42, 0x4210, R15 ;  /* 0x000042102a0e7816 */ /* 0x000fe4000000000f */
[----:B------:R-:W-:Y:S02]  /*b880*/  PRMT R13, R198, 0x5210, R13 ;  /* 0x00005210c60d7816 */ /* 0x000fe4000000000d */
[----:B------:R-:W-:Y:S01]  /*b890*/  PRMT R15, R200, 0x5210, R15 ;  /* 0x00005210c80f7816 */ /* 0x000fe2000000000f */
[----:B------:R-:W-:Y:S06]  /*b8a0*/  BAR.SYNC.DEFER_BLOCKING 0x0 ;  /* 0x0000000000007b1d */ /* 0x000fec0000010000 */
[----:B------:R-:W-:Y:S02]  /*b8b0*/  STSM.16.M88.4 [R3], R12 ;  /* 0x0000000c03007844 */ /* 0x000fe40000000200 */
[----:B------:R-:W-:Y:S01]  /*b8c0*/  BAR.SYNC.DEFER_BLOCKING 0x0 ;  /* 0x0000000000007b1d */ /* 0x000fe20000010000 */
[----:B------:R-:W-:-:S02]  /*b8d0*/  SHF.R.U32.HI R20, RZ, 0x8, R20 ;  /* 0x00000008ff147819 */ /* 0x000fc40000011614 */
[----:B------:R-:W-:Y:S02]  /*b8e0*/  SHF.R.U32.HI R17, RZ, 0x8, R17 ;  /* 0x00000008ff117819 */ /* 0x000fe40000011611 */
[----:B------:R-:W-:Y:S02]  /*b8f0*/  SHF.R.U32.HI R194, RZ, 0x8, R194 ;  /* 0x00000008ffc27819 */ /* 0x000fe400000116c2 */
[----:B------:R-:W-:Y:S02]  /*b900*/  SHF.R.U32.HI R208, RZ, 0x8, R208 ;  /* 0x00000008ffd07819 */ /* 0x000fe400000116d0 */
[----:B------:R-:W-:Y:S02]  /*b910*/  SHF.R.U32.HI R209, RZ, 0x8, R209 ;  /* 0x00000008ffd17819 */ /* 0x000fe400000116d1 */
[----:B------:R-:W-:Y:S02]  /*b920*/  LOP3.LUT R17, R17, 0xffff, RZ, 0xc0, !PT ;  /* 0x0000ffff11117812 */ /* 0x000fe400078ec0ff */
[----:B------:R-:W-:-:S02]  /*b930*/  LOP3.LUT R20, R20, 0xffff, RZ, 0xc0, !PT ;  /* 0x0000ffff14147812 */ /* 0x000fc400078ec0ff */
[----:B------:R-:W-:Y:S01]  /*b940*/  LOP3.LUT R194, R194, 0xffff, RZ, 0xc0, !PT ;  /* 0x0000ffffc2c27812 */ /* 0x000fe200078ec0ff */
[----:B------:R-:W1:Y:S01]  /*b950*/  LDS.128 R8, [R191+UR12] ;  /* 0x0000000cbf087984 */ /* 0x000e620008000c00 */
[----:B------:R-:W-:Y:S02]  /*b960*/  LOP3.LUT R195, R209, 0xffff, RZ, 0xc0, !PT ;  /* 0x0000ffffd1c37812 */ /* 0x000fe400078ec0ff */
[----:B------:R-:W-:Y:S02]  /*b970*/  LOP3.LUT R208, R208, 0xffff, RZ, 0xc0, !PT ;  /* 0x0000ffffd0d07812 */ /* 0x000fe400078ec0ff */
[----:B------:R-:W-:Y:S02]  /*b980*/  PRMT R17, R20, 0x3340, R17 ;  /* 0x0000334014117816 */ /* 0x000fe40000000011 */
[----:B------:R-:W-:Y:S02]  /*b990*/  PRMT R194, R194, 0x3340, R1 ;  /* 0x00003340c2c27816 */ /* 0x000fe40000000001 */
[----:B------:R-:W-:-:S02]  /*b9a0*/  PRMT R195, R208, 0x3340, R195 ;  /* 0x00003340d0c37816 */ /* 0x000fc400000000c3 */
[----:B------:R-:W-:Y:S02]  /*b9b0*/  PRMT R189, R17, 0x5410, R16 ;  /* 0x0000541011bd7816 */ /* 0x000fe40000000010 */
[----:B------:R-:W-:Y:S02]  /*b9c0*/  LOP3.LUT R17, R68, 0xffff, RZ, 0xc0, !PT ;  /* 0x0000ffff44117812 */ /* 0x000fe400078ec0ff */
[----:B------:R-:W-:Y:S02]  /*b9d0*/  PRMT R194, R19, 0x5410, R194 ;  /* 0x0000541013c27816 */ /* 0x000fe400000000c2 */
[----:B------:R-:W-:Y:S02]  /*b9e0*/  LOP3.LUT R19, R70, 0xffff, RZ, 0xc0, !PT ;  /* 0x0000ffff46137812 */ /* 0x000fe400078ec0ff */
[----:B------:R-:W-:Y:S02]  /*b9f0*/  PRMT R204, R195, 0x5410, R204 ;  /* 0x00005410c3cc7816 */ /* 0x000fe400000000cc */
[----:B------:R-:W-:-:S02]  /*ba00*/  PRMT R16, R58, 0x4210, R17 ;  /* 0x000042103a107816 */ /* 0x000fc40000000011 */
[----:B------:R-:W-:Y:S02]  /*ba10*/  PRMT R17, R18, 0x5210, R17 ;  /* 0x0000521012117816 */ /* 0x000fe40000000011 */
[--C-:B------:R-:W-:Y:S02]  /*ba20*/  PRMT R18, R50, 0x4210, R19.reuse ;  /* 0x0000421032127816 */ /* 0x100fe40000000013 */
[----:B------:R-:W-:Y:S01]  /*ba30*/  PRMT R19, R204, 0x5210, R19 ;  /* 0x00005210cc137816 */ /* 0x000fe20000000013 */
[----:B------:R-:W-:Y:S06]  /*ba40*/  BAR.SYNC.DEFER_BLOCKING 0x0 ;  /* 0x0000000000007b1d */ /* 0x000fec0000010000 */
[----:B------:R-:W-:Y:S02]  /*ba50*/  STSM.16.M88.4 [R3], R16 ;  /* 0x0000001003007844 */ /* 0x000fe40000000200 */
[----:B------:R-:W-:Y:S01]  /*ba60*/  BAR.SYNC.DEFER_BLOCKING 0x0 ;  /* 0x0000000000007b1d */ /* 0x000fe20000010000 */
[----:B------:R-:W-:-:S04]  /*ba70*/  SHF.R.U32.HI R214, RZ, 0x8, R214 ;  /* 0x00000008ffd67819 */ /* 0x000fc800000116d6 */
[----:B------:R-:W-:-:S04]  /*ba80*/  LOP3.LUT R214, R214, 0xffff, RZ, 0xc0, !PT ;  /* 0x0000ffffd6d67812 */ /* 0x000fc800078ec0ff */
[----:B------:R-:W-:Y:S01]  /*ba90*/  PRMT R214, R214, 0x3340, R1 ;  /* 0x00003340d6d67816 */ /* 0x000fe20000000001 */
[----:B------:R-:W2:Y:S03]  /*baa0*/  LDS.128 R12, [R191+UR12] ;  /* 0x0000000cbf0c7984 */ /* 0x000ea60008000c00 */
[----:B------:R-:W-:Y:S02]  /*bab0*/  PRMT R214, R21, 0x5410, R214 ;  /* 0x0000541015d67816 */ /* 0x000fe400000000d6 */
[----:B------:R-:W-:Y:S02]  /*bac0*/  LOP3.LUT R21, R84, 0xffff, RZ, 0xc0, !PT ;  /* 0x0000ffff54157812 */ /* 0x000fe400078ec0ff */
[----:B------:R-:W-:Y:S02]  /*bad0*/  LOP3.LUT R23, R86, 0xffff, RZ, 0xc0, !PT ;  /* 0x0000ffff56177812 */ /* 0x000fe400078ec0ff */
[----:B------:R-:W-:-:S02]  /*bae0*/  PRMT R80, R73, 0x5410, R80 ;  /* 0x0000541049507816 */ /* 0x000fc40000000050 */
[--C-:B------:R-:W-:Y:S02]  /*baf0*/  PRMT R20, R30, 0x4210, R21.reuse ;  /* 0x000042101e147816 */ /* 0x100fe40000000015 */
[----:B------:R-:W-:Y:S02]  /*bb00*/  PRMT R21, R22, 0x5210, R21 ;  /* 0x0000521016157816 */ /* 0x000fe40000000015 */
[--C-:B------:R-:W-:Y:S02]  /*bb10*/  PRMT R22, R26, 0x4210, R23.reuse ;  /* 0x000042101a167816 */ /* 0x100fe40000000017 */
[----:B------:R-:W-:Y:S01]  /*bb20*/  PRMT R23, R80, 0x5210, R23 ;  /* 0x0000521050177816 */ /* 0x000fe20000000017 */
[----:B------:R-:W-:Y:S06]  /*bb30*/  BAR.SYNC.DEFER_BLOCKING 0x0 ;  /* 0x0000000000007b1d */ /* 0x000fec0000010000 */
[----:B------:R4:W-:Y:S02]  /*bb40*/  STSM.16.M88.4 [R3], R20 ;  /* 0x0000001403007844 */ /* 0x0009e40000000200 */
[----:B------:R-:W-:Y:S01]  /*bb50*/  BAR.SYNC.DEFER_BLOCKING 0x0 ;  /* 0x0000000000007b1d */ /* 0x000fe20000010000 */
[----:B------:R-:W-:-:S02]  /*bb60*/  LOP3.LUT R25, R100, 0xffff, RZ, 0xc0, !PT ;  /* 0x0000ffff64197812 */ /* 0x000fc400078ec0ff */
[----:B------:R-:W-:Y:S02]  /*bb70*/  LOP3.LUT R27, R102, 0xffff, RZ, 0xc0, !PT ;  /* 0x0000ffff661b7812 */ /* 0x000fe400078ec0ff */
[----:B------:R-:W-:Y:S01]  /*bb80*/  PRMT R24, R46, 0x4210, R25 ;  /* 0x000042102e187816 */ /* 0x000fe20000000019 */
[----:B------:R-:W2:Y:S01]  /*bb90*/  LDS.128 R16, [R191+UR12] ;  /* 0x0000000cbf107984 */ /* 0x000ea20008000c00 */
[----:B------:R-:W-:Y:S02]  /*bba0*/  PRMT R26, R44, 0x4210, R27 ;  /* 0x000042102c1a7816 */ /* 0x000fe4000000001b */
[----:B------:R-:W-:Y:S02]  /*bbb0*/  PRMT R25, R78, 0x5210, R25 ;  /* 0x000052104e197816 */ /* 0x000fe40000000019 */
[----:B------:R-:W-:Y:S01]  /*bbc0*/  PRMT R27, R82, 0x5210, R27 ;  /* 0x00005210521b7816 */ /* 0x000fe2000000001b */
[----:B------:R-:W-:Y:S01]  /*bbd0*/  BAR.SYNC.DEFER_BLOCKING 0x0 ;  /* 0x0000000000007b1d */ /* 0x000fe20000010000 */
[----:B------:R-:W-:-:S04]  /*bbe0*/  SHF.R.U32.HI R216, RZ, 0x8, R216 ;  /* 0x00000008ffd87819 */ /* 0x000fc800000116d8 */
[----:B------:R-:W-:Y:S01]  /*bbf0*/  LOP3.LUT R216, R216, 0xffff, RZ, 0xc0, !PT ;  /* 0x0000ffffd8d87812 */ /* 0x000fe200078ec0ff */
[----:B------:R-:W-:Y:S02]  /*bc00*/  STSM.16.M88.4 [R3], R24 ;  /* 0x0000001803007844 */ /* 0x000fe40000000200 */
[----:B------:R-:W-:Y:S01]  /*bc10*/  BAR.SYNC.DEFER_BLOCKING 0x0 ;  /* 0x0000000000007b1d */ /* 0x000fe20000010000 */
[----:B------:R-:W-:Y:S02]  /*bc20*/  PRMT R216, R216, 0x3340, R1 ;  /* 0x00003340d8d87816 */ /* 0x000fe40000000001 */
[----:B------:R-:W-:Y:S02]  /*bc30*/  PRMT R28, R28, 0x5410, R213 ;  /* 0x000054101c1c7816 */ /* 0x000fe400000000d5 */
[----:B------:R-:W-:Y:S02]  /*bc40*/  LOP3.LUT R29, R29, 0xffff, RZ, 0xc0, !PT ;  /* 0x0000ffff1d1d7812 */ /* 0x000fe400078ec0ff */
[----:B----4-:R-:W-:-:S02]  /*bc50*/  LOP3.LUT R20, R31, 0xffff, RZ, 0xc0, !PT ;  /* 0x0000ffff1f147812 */ /* 0x010fc400078ec0ff */
[----:B------:R-:W-:Y:S02]  /*bc60*/  PRMT R216, R33, 0x5410, R216 ;  /* 0x0000541021d87816 */ /* 0x000fe400000000d8 */
[--C-:B------:R-:W-:Y:S02]  /*bc70*/  PRMT R32, R28, 0x4210, R29.reuse ;  /* 0x000042101c207816 */ /* 0x100fe4000000001d */
[----:B------:R-:W-:Y:S02]  /*bc80*/  PRMT R33, R190, 0x5210, R29 ;  /* 0x00005210be217816 */ /* 0x000fe4000000001d */
[--C-:B------:R-:W-:Y:S02]  /*bc90*/  PRMT R28, R67, 0x4210, R20.reuse ;  /* 0x00004210431c7816 */ /* 0x100fe40000000014 */
[----:B------:R-:W-:Y:S02]  /*bca0*/  PRMT R29, R189, 0x5210, R20 ;  /* 0x00005210bd1d7816 */ /* 0x000fe40000000014 */
[----:B------:R-:W4:Y:S01]  /*bcb0*/  LDS.128 R20, [R191+UR12] ;  /* 0x0000000cbf147984 */ /* 0x000f220008000c00 */
[----:B------:R-:W-:-:S02]  /*bcc0*/  PRMT R34, R34, 0x5410, R215 ;  /* 0x0000541022227816 */ /* 0x000fc400000000d7 */
[----:B------:R-:W-:Y:S02]  /*bcd0*/  LOP3.LUT R73, R118, 0xffff, RZ, 0xc0, !PT ;  /* 0x0000ffff76497812 */ /* 0x000fe400078ec0ff */
[----:B------:R-:W-:Y:S02]  /*bce0*/  LOP3.LUT R31, R35, 0xffff, RZ, 0xc0, !PT ;  /* 0x0000ffff231f7812 */ /* 0x000fe400078ec0ff */
[--C-:B------:R-:W-:Y:S02]  /*bcf0*/  PRMT R34, R34, 0x4210, R73.reuse ;  /* 0x0000421022227816 */ /* 0x100fe40000000049 */
[----:B------:R-:W-:Y:S01]  /*bd00*/  PRMT R35, R192, 0x5210, R73 ;  /* 0x00005210c0237816 */ /* 0x000fe20000000049 */
[----:B------:R-:W-:Y:S06]  /*bd10*/  BAR.SYNC.DEFER_BLOCKING 0x0 ;  /* 0x0000000000007b1d */ /* 0x000fec0000010000 */
[----:B------:R3:W-:Y:S02]  /*bd20*/  STSM.16.M88.4 [R3], R32 ;  /* 0x0000002003007844 */ /* 0x0007e40000000200 */
[----:B------:R-:W-:Y:S01]  /*bd30*/  BAR.SYNC.DEFER_BLOCKING 0x0 ;  /* 0x0000000000007b1d */ /* 0x000fe20000010000 */
[----:B------:R-:W-:-:S02]  /*bd40*/  PRMT R30, R56, 0x4210, R31 ;  /* 0x00004210381e7816 */ /* 0x000fc4000000001f */
[----:B------:R-:W-:-:S03]  /*bd50*/  PRMT R31, R214, 0x5210, R31 ;  /* 0x00005210d61f7816 */ /* 0x000fc6000000001f */
[----:B------:R-:W4:Y:S02]  /*bd60*/  LDS.128 R24, [R191+UR12] ;  /* 0x0000000cbf187984 */ /* 0x000f240008000c00 */
[----:B------:R-:W-:Y:S06]  /*bd70*/  BAR.SYNC.DEFER_BLOCKING 0x0 ;  /* 0x0000000000007b1d */ /* 0x000fec0000010000 */
[----:B------:R-:W-:Y:S02]  /*bd80*/  STSM.16.M88.4 [R3], R28 ;  /* 0x0000001c03007844 */ /* 0x000fe40000000200 */
[----:B------:R-:W-:Y:S01]  /*bd90*/  BAR.SYNC.DEFER_BLOCKING 0x0 ;  /* 0x0000000000007b1d */ /* 0x000fe20000010000 */
[----:B------:R-:W-:-:S02]  /*bda0*/  LOP3.LUT R187, R187, 0xffff, RZ, 0xc0, !PT ;  /* 0x0000ffffbbbb7812 */ /* 0x000fc400078ec0ff */
[----:B------:R-:W-:-:S03]  /*bdb0*/  LOP3.LUT R67, R188, 0xffff, RZ, 0xc0, !PT ;  /* 0x0000ffffbc437812 */ /* 0x000fc600078ec0ff */
[----:B------:R-:W4:Y:S02]  /*bdc0*/  LDS.128 R28, [R191+UR12] ;  /* 0x0000000cbf1c7984 */ /* 0x000f240008000c00 */
[----:B------:R-:W-:Y:S01]  /*bdd0*/  BAR.SYNC.DEFER_BLOCKING 0x0 ;  /* 0x0000000000007b1d */ /* 0x000fe20000010000 */
[--C-:B---3--:R-:W-:Y:S02]  /*bde0*/  PRMT R32, R40, 0x4210, R187.reuse ;  /* 0x0000421028207816 */ /* 0x108fe400000000bb */
[----:B------:R-:W-:Y:S02]  /*bdf0*/  PRMT R33, R216, 0x5210, R187 ;  /* 0x00005210d8217816 */ /* 0x000fe400000000bb */
[--C-:B------:R-:W-:Y:S02]  /*be00*/  PRMT R34, R2, 0x4210, R67.reuse ;  /* 0x0000421002227816 */ /* 0x100fe40000000043 */
[----:B------:R-:W-:Y:S01]  /*be10*/  PRMT R35, R194, 0x5210, R67 ;  /* 0x00005210c2237816 */ /* 0x000fe20000000043 */
[C---:B------:R-:W-:Y:S01]  /*be20*/  IMAD R36, R217.reuse, UR4, RZ ;  /* 0x00000004d9247c24 */ /* 0x040fe2000f8e02ff */
[----:B------:R-:W-:Y:S01]  /*be30*/  ISETP.GE.AND P0, PT, R217, UR6, PT ;  /* 0x00000006d9007c0c */ /* 0x000fe2000bf06270 */
[----:B------:R-:W-:Y:S01]  /*be40*/  ULDC.64 UR4, c[0x0][0x220] ;  /* 0x0000880000047ab9 */ /* 0x000fe20000000a00 */
[----:B------:R-:W-:-:S02]  /*be50*/  ULDC UR6, c[0x0][0x248] ;  /* 0x0000920000067ab9 */ /* 0x000fc40000000800 */
[C---:B------:R-:W-:Y:S01]  /*be60*/  IADD3 R38, P2, R36.reuse, UR4, RZ ;  /* 0x0000000424267c10 */ /* 0x040fe2000ff5e0ff */
[----:B------:R-:W-:Y:S01]  /*be70*/  ULDC UR4, c[0x0][0x248] ;  /* 0x0000920000047ab9 */ /* 0x000fe20000000800 */
[----:B------:R3:W-:Y:S01]  /*be80*/  STSM.16.M88.4 [R3], R32 ;  /* 0x0000002003007844 */ /* 0x0007e20000000200 */
[----:B------:R-:W-:Y:S01]  /*be90*/  BAR.SYNC.DEFER_BLOCKING 0x0 ;  /* 0x0000000000007b1d */ /* 0x000fe20000010000 */
[C---:B------:R-:W-:Y:S01]  /*bea0*/  ISETP.LT.AND P1, PT, R185.reuse, UR7, !P0 ;  /* 0x00000007b9007c0c */ /* 0x040fe2000c721270 */
[----:B------:R-:W-:Y:S01]  /*beb0*/  IMAD R185, R185, UR4, RZ ;  /* 0x00000004b9b97c24 */ /* 0x000fe2000f8e02ff */
[----:B------:R-:W-:Y:S02]  /*bec0*/  LEA.HI.X.SX32 R40, R36, UR5, 0x1, P2 ;  /* 0x0000000524287c11 */ /* 0x000fe400090f0eff */
[C---:B------:R-:W-:Y:S01]  /*bed0*/  ISETP.LT.AND P3, PT, R37.reuse, UR8, !P0 ;  /* 0x0000000825007c0c */ /* 0x040fe2000c761270 */
[----:B------:R-:W-:Y:S01]  /*bee0*/  ULDC UR4, c[0x0][0x248] ;  /* 0x0000920000047ab9 */ /* 0x000fe20000000800 */
[----:B------:R-:W-:Y:S01]  /*bef0*/  ULDC UR5, c[0x0][0x248] ;  /* 0x0000920000057ab9 */ /* 0x000fe20000000800 */
[----:B------:R-:W-:Y:S01]  /*bf00*/  IMAD R37, R37, UR6, RZ ;  /* 0x0000000625257c24 */ /* 0x000fe2000f8e02ff */
[----:B0-----:R-:W-:Y:S01]  /*bf10*/  PRMT R187, R4, 0x7770, RZ ;  /* 0x0000777004bb7816 */ /* 0x001fe200000000ff */
[----:B------:R-:W-:Y:S01]  /*bf20*/  ULDC UR7, c[0x0][0x22c] ;  /* 0x00008b0000077ab9 */ /* 0x000fe20000000800 */
[C---:B---3--:R-:W-:Y:S01]  /*bf30*/  IADD3 R34, P5, R185.reuse, R38, RZ ;  /* 0x00000026b9227210 */ /* 0x048fe20007fbe0ff */
[----:B------:R-:W-:Y:S01]  /*bf40*/  IMAD R67, R184, UR4, RZ ;  /* 0x00000004b8437c24 */ /* 0x000fe2000f8e02ff */
[C---:B------:R-:W-:Y:S01]  /*bf50*/  ISETP.LT.AND P2, PT, R186.reuse, UR7, !P0 ;  /* 0x00000007ba007c0c */ /* 0x040fe2000c741270 */
[----:B------:R-:W-:Y:S01]  /*bf60*/  IMAD R3, R186, UR5, RZ ;  /* 0x00000005ba037c24 */ /* 0x000fe2000f8e02ff */
[----:B------:R-:W-:Y:S01]  /*bf70*/  LEA.HI.X.SX32 R35, R185, R40, 0x1, P5 ;  /* 0x00000028b9237211 */ /* 0x000fe200028f0eff */
[----:B------:R-:W-:Y:S01]  /*bf80*/  ULDC UR7, c[0x0][0x22c] ;  /* 0x00008b0000077ab9 */ /* 0x000fe20000000800 */
[-C--:B------:R-:W-:Y:S01]  /*bf90*/  IADD3 R32, P5, R37, R38.reuse, RZ ;  /* 0x0000002625207210 */ /* 0x080fe20007fbe0ff */
[----:B------:R-:W-:Y:S01]  /*bfa0*/  ULDC UR4, c[0x0][0x248] ;  /* 0x0000920000047ab9 */ /* 0x000fe20000000800 */
[-C--:B------:R-:W-:Y:S01]  /*bfb0*/  IADD3 R2, P6, R3, R38.reuse, RZ ;  /* 0x0000002603027210 */ /* 0x080fe20007fde0ff */
[----:B------:R-:W-:Y:S01]  /*bfc0*/  ULDC UR6, c[0x0][0x248] ;  /* 0x0000920000067ab9 */ /* 0x000fe20000000800 */
[----:B------:R-:W-:Y:S01]  /*bfd0*/  ISETP.LT.AND P4, PT, R184, UR9, !P0 ;  /* 0x00000009b8007c0c */ /* 0x000fe2000c781270 */
[----:B------:R-:W-:Y:S01]  /*bfe0*/  ULDC UR9, c[0x0][0x22c] ;  /* 0x00008b0000097ab9 */ /* 0x000fe20000000800 */
[----:B------:R-:W-:Y:S01]  /*bff0*/  @P1 STG.E.U8 desc[UR14][R34.64], R187 ;  /* 0x000000bb22001986 */ /* 0x000fe2000c10110e */
[----:B------:R-:W-:Y:S01]  /*c000*/  IADD3 R36, P1, R67, R38, RZ ;  /* 0x0000002643247210 */ /* 0x000fe20007f3e0ff */
[----:B------:R-:W-:Y:S01]  /*c010*/  ULDC UR5, c[0x0][0x248] ;  /* 0x0000920000057ab9 */ /* 0x000fe20000000800 */
[-C--:B------:R-:W-:Y:S01]  /*c020*/  LEA.HI.X.SX32 R33, R37, R40.reuse, 0x1, P5 ;  /* 0x0000002825217211 */ /* 0x080fe200028f0eff */
[----:B------:R-:W-:Y:S01]  /*c030*/  ULDC UR8, c[0x0][0x22c] ;  /* 0x00008b0000087ab9 */ /* 0x000fe20000000800 */
[-C--:B------:R-:W-:Y:S01]  /*c040*/  LEA.HI.X.SX32 R37, R67, R40.reuse, 0x1, P1 ;  /* 0x0000002843257211 */ /* 0x080fe200008f0eff */
[----:B------:R-:W0:Y:S01]  /*c050*/  LDS.128 R188, [R191+UR12] ;  /* 0x0000000cbfbc7984 */ /* 0x000e220008000c00 */
[----:B------:R-:W-:-:S02]  /*c060*/  LEA.HI.X.SX32 R3, R3, R40, 0x1, P6 ;  /* 0x0000002803037211 */ /* 0x000fc400030f0eff */
[----:B------:R-:W-:Y:S02]  /*c070*/  PRMT R185, R5, 0x7770, RZ ;  /* 0x0000777005b97816 */ /* 0x000fe400000000ff */
[C---:B------:R-:W-:Y:S01]  /*c080*/  ISETP.LT.AND P1, PT, R181.reuse, UR7, !P0 ;  /* 0x00000007b5007c0c */ /* 0x040fe2000c721270 */
[----:B------:R-:W-:Y:S01]  /*c090*/  IMAD R181, R181, UR4, RZ ;  /* 0x00000004b5b57c24 */ /* 0x000fe2000f8e02ff */
[----:B------:R-:W-:Y:S01]  /*c0a0*/  PRMT R73, R6, 0x7770, RZ ;  /* 0x0000777006497816 */ /* 0x000fe200000000ff */
[----:B------:R3:W-:Y:S01]  /*c0b0*/  @P2 STG.E.U8 desc[UR14][R2.64], R185 ;  /* 0x000000b902002986 */ /* 0x0007e2000c10110e */
[----:B------:R-:W-:Y:S01]  /*c0c0*/  PRMT R67, R7, 0x7770, RZ ;  /* 0x0000777007437816 */ /* 0x000fe200000000ff */
[----:B------:R-:W-:Y:S01]  /*c0d0*/  ULDC UR7, c[0x0][0x22c] ;  /* 0x00008b0000077ab9 */ /* 0x000fe20000000800 */
[----:B------:R-:W-:Y:S01]  /*c0e0*/  ULDC UR4, c[0x0][0x248] ;  /* 0x0000920000047ab9 */ /* 0x000fe20000000800 */
[----:B------:R1:W-:Y:S01]  /*c0f0*/  @P3 STG.E.U8 desc[UR14][R32.64], R73 ;  /* 0x0000004920003986 */ /* 0x0003e2000c10110e */
[C---:B------:R-:W-:Y:S01]  /*c100*/  ISETP.LT.AND P3, PT, R79.reuse, UR9, !P0 ;  /* 0x000000094f007c0c */ /* 0x040fe2000c761270 */
[----:B------:R-:W-:Y:S01]  /*c110*/  IMAD R79, R79, UR6, RZ ;  /* 0x000000064f4f7c24 */ /* 0x000fe2000f8e02ff */
[----:B---3--:R-:W-:Y:S01]  /*c120*/  IADD3 R2, P5, R181, R38, RZ ;  /* 0x00000026b5027210 */ /* 0x008fe20007fbe0ff */
[----:B------:R3:W-:Y:S01]  /*c130*/  @P4 STG.E.U8 desc[UR14][R36.64], R67 ;  /* 0x0000004324004986 */ /* 0x0007e2000c10110e */
[----:B------:R-:W-:Y:S01]  /*c140*/  ISETP.LT.AND P4, PT, R81, UR7, !P0 ;  /* 0x0000000751007c0c */ /* 0x000fe2000c781270 */
[----:B------:R-:W-:Y:S01]  /*c150*/  ULDC UR6, c[0x0][0x248] ;  /* 0x0000920000067ab9 */ /* 0x000fe20000000800 */
[----:B------:R-:W-:Y:S01]  /*c160*/  LEA.HI.X.SX32 R3, R181, R40, 0x1, P5 ;  /* 0x00000028b5037211 */ /* 0x000fe200028f0eff */
[----:B-1----:R-:W-:Y:S01]  /*c170*/  IMAD R33, R182, UR5, RZ ;  /* 0x00000005b6217c24 */ /* 0x002fe2000f8e02ff */
[----:B------:R-:W-:Y:S01]  /*c180*/  PRMT R181, R4, 0x7771, RZ ;  /* 0x0000777104b57816 */ /* 0x000fe200000000ff */
[----:B------:R-:W-:Y:S01]  /*c190*/  IMAD R81, R81, UR4, RZ ;  /* 0x0000000451517c24 */ /* 0x000fe2000f8e02ff */
[----:B------:R-:W-:Y:S01]  /*c1a0*/  ISETP.LT.AND P2, PT, R182, UR8, !P0 ;  /* 0x00000008b6007c0c */ /* 0x000fe2000c741270 */
[----:B------:R-:W-:Y:S01]  /*c1b0*/  ULDC UR4, c[0x0][0x248] ;  /* 0x0000920000047ab9 */ /* 0x000fe20000000800 */
[-C--:B------:R-:W-:Y:S01]  /*c1c0*/  IADD3 R34, P5, R79, R38.reuse, RZ ;  /* 0x000000264f227210 */ /* 0x080fe20007fbe0ff */
[----:B------:R1:W-:Y:S01]  /*c1d0*/  @P1 STG.E.U8 desc[UR14][R2.64], R181 ;  /* 0x000000b502001986 */ /* 0x0003e2000c10110e */
[-C--:B------:R-:W-:Y:S01]  /*c1e0*/  IADD3 R32, P6, R33, R38.reuse, RZ ;  /* 0x0000002621207210 */ /* 0x080fe20007fde0ff */
[----:B------:R-:W-:Y:S01]  /*c1f0*/  ULDC UR7, c[0x0][0x22c] ;  /* 0x00008b0000077ab9 */ /* 0x000fe20000000800 */
[----:B---3--:R-:W-:Y:S01]  /*c200*/  IADD3 R36, P1, R81, R38, RZ ;  /* 0x0000002651247210 */ /* 0x008fe20007f3e0ff */
[----:B------:R-:W-:Y:S01]  /*c210*/  ULDC UR8, c[0x0][0x22c] ;  /* 0x00008b0000087ab9 */ /* 0x000fe20000000800 */
[-C--:B------:R-:W-:Y:S01]  /*c220*/  LEA.HI.X.SX32 R35, R79, R40.reuse, 0x1, P5 ;  /* 0x000000284f237211 */ /* 0x080fe200028f0eff */
[----:B------:R-:W-:Y:S01]  /*c230*/  ULDC UR5, c[0x0][0x248] ;  /* 0x0000920000057ab9 */ /* 0x000fe20000000800 */
[----:B------:R-:W-:Y:S01]  /*c240*/  LEA.HI.X.SX32 R33, R33, R40, 0x1, P6 ;  /* 0x0000002821217211 */ /* 0x000fe200030f0eff */
[----:B------:R-:W-:Y:S01]  /*c250*/  ULDC UR9, c[0x0][0x22c] ;  /* 0x00008b0000097ab9 */ /* 0x000fe20000000800 */
[----:B------:R-:W-:-:S02]  /*c260*/  PRMT R79, R5, 0x7771, RZ ;  /* 0x00007771054f7816 */ /* 0x000fc400000000ff */
[----:B------:R-:W-:Y:S01]  /*c270*/  LEA.HI.X.SX32 R37, R81, R40, 0x1, P1 ;  /* 0x0000002851257211 */ /* 0x000fe200008f0eff */
[C---:B-1----:R-:W-:Y:S01]  /*c280*/  IMAD R3, R76.reuse, UR4, RZ ;  /* 0x000000044c037c24 */ /* 0x042fe2000f8e02ff */
[----:B------:R-:W-:Y:S02]  /*c290*/  ISETP.LT.AND P1, PT, R76, UR7, !P0 ;  /* 0x000000074c007c0c */ /* 0x000fe4000c721270 */
[----:B------:R-:W-:Y:S02]  /*c2a0*/  PRMT R73, R6, 0x7771, RZ ;  /* 0x0000777106497816 */ /* 0x000fe400000000ff */
[----:B------:R-:W-:Y:S01]  /*c2b0*/  PRMT R67, R7, 0x7771, RZ ;  /* 0x0000777107437816 */ /* 0x000fe200000000ff */
[----:B------:R1:W-:Y:S01]  /*c2c0*/  @P2 STG.E.U8 desc[UR14][R32.64], R79 ;  /* 0x0000004f20002986 */ /* 0x0003e2000c10110e */
[----:B------:R-:W-:Y:S01]  /*c2d0*/  IADD3 R2, P5, R3, R38, RZ ;  /* 0x0000002603027210 */ /* 0x000fe20007fbe0ff */
[----:B------:R-:W-:Y:S01]  /*c2e0*/  ULDC UR7, c[0x0][0x22c] ;  /* 0x00008b0000077ab9 */ /* 0x000fe20000000800 */
[C---:B------:R-:W-:Y:S01]  /*c2f0*/  ISETP.LT.AND P2, PT, R77.reuse, UR8, !P0 ;  /* 0x000000084d007c0c */ /* 0x040fe2000c741270 */
[----:B------:R3:W-:Y:S01]  /*c300*/  @P3 STG.E.U8 desc[UR14][R34.64], R73 ;  /* 0x0000004922003986 */ /* 0x0007e2000c10110e */
[----:B------:R-:W-:Y:S01]  /*c310*/  IMAD R77, R77, UR5, RZ ;  /* 0x000000054d4d7c24 */ /* 0x000fe2000f8e02ff */
[----:B------:R-:W-:Y:S01]  /*c320*/  ULDC UR4, c[0x0][0x248] ;  /* 0x0000920000047ab9 */ /* 0x000fe20000000800 */
[----:B------:R-:W-:Y:S01]  /*c330*/  LEA.HI.X.SX32 R3, R3, R40, 0x1, P5 ;  /* 0x0000002803037211 */ /* 0x000fe200028f0eff */
[----:B------:R2:W-:Y:S01]  /*c340*/  @P4 STG.E.U8 desc[UR14][R36.64], R67 ;  /* 0x0000004324004986 */ /* 0x0005e2000c10110e */
[C---:B------:R-:W-:Y:S01]  /*c350*/  ISETP.LT.AND P4, PT, R75.reuse, UR7, !P0 ;  /* 0x000000074b007c0c */ /* 0x040fe2000c781270 */
[----:B------:R-:W-:Y:S01]  /*c360*/  IMAD R75, R75, UR4, RZ ;  /* 0x000000044b4b7c24 */ /* 0x000fe2000f8e02ff */
[----:B------:R-:W-:Y:S01]  /*c370*/  ISETP.LT.AND P3, PT, R74, UR9, !P0 ;  /* 0x000000094a007c0c */ /* 0x000fe2000c761270 */
[----:B------:R-:W-:Y:S01]  /*c380*/  ULDC UR8, c[0x0][0x22c] ;  /* 0x00008b0000087ab9 */ /* 0x000fe20000000800 */
[----:B-1----:R-:W-:Y:S01]  /*c390*/  PRMT R79, R4, 0x7772, RZ ;  /* 0x00007772044f7816 */ /* 0x002fe200000000ff */
[----:B------:R-:W-:Y:S01]  /*c3a0*/  ULDC UR4, c[0x0][0x248] ;  /* 0x0000920000047ab9 */ /* 0x000fe20000000800 */
[----:B---3--:R-:W-:Y:S01]  /*c3b0*/  IMAD R35, R74, UR6, RZ ;  /* 0x000000064a237c24 */ /* 0x008fe2000f8e02ff */
[----:B------:R-:W-:-:S02]  /*c3c0*/  IADD3 R32, P6, R77, R38, RZ ;  /* 0x000000264d207210 */ /* 0x000fc40007fde0ff */
[----:B------:R1:W-:Y:S01]  /*c3d0*/  @P1 STG.E.U8 desc[UR14][R2.64], R79 ;  /* 0x0000004f02001986 */ /* 0x0003e2000c10110e */
[----:B------:R-:W-:Y:S01]  /*c3e0*/  PRMT R73, R6, 0x7772, RZ ;  /* 0x0000777206497816 */ /* 0x000fe200000000ff */
[----:B------:R-:W-:Y:S01]  /*c3f0*/  ULDC UR9, c[0x0][0x22c] ;  /* 0x00008b0000097ab9 */ /* 0x000fe20000000800 */
[-C--:B------:R-:W-:Y:S01]  /*c400*/  IADD3 R34, P5, R35, R38.reuse, RZ ;  /* 0x0000002623227210 */ /* 0x080fe20007fbe0ff */
[----:B------:R-:W-:Y:S01]  /*c410*/  ULDC UR5, c[0x0][0x248] ;  /* 0x0000920000057ab9 */ /* 0x000fe20000000800 */
[----:B--2---:R-:W-:Y:S01]  /*c420*/  IADD3 R36, P1, R75, R38, RZ ;  /* 0x000000264b247210 */ /* 0x004fe20007f3e0ff */
[----:B------:R-:W-:Y:S01]  /*c430*/  ULDC UR6, c[0x0][0x248] ;  /* 0x0000920000067ab9 */ /* 0x000fe20000000800 */
[-C--:B------:R-:W-:Y:S01]  /*c440*/  LEA.HI.X.SX32 R33, R77, R40.reuse, 0x1, P6 ;  /* 0x000000284d217211 */ /* 0x080fe200030f0eff */
[----:B------:R-:W-:Y:S01]  /*c450*/  ULDC UR7, c[0x0][0x248] ;  /* 0x0000920000077ab9 */ /* 0x000fe20000000800 */
[----:B------:R-:W-:Y:S02]  /*c460*/  PRMT R77, R5, 0x7772, RZ ;  /* 0x00007772054d7816 */ /* 0x000fe400000000ff */
[----:B------:R-:W-:-:S02]  /*c470*/  LEA.HI.X.SX32 R35, R35, R40, 0x1, P5 ;  /* 0x0000002823237211 */ /* 0x000fc400028f0eff */
[----:B------:R-:W-:Y:S02]  /*c480*/  LEA.HI.X.SX32 R37, R75, R40, 0x1, P1 ;  /* 0x000000284b257211 */ /* 0x000fe400008f0eff */
[C---:B------:R-:W-:Y:S01]  /*c490*/  ISETP.LT.AND P1, PT, R69.reuse, UR8, !P0 ;  /* 0x0000000845007c0c */ /* 0x040fe2000c721270 */
[----:B------:R-:W-:Y:S01]  /*c4a0*/  IMAD R69, R69, UR4, RZ ;  /* 0x0000000445457c24 */ /* 0x000fe2000f8e02ff */
[----:B------:R-:W-:Y:S01]  /*c4b0*/  @P2 STG.E.U8 desc[UR14][R32.64], R77 ;  /* 0x0000004d20002986 */ /* 0x000fe2000c10110e */
[----:B------:R-:W-:Y:S01]  /*c4c0*/  PRMT R67, R7, 0x7772, RZ ;  /* 0x0000777207437816 */ /* 0x000fe200000000ff */
[----:B------:R-:W-:Y:S01]  /*c4d0*/  ULDC UR4, c[0x0][0x248] ;  /* 0x0000920000047ab9 */ /* 0x000fe20000000800 */
[----:B------:R-:W-:Y:S01]  /*c4e0*/  ULDC UR8, c[0x0][0x22c] ;  /* 0x00008b0000087ab9 */ /* 0x000fe20000000800 */
[----:B------:R2:W-:Y:S01]  /*c4f0*/  @P3 STG.E.U8 desc[UR14][R34.64], R73 ;  /* 0x0000004922003986 */ /* 0x0005e2000c10110e */
[C---:B------:R-:W-:Y:S01]  /*c500*/  ISETP.LT.AND P3, PT, R71.reuse, UR9, !P0 ;  /* 0x0000000947007c0c */ /* 0x040fe2000c761270 */
[----:B------:R-:W-:Y:S01]  /*c510*/  IMAD R71, R71, UR5, RZ ;  /* 0x0000000547477c24 */ /* 0x000fe2000f8e02ff */
[----:B-1----:R-:W-:-:S02]  /*c520*/  IADD3 R2, P6, R69, R38, RZ ;  /* 0x0000002645027210 */ /* 0x002fc40007fde0ff */
[C---:B------:R-:W-:Y:S01]  /*c530*/  ISETP.LT.AND P2, PT, R72.reuse, UR10, !P0 ;  /* 0x0000000a48007c0c */ /* 0x040fe2000c741270 */
[----:B------:R1:W-:Y:S01]  /*c540*/  @P4 STG.E.U8 desc[UR14][R36.64], R67 ;  /* 0x0000004324004986 */ /* 0x0003e2000c10110e */
[----:B------:R-:W-:Y:S01]  /*c550*/  LEA.HI.X.SX32 R3, R69, R40, 0x1, P6 ;  /* 0x0000002845037211 */ /* 0x000fe200030f0eff */
[----:B------:R-:W-:Y:S01]  /*c560*/  ULDC UR9, c[0x0][0x22c] ;  /* 0x00008b0000097ab9 */ /* 0x000fe20000000800 */
[----:B--2---:R-:W-:Y:S01]  /*c570*/  IMAD R35, R72, UR6, RZ ;  /* 0x0000000648237c24 */ /* 0x004fe2000f8e02ff */
[-C--:B------:R-:W-:Y:S01]  /*c580*/  IADD3 R32, P5, R71, R38.reuse, RZ ;  /* 0x0000002647207210 */ /* 0x080fe20007fbe0ff */
[----:B------:R-:W-:Y:S01]  /*c590*/  ULDC UR5, c[0x0][0x248] ;  /* 0x0000920000057ab9 */ /* 0x000fe20000000800 */
[----:B------:R-:W-:Y:S01]  /*c5a0*/  PRMT R73, R4, 0x7773, RZ ;  /* 0x0000777304497816 */ /* 0x000fe200000000ff */
[----:B------:R-:W-:Y:S01]  /*c5b0*/  ULDC UR6, c[0x0][0x248] ;  /* 0x0000920000067ab9 */ /* 0x000fe20000000800 */
[----:B------:R-:W-:Y:S01]  /*c5c0*/  IADD3 R34, P6, R35, R38, RZ ;  /* 0x0000002623227210 */ /* 0x000fe20007fde0ff */
[C---:B-1----:R-:W-:Y:S01]  /*c5d0*/  IMAD R37, R66.reuse, UR7, RZ ;  /* 0x0000000742257c24 */ /* 0x042fe2000f8e02ff */
[----:B------:R-:W-:Y:S01]  /*c5e0*/  ISETP.LT.AND P4, PT, R66, UR11, !P0 ;  /* 0x0000000b42007c0c */ /* 0x000fe2000c781270 */
[----:B------:R-:W-:Y:S01]  /*c5f0*/  ULDC UR7, c[0x0][0x22c] ;  /* 0x00008b0000077ab9 */ /* 0x000fe20000000800 */
[----:B------:R-:W-:Y:S01]  /*c600*/  PRMT R69, R5, 0x7773, RZ ;  /* 0x0000777305457816 */ /* 0x000fe200000000ff */
[----:B------:R1:W-:Y:S01]  /*c610*/  @P1 STG.E.U8 desc[UR14][R2.64], R73 ;  /* 0x0000004902001986 */ /* 0x0003e2000c10110e */
[----:B------:R-:W-:Y:S01]  /*c620*/  LEA.HI.X.SX32 R33, R71, R40, 0x1, P5 ;  /* 0x0000002847217211 */ /* 0x000fe200028f0eff */
[----:B------:R-:W2:Y:S01]  /*c630*/  LDC R36, c[0x0][0x248] ;  /* 0x00009200ff247b82 */ /* 0x000ea20000000800 */
[----:B------:R-:W-:-:S02]  /*c640*/  PRMT R67, R6, 0x7773, RZ ;  /* 0x0000777306437816 */ /* 0x000fc400000000ff */
[----:B------:R-:W-:Y:S02]  /*c650*/  LEA.HI.X.SX32 R35, R35, R40, 0x1, P6 ;  /* 0x0000002823237211 */ /* 0x000fe400030f0eff */
[C---:B------:R-:W-:Y:S01]  /*c660*/  ISETP.LT.AND P1, PT, R39.reuse, UR7, !P0 ;  /* 0x0000000727007c0c */ /* 0x040fe2000c721270 */
[----:B------:R-:W-:Y:S01]  /*c670*/  IMAD R39, R39, UR4, RZ ;  /* 0x0000000427277c24 */ /* 0x000fe2000f8e02ff */
[----:B------:R-:W-:Y:S01]  /*c680*/  IADD3 R4, P5, R37, R38, RZ ;  /* 0x0000002625047210 */ /* 0x000fe20007fbe0ff */
[----:B------:R-:W-:Y:S01]  /*c690*/  @P3 STG.E.U8 desc[UR14][R32.64], R69 ;  /* 0x0000004520003986 */ /* 0x000fe2000c10110e */
[----:B------:R-:W-:Y:S01]  /*c6a0*/  PRMT R7, R7, 0x7773, RZ ;  /* 0x0000777307077816 */ /* 0x000fe200000000ff */
[----:B------:R-:W-:Y:S01]  /*c6b0*/  ULDC UR7, c[0x0][0x22c] ;  /* 0x00008b0000077ab9 */ /* 0x000fe20000000800 */
[----:B------:R-:W-:Y:S01]  /*c6c0*/  LEA.HI.X.SX32 R5, R37, R40, 0x1, P5 ;  /* 0x0000002825057211 */ /* 0x000fe200028f0eff */
[----:B------:R3:W-:Y:S01]  /*c6d0*/  @P2 STG.E.U8 desc[UR14][R34.64], R67 ;  /* 0x0000004322002986 */ /* 0x0007e2000c10110e */
[C---:B------:R-:W-:Y:S01]  /*c6e0*/  ISETP.LT.AND P2, PT, R41.reuse, UR8, !P0 ;  /* 0x0000000829007c0c */ /* 0x040fe2000c741270 */
[----:B------:R-:W-:Y:S01]  /*c6f0*/  IMAD R41, R41, UR5, RZ ;  /* 0x0000000529297c24 */ /* 0x000fe2000f8e02ff */
[C---:B------:R-:W-:Y:S01]  /*c700*/  ISETP.LT.AND P3, PT, R43.reuse, UR9, !P0 ;  /* 0x000000092b007c0c */ /* 0x040fe2000c761270 */
[----:B------:R-:W-:Y:S01]  /*c710*/  IMAD R43, R43, UR6, RZ ;  /* 0x000000062b2b7c24 */ /* 0x000fe2000f8e02ff */
[----:B-1----:R-:W-:Y:S01]  /*c720*/  IADD3 R2, P5, R39, R38, RZ ;  /* 0x0000002627027210 */ /* 0x002fe20007fbe0ff */
[----:B------:R1:W-:Y:S01]  /*c730*/  @P4 STG.E.U8 desc[UR14][R4.64], R7 ;  /* 0x0000000704004986 */ /* 0x0003e2000c10110e */
[----:B------:R-:W-:Y:S01]  /*c740*/  ULDC UR4, c[0x0][0x248] ;  /* 0x0000920000047ab9 */ /* 0x000fe20000000800 */
[----:B------:R-:W-:Y:S01]  /*c750*/  ISETP.LT.AND P4, PT, R45, UR7, !P0 ;  /* 0x000000072d007c0c */ /* 0x000fe2000c781270 */
[----:B------:R-:W-:Y:S01]  /*c760*/  ULDC UR6, c[0x0][0x22c] ;  /* 0x00008b0000067ab9 */ /* 0x000fe20000000800 */
[----:B------:R-:W-:Y:S01]  /*c770*/  LEA.HI.X.SX32 R3, R39, R40, 0x1, P5 ;  /* 0x0000002827037211 */ /* 0x000fe200028f0eff */
[----:B------:R-:W-:Y:S01]  /*c780*/  IMAD R45, R45, UR4, RZ ;  /* 0x000000042d2d7c24 */ /* 0x000fe2000f8e02ff */
[----:B---3--:R-:W-:Y:S01]  /*c790*/  PRMT R67, R8, 0x7770, RZ ;  /* 0x0000777008437816 */ /* 0x008fe200000000ff */
[----:B------:R-:W-:Y:S01]  /*c7a0*/  ULDC UR4, c[0x0][0x248] ;  /* 0x0000920000047ab9 */ /* 0x000fe20000000800 */
[-C--:B------:R-:W-:Y:S01]  /*c7b0*/  IADD3 R6, P5, R43, R38.reuse, RZ ;  /* 0x000000262b067210 */ /* 0x080fe20007fbe0ff */
[----:B------:R-:W-:Y:S01]  /*c7c0*/  ULDC UR7, c[0x0][0x22c] ;  /* 0x00008b0000077ab9 */ /* 0x000fe20000000800 */
[----:B------:R-:W-:Y:S01]  /*c7d0*/  PRMT R37, R10, 0x7770, RZ ;  /* 0x000077700a257816 */ /* 0x000fe200000000ff */
[----:B------:R-:W-:Y:S01]  /*c7e0*/  ULDC UR5, c[0x0][0x248] ;  /* 0x0000920000057ab9 */ /* 0x000fe20000000800 */
[----:B-1----:R-:W-:Y:S01]  /*c7f0*/  IADD3 R4, P6, R41, R38, RZ ;  /* 0x0000002629047210 */ /* 0x002fe20007fde0ff */
[----:B------:R1:W-:Y:S01]  /*c800*/  @P1 STG.E.U8 desc[UR14][R2.64], R67 ;  /* 0x0000004302001986 */ /* 0x0003e2000c10110e */
[-C--:B------:R-:W-:Y:S01]  /*c810*/  LEA.HI.X.SX32 R7, R43, R40.reuse, 0x1, P5 ;  /* 0x000000282b077211 */ /* 0x080fe200028f0eff */
[----:B------:R-:W-:Y:S01]  /*c820*/  ULDC UR8, c[0x0][0x22c] ;  /* 0x00008b0000087ab9 */ /* 0x000fe20000000800 */
[----:B------:R-:W-:Y:S01]  /*c830*/  LEA.HI.X.SX32 R5, R41, R40, 0x1, P6 ;  /* 0x0000002829057211 */ /* 0x000fe200030f0eff */
[----:B------:R-:W-:Y:S01]  /*c840*/  ULDC UR9, c[0x0][0x22c] ;  /* 0x00008b0000097ab9 */ /* 0x000fe20000000800 */
[----:B------:R-:W-:Y:S01]  /*c850*/  PRMT R39, R9, 0x7770, RZ ;  /* 0x0000777009277816 */ /* 0x000fe200000000ff */
[----:B------:R-:W3:Y:S01]  /*c860*/  LDC R34, c[0x0][0x248] ;  /* 0x00009200ff227b82 */ /* 0x000ee20000000800 */
[C---:B------:R-:W-:Y:S01]  /*c870*/  ISETP.LT.AND P5, PT, R47.reuse, UR6, !P0 ;  /* 0x000000062f007c0c */ /* 0x040fe2000c7a1270 */
[----:B------:R-:W-:Y:S01]  /*c880*/  IMAD R47, R47, UR4, RZ ;  /* 0x000000042f2f7c24 */ /* 0x000fe2000f8e02ff */
[----:B------:R-:W-:Y:S01]  /*c890*/  IADD3 R32, P1, R45, R38, RZ ;  /* 0x000000262d207210 */ /* 0x000fe20007f3e0ff */
[----:B------:R4:W-:Y:S01]  /*c8a0*/  @P2 STG.E.U8 desc[UR14][R4.64], R39 ;  /* 0x0000002704002986 */ /* 0x0009e2000c10110e */
[----:B------:R-:W-:Y:S01]  /*c8b0*/  PRMT R35, R11, 0x7770, RZ ;  /* 0x000077700b237816 */ /* 0x000fe200000000ff */
[----:B------:R-:W-:Y:S01]  /*c8c0*/  ULDC UR4, c[0x0][0x248] ;  /* 0x0000920000047ab9 */ /* 0x000fe20000000800 */
[----:B------:R-:W-:Y:S01]  /*c8d0*/  LEA.HI.X.SX32 R33, R45, R40, 0x1, P1 ;  /* 0x000000282d217211 */ /* 0x000fe200008f0eff */
[----:B------:R-:W-:Y:S01]  /*c8e0*/  ULDC UR6, c[0x0][0x248] ;  /* 0x0000920000067ab9 */ /* 0x000fe20000000800 */
[C---:B------:R-:W-:Y:S01]  /*c8f0*/  ISETP.LT.AND P2, PT, R49.reuse, UR7, !P0 ;  /* 0x0000000731007c0c */ /* 0x040fe2000c741270 */
[----:B------:R-:W-:Y:S01]  /*c900*/  IMAD R49, R49, UR5, RZ ;  /* 0x0000000531317c24 */ /* 0x000fe2000f8e02ff */
[----:B-1----:R-:W-:Y:S01]  /*c910*/  IADD3 R2, P1, R47, R38, RZ ;  /* 0x000000262f027210 */ /* 0x002fe20007f3e0ff */
[----:B------:R1:W-:Y:S01]  /*c920*/  @P3 STG.E.U8 desc[UR14][R6.64], R37 ;  /* 0x0000002506003986 */ /* 0x0003e2000c10110e */
[----:B------:R-:W-:Y:S01]  /*c930*/  ISETP.LT.AND P3, PT, R51, UR8, !P0 ;  /* 0x0000000833007c0c */ /* 0x000fe2000c761270 */
[----:B------:R-:W-:Y:S01]  /*c940*/  ULDC UR7, c[0x0][0x22c] ;  /* 0x00008b0000077ab9 */ /* 0x000fe20000000800 */
[----:B------:R-:W-:Y:S01]  /*c950*/  LEA.HI.X.SX32 R3, R47, R40, 0x1, P1 ;  /* 0x000000282f037211 */ /* 0x000fe200008f0eff */
[----:B------:R0:W-:Y:S01]  /*c960*/  @P4 STG.E.U8 desc[UR14][R32.64], R35 ;  /* 0x0000002320004986 */ /* 0x0001e2000c10110e */
[----:B----4-:R-:W-:Y:S01]  /*c970*/  PRMT R39, R8, 0x7771, RZ ;  /* 0x0000777108277816 */ /* 0x010fe200000000ff */
[----:B------:R-:W-:Y:S01]  /*c980*/  IMAD R51, R51, UR4, RZ ;  /* 0x0000000433337c24 */ /* 0x000fe2000f8e02ff */
[C---:B------:R-:W-:Y:S01]  /*c990*/  ISETP.LT.AND P4, PT, R53.reuse, UR9, !P0 ;  /* 0x0000000935007c0c */ /* 0x040fe2000c781270 */
[----:B------:R-:W-:Y:S01]  /*c9a0*/  IMAD R53, R53, UR6, RZ ;  /* 0x0000000635357c24 */ /* 0x000fe2000f8e02ff */
[----:B------:R-:W-:Y:S01]  /*c9b0*/  ULDC UR4, c[0x0][0x22c] ;  /* 0x00008b0000047ab9 */ /* 0x000fe20000000800 */
[----:B------:R4:W-:Y:S01]  /*c9c0*/  @P5 STG.E.U8 desc[UR14][R2.64], R39 ;  /* 0x0000002702005986 */ /* 0x0009e2000c10110e */
[----:B------:R-:W-:Y:S01]  /*c9d0*/  ULDC UR8, c[0x0][0x22c] ;  /* 0x00008b0000087ab9 */ /* 0x000fe20000000800 */
[----:B-1----:R-:W-:Y:S01]  /*c9e0*/  PRMT R37, R9, 0x7771, RZ ;  /* 0x0000777109257816 */ /* 0x002fe200000000ff */
[----:B------:R-:W-:Y:S01]  /*c9f0*/  ULDC UR5, c[0x0][0x248] ;  /* 0x0000920000057ab9 */ /* 0x000fe20000000800 */
[-C--:B0-----:R-:W-:Y:S01]  /*ca00*/  IADD3 R32, P1, R49, R38.reuse, RZ ;  /* 0x0000002631207210 */ /* 0x081fe20007f3e0ff */
[----:B------:R-:W-:Y:S01]  /*ca10*/  ULDC UR6, c[0x0][0x248] ;  /* 0x0000920000067ab9 */ /* 0x000fe20000000800 */
[----:B------:R-:W-:Y:S01]  /*ca20*/  IADD3 R6, P5, R51, R38, RZ ;  /* 0x0000002633067210 */ /* 0x000fe20007fbe0ff */
[----:B------:R-:W-:Y:S01]  /*ca30*/  ULDC UR9, c[0x0][0x22c] ;  /* 0x00008b0000097ab9 */ /* 0x000fe20000000800 */
[----:B------:R-:W-:-:S02]  /*ca40*/  LEA.HI.X.SX32 R33, R49, R40, 0x1, P1 ;  /* 0x0000002831217211 */ /* 0x000fc400008f0eff */
[----:B------:R-:W-:Y:S01]  /*ca50*/  ISETP.LT.AND P1, PT, R83, UR4, !P0 ;  /* 0x0000000453007c0c */ /* 0x000fe2000c721270 */
[----:B------:R-:W-:Y:S01]  /*ca60*/  ULDC UR4, c[0x0][0x248] ;  /* 0x0000920000047ab9 */ /* 0x000fe20000000800 */
[----:B------:R-:W-:Y:S01]  /*ca70*/  IADD3 R4, P6, R53, R38, RZ ;  /* 0x0000002635047210 */ /* 0x000fe20007fde0ff */
[----:B------:R0:W-:Y:S01]  /*ca80*/  @P2 STG.E.U8 desc[UR14][R32.64], R37 ;  /* 0x0000002520002986 */ /* 0x0001e2000c10110e */
[-C--:B------:R-:W-:Y:S02]  /*ca90*/  LEA.HI.X.SX32 R7, R51, R40.reuse, 0x1, P5 ;  /* 0x0000002833077211 */ /* 0x080fe400028f0eff */
[----:B------:R-:W-:Y:S02]  /*caa0*/  PRMT R35, R10, 0x7771, RZ ;  /* 0x000077710a237816 */ /* 0x000fe400000000ff */
[C---:B------:R-:W-:Y:S01]  /*cab0*/  ISETP.LT.AND P2, PT, R55.reuse, UR7, !P0 ;  /* 0x0000000737007c0c */ /* 0x040fe2000c741270 */
[----:B------:R-:W-:Y:S01]  /*cac0*/  IMAD R55, R55, UR4, RZ ;  /* 0x0000000437377c24 */ /* 0x000fe2000f8e02ff */
[----:B------:R-:W-:Y:S01]  /*cad0*/  LEA.HI.X.SX32 R5, R53, R40, 0x1, P6 ;  /* 0x0000002835057211 */ /* 0x000fe200030f0eff */
[----:B------:R-:W-:Y:S01]  /*cae0*/  @P3 STG.E.U8 desc[UR14][R6.64], R35 ;  /* 0x0000002306003986 */ /* 0x000fe2000c10110e */
[----:B----4-:R-:W-:Y:S01]  /*caf0*/  PRMT R3, R11, 0x7771, RZ ;  /* 0x000077710b037816 */ /* 0x010fe200000000ff */
[----:B------:R-:W-:Y:S01]  /*cb00*/  ULDC UR7, c[0x0][0x22c] ;  /* 0x00008b0000077ab9 */ /* 0x000fe20000000800 */
[----:B------:R-:W-:Y:S01]  /*cb10*/  IADD3 R2, P3, R55, R38, RZ ;  /* 0x0000002637027210 */ /* 0x000fe20007f7e0ff */
[----:B------:R-:W-:Y:S01]  /*cb20*/  ULDC UR4, c[0x0][0x248] ;  /* 0x0000920000047ab9 */ /* 0x000fe20000000800 */
[C---:B------:R-:W-:Y:S01]  /*cb30*/  ISETP.LT.AND P5, PT, R57.reuse, UR8, !P0 ;  /* 0x0000000839007c0c */ /* 0x040fe2000c7a1270 */
[----:B------:R-:W-:Y:S01]  /*cb40*/  IMAD R57, R57, UR5, RZ ;  /* 0x0000000539397c24 */ /* 0x000fe2000f8e02ff */
[----:B------:R1:W-:Y:S01]  /*cb50*/  @P4 STG.E.U8 desc[UR14][R4.64], R3 ;  /* 0x0000000304004986 */ /* 0x0003e2000c10110e */
[C---:B------:R-:W-:Y:S01]  /*cb60*/  ISETP.LT.AND P4, PT, R59.reuse, UR7, !P0 ;  /* 0x000000073b007c0c */ /* 0x040fe2000c781270 */
[----:B------:R-:W-:Y:S01]  /*cb70*/  IMAD R59, R59, UR6, RZ ;  /* 0x000000063b3b7c24 */ /* 0x000fe2000f8e02ff */
[----:B------:R-:W-:Y:S01]  /*cb80*/  PRMT R41, R8, 0x7772, RZ ;  /* 0x0000777208297816 */ /* 0x000fe200000000ff */
[----:B0-----:R-:W-:Y:S01]  /*cb90*/  IMAD R33, R60, UR4, RZ ;  /* 0x000000043c217c24 */ /* 0x001fe2000f8e02ff */
[----:B------:R-:W-:Y:S01]  /*cba0*/  PRMT R39, R9, 0x7772, RZ ;  /* 0x0000777209277816 */ /* 0x000fe200000000ff */
[----:B------:R-:W-:Y:S01]  /*cbb0*/  ULDC UR4, c[0x0][0x22c] ;  /* 0x00008b0000047ab9 */ /* 0x000fe20000000800 */
[----:B------:R-:W-:Y:S01]  /*cbc0*/  ULDC UR6, c[0x0][0x22c] ;  /* 0x00008b0000067ab9 */ /* 0x000fe20000000800 */
[----:B------:R-:W-:Y:S01]  /*cbd0*/  PRMT R37, R10, 0x7772, RZ ;  /* 0x000077720a257816 */ /* 0x000fe200000000ff */
[----:B------:R-:W-:Y:S01]  /*cbe0*/  ULDC UR5, c[0x0][0x248] ;  /* 0x0000920000057ab9 */ /* 0x000fe20000000800 */
[----:B-1----:R-:W-:-:S02]  /*cbf0*/  LEA.HI.X.SX32 R3, R55, R40, 0x1, P3 ;  /* 0x0000002837037211 */ /* 0x002fc400018f0eff */
[----:B------:R-:W-:-:S03]  /*cc00*/  IADD3 R4, P6, R57, R38, RZ ;  /* 0x0000002639047210 */ /* 0x000fc60007fde0ff */
[----:B------:R0:W-:Y:S01]  /*cc10*/  @P2 STG.E.U8 desc[UR14][R2.64], R41 ;  /* 0x0000002902002986 */ /* 0x0001e2000c10110e */
[----:B------:R-:W-:Y:S02]  /*cc20*/  IADD3 R6, P2, R59, R38, RZ ;  /* 0x000000263b067210 */ /* 0x000fe40007f5e0ff */
[-C--:B------:R-:W-:Y:S02]  /*cc30*/  LEA.HI.X.SX32 R5, R57, R40.reuse, 0x1, P6 ;  /* 0x0000002839057211 */ /* 0x080fe400030f0eff */
[----:B------:R-:W-:Y:S02]  /*cc40*/  ISETP.LT.AND P3, PT, R60, UR9, !P0 ;  /* 0x000000093c007c0c */ /* 0x000fe4000c761270 */
[----:B------:R-:W-:Y:S01]  /*cc50*/  LEA.HI.X.SX32 R7, R59, R40, 0x1, P2 ;  /* 0x000000283b077211 */ /* 0x000fe200010f0eff */
[----:B------:R1:W-:Y:S01]  /*cc60*/  @P5 STG.E.U8 desc[UR14][R4.64], R39 ;  /* 0x0000002704005986 */ /* 0x0003e2000c10110e */
[----:B------:R-:W-:Y:S01]  /*cc70*/  ISETP.LT.AND P2, PT, R85, UR4, !P0 ;  /* 0x0000000455007c0c */ /* 0x000fe2000c741270 */
[----:B------:R-:W-:Y:S01]  /*cc80*/  ULDC UR4, c[0x0][0x248] ;  /* 0x0000920000047ab9 */ /* 0x000fe20000000800 */
[----:B------:R-:W-:-:S02]  /*cc90*/  IADD3 R32, P6, R33, R38, RZ ;  /* 0x0000002621207210 */ /* 0x000fc40007fde0ff */
[C---:B------:R-:W-:Y:S01]  /*cca0*/  ISETP.LT.AND P5, PT, R61.reuse, UR6, !P0 ;  /* 0x000000063d007c0c */ /* 0x040fe2000c7a1270 */
[----:B------:R-:W-:Y:S01]  /*ccb0*/  IMAD R61, R61, UR4, RZ ;  /* 0x000000043d3d7c24 */ /* 0x000fe2000f8e02ff */
[----:B------:R-:W-:Y:S01]  /*ccc0*/  LEA.HI.X.SX32 R33, R33, R40, 0x1, P6 ;  /* 0x0000002821217211 */ /* 0x000fe200030f0eff */
[----:B------:R4:W-:Y:S01]  /*ccd0*/  @P4 STG.E.U8 desc[UR14][R6.64], R37 ;  /* 0x0000002506004986 */ /* 0x0009e2000c10110e */
[----:B------:R-:W-:Y:S01]  /*cce0*/  PRMT R35, R11, 0x7772, RZ ;  /* 0x000077720b237816 */ /* 0x000fe200000000ff */
[----:B------:R-:W-:Y:S01]  /*ccf0*/  ULDC UR4, c[0x0][0x22c] ;  /* 0x00008b0000047ab9 */ /* 0x000fe20000000800 */
[----:B0-----:R-:W-:Y:S01]  /*cd00*/  IADD3 R2, P6, R61, R38, RZ ;  /* 0x000000263d027210 */ /* 0x001fe20007fde0ff */
[C---:B-1----:R-:W-:Y:S01]  /*cd10*/  IMAD R5, R62.reuse, UR5, RZ ;  /* 0x000000053e057c24 */ /* 0x042fe2000f8e02ff */
[----:B------:R-:W-:Y:S01]  /*cd20*/  ULDC UR6, c[0x0][0x22c] ;  /* 0x00008b0000067ab9 */ /* 0x000fe20000000800 */
[----:B------:R-:W-:Y:S01]  /*cd30*/  ISETP.LT.AND P4, PT, R62, UR4, !P0 ;  /* 0x000000043e007c0c */ /* 0x000fe2000c781270 */
[----:B------:R0:W-:Y:S01]  /*cd40*/  @P3 STG.E.U8 desc[UR14][R32.64], R35 ;  /* 0x0000002320003986 */ /* 0x0001e2000c10110e */
[----:B------:R-:W-:Y:S01]  /*cd50*/  ULDC UR4, c[0x0][0x248] ;  /* 0x0000920000047ab9 */ /* 0x000fe20000000800 */
[----:B----4-:R-:W-:Y:S01]  /*cd60*/  PRMT R37, R8, 0x7773, RZ ;  /* 0x0000777308257816 */ /* 0x010fe200000000ff */
[----:B------:R-:W-:Y:S01]  /*cd70*/  ULDC UR5, c[0x0][0x22c] ;  /* 0x00008b0000057ab9 */ /* 0x000fe20000000800 */
[----:B------:R-:W1:Y:S01]  /*cd80*/  LDC R8, c[0x0][0x248] ;  /* 0x00009200ff087b82 */ /* 0x000e620000000800 */
[C---:B------:R-:W-:Y:S01]  /*cd90*/  ISETP.LT.AND P3, PT, R63.reuse, UR6, !P0 ;  /* 0x000000063f007c0c */ /* 0x040fe2000c761270 */
[----:B------:R-:W-:Y:S01]  /*cda0*/  IMAD R63, R63, UR4, RZ ;  /* 0x000000043f3f7c24 */ /* 0x000fe2000f8e02ff */
[----:B------:R-:W-:Y:S01]  /*cdb0*/  LEA.HI.X.SX32 R3, R61, R40, 0x1, P6 ;  /* 0x000000283d037211 */ /* 0x000fe200030f0eff */
[----:B------:R-:W-:Y:S01]  /*cdc0*/  ULDC UR4, c[0x0][0x248] ;  /* 0x0000920000047ab9 */ /* 0x000fe20000000800 */
[----:B------:R-:W-:-:S02]  /*cdd0*/  IADD3 R4, P6, R5, R38, RZ ;  /* 0x0000002605047210 */ /* 0x000fc40007fde0ff */
[----:B0-----:R-:W-:Y:S01]  /*cde0*/  PRMT R35, R9, 0x7773, RZ ;  /* 0x0000777309237816 */ /* 0x001fe200000000ff */
[----:B------:R0:W-:Y:S01]  /*cdf0*/  @P5 STG.E.U8 desc[UR14][R2.64], R37 ;  /* 0x0000002502005986 */ /* 0x0001e2000c10110e */
[----:B------:R-:W-:Y:S01]  /*ce00*/  PRMT R33, R10, 0x7773, RZ ;  /* 0x000077730a217816 */ /* 0x000fe200000000ff */
[----:B------:R-:W4:Y:S01]  /*ce10*/  LDC R32, c[0x0][0x248] ;  /* 0x00009200ff207b82 */ /* 0x000f220000000800 */
[----:B------:R-:W-:Y:S02]  /*ce20*/  LEA.HI.X.SX32 R5, R5, R40, 0x1, P6 ;  /* 0x0000002805057211 */ /* 0x000fe400030f0eff */
[----:B------:R-:W-:Y:S01]  /*ce30*/  IADD3 R6, P5, R63, R38, RZ ;  /* 0x000000263f067210 */ /* 0x000fe20007fbe0ff */
[----:B------:R-:W-:Y:S01]  /*ce40*/  IMAD R9, R64, UR4, RZ ;  /* 0x0000000440097c24 */ /* 0x000fe2000f8e02ff */
[----:B------:R-:W-:-:S03]  /*ce50*/  ULDC UR4, c[0x0][0x248] ;  /* 0x0000920000047ab9 */ /* 0x000fc60000000800 */
[----:B------:R-:W2:Y:S01]  /*ce60*/  LDC R10, c[0x0][0x248] ;  /* 0x00009200ff0a7b82 */ /* 0x000ea20000000800 */
[----:B------:R-:W-:Y:S01]  /*ce70*/  LEA.HI.X.SX32 R7, R63, R40, 0x1, P5 ;  /* 0x000000283f077211 */ /* 0x000fe200028f0eff */
[----:B------:R3:W-:Y:S01]  /*ce80*/  @P4 STG.E.U8 desc[UR14][R4.64], R35 ;  /* 0x0000002304004986 */ /* 0x0007e2000c10110e */
[----:B------:R-:W-:Y:S01]  /*ce90*/  ISETP.LT.AND P4, PT, R64, UR5, !P0 ;  /* 0x0000000540007c0c */ /* 0x000fe2000c781270 */
[----:B------:R-:W-:Y:S02]  /*cea0*/  ULDC UR5, c[0x0][0x22c] ;  /* 0x00008b0000057ab9 */ /* 0x000fe40000000800 */
[----:B------:R3:W-:Y:S01]  /*ceb0*/  @P3 STG.E.U8 desc[UR14][R6.64], R33 ;  /* 0x0000002106003986 */ /* 0x0007e2000c10110e */
[----:B0-----:R-:W-:Y:S02]  /*cec0*/  IADD3 R2, P3, R9, R38, RZ ;  /* 0x0000002609027210 */ /* 0x001fe40007f7e0ff */
[C---:B------:R-:W-:Y:S01]  /*ced0*/  ISETP.LT.AND P6, PT, R65.reuse, UR5, !P0 ;  /* 0x0000000541007c0c */ /* 0x040fe2000c7c1270 */
[----:B------:R-:W-:Y:S01]  /*cee0*/  IMAD R65, R65, UR4, RZ ;  /* 0x0000000441417c24 */ /* 0x000fe2000f8e02ff */
[----:B------:R-:W-:Y:S01]  /*cef0*/  PRMT R11, R11, 0x7773, RZ ;  /* 0x000077730b0b7816 */ /* 0x000fe200000000ff */
[----:B------:R-:W-:Y:S01]  /*cf00*/  ULDC UR4, c[0x0][0x22c] ;  /* 0x00008b0000047ab9 */ /* 0x000fe20000000800 */
[----:B------:R-:W-:Y:S01]  /*cf10*/  LEA.HI.X.SX32 R3, R9, R40, 0x1, P3 ;  /* 0x0000002809037211 */ /* 0x000fe200018f0eff */
[----:B-1----:R-:W-:Y:S01]  /*cf20*/  IMAD R9, R8, 0x2, R65 ;  /* 0x0000000208097824 */ /* 0x002fe200078e0241 */
[C---:B---3--:R-:W-:Y:S01]  /*cf30*/  PRMT R35, R13.reuse, 0x7770, RZ ;  /* 0x000077700d237816 */ /* 0x048fe200000000ff */
[----:B------:R-:W0:Y:S01]  /*cf40*/  LDC R8, c[0x0][0x248] ;  /* 0x00009200ff087b82 */ /* 0x000e220000000800 */
[----:B------:R-:W-:Y:S01]  /*cf50*/  PRMT R37, R13, 0x7772, RZ ;  /* 0x000077720d257816 */ /* 0x000fe200000000ff */
[----:B------:R4:W-:Y:S01]  /*cf60*/  @P4 STG.E.U8 desc[UR14][R2.64], R11 ;  /* 0x0000000b02004986 */ /* 0x0009e2000c10110e */
[-C--:B------:R-:W-:Y:S01]  /*cf70*/  IADD3 R6, P4, R9, R38.reuse, RZ ;  /* 0x0000002609067210 */ /* 0x080fe20007f9e0ff */
[----:B------:R-:W-:Y:S01]  /*cf80*/  ULDC UR5, c[0x0][0x22c] ;  /* 0x00008b0000057ab9 */ /* 0x000fe20000000800 */
[----:B------:R-:W-:-:S02]  /*cf90*/  IADD3 R4, P5, R65, R38, RZ ;  /* 0x0000002641047210 */ /* 0x000fc40007fbe0ff */
[-C--:B------:R-:W-:Y:S01]  /*cfa0*/  LEA.HI.X.SX32 R7, R9, R40.reuse, 0x1, P4 ;  /* 0x0000002809077211 */ /* 0x080fe200020f0eff */
[----:B--2---:R-:W-:Y:S01]  /*cfb0*/  IMAD R9, R10, 0x2, R9 ;  /* 0x000000020a097824 */ /* 0x004fe200078e0209 */
[----:B------:R-:W-:Y:S01]  /*cfc0*/  LEA.HI.X.SX32 R5, R65, R40, 0x1, P5 ;  /* 0x0000002841057211 */ /* 0x000fe200028f0eff */
[----:B------:R-:W1:Y:S01]  /*cfd0*/  LDC R10, c[0x0][0x248] ;  /* 0x00009200ff0a7b82 */ /* 0x000e620000000800 */
[----:B------:R-:W-:Y:S01]  /*cfe0*/  PRMT R33, R12, 0x7770, RZ ;  /* 0x000077700c217816 */ /* 0x000fe200000000ff */
[----:B----4-:R-:W-:-:S04]  /*cff0*/  IMAD R11, R32, 0x2, R9 ;  /* 0x00000002200b7824 */ /* 0x010fc800078e0209 */
[----:B------:R2:W-:Y:S02]  /*d000*/  @P6 STG.E.U8 desc[UR14][R4.64], R33 ;  /* 0x0000002104006986 */ /* 0x0005e4000c10110e */
[----:B------:R-:W3:Y:S02]  /*d010*/  LDC R32, c[0x0][0x248] ;  /* 0x00009200ff207b82 */ /* 0x000ee40000000800 */
[----:B------:R4:W-:Y:S01]  /*d020*/  @P2 STG.E.U8 desc[UR14][R6.64], R35 ;  /* 0x0000002306002986 */ /* 0x0009e2000c10110e */
[----:B------:R-:W-:Y:S02]  /*d030*/  IADD3 R2, P2, R9, R38, RZ ;  /* 0x0000002609027210 */ /* 0x000fe40007f5e0ff */
[----:B------:R-:W-:Y:S01]  /*d040*/  ISETP.LT.AND P3, PT, R87, UR4, !P0 ;  /* 0x0000000457007c0c */ /* 0x000fe2000c761270 */
[----:B------:R-:W-:Y:S01]  /*d050*/  ULDC UR4, c[0x0][0x22c] ;  /* 0x00008b0000047ab9 */ /* 0x000fe20000000800 */
[----:B------:R-:W-:Y:S02]  /*d060*/  LEA.HI.X.SX32 R3, R9, R40, 0x1, P2 ;  /* 0x0000002809037211 */ /* 0x000fe400010f0eff */
[----:B------:R-:W-:Y:S01]  /*d070*/  ISETP.LT.AND P5, PT, R88, UR4, !P0 ;  /* 0x0000000458007c0c */ /* 0x000fe2000c7a1270 */
[----:B------:R-:W-:Y:S01]  /*d080*/  ULDC UR4, c[0x0][0x22c] ;  /* 0x00008b0000047ab9 */ /* 0x000fe20000000800 */
[----:B--2---:R-:W-:-:S04]  /*d090*/  IADD3 R4, P2, R11, R38, RZ ;  /* 0x000000260b047210 */ /* 0x004fc80007f5e0ff */
[----:B------:R-:W-:Y:S01]  /*d0a0*/  LEA.HI.X.SX32 R5, R11, R40, 0x1, P2 ;  /* 0x000000280b057211 */ /* 0x000fe200010f0eff */
[----:B0-----:R-:W-:Y:S02]  /*d0b0*/  IMAD R11, R8, 0x2, R11 ;  /* 0x00000002080b7824 */ /* 0x001fe400078e020b */
[----:B------:R-:W0:Y:S01]  /*d0c0*/  LDC R8, c[0x0][0x248] ;  /* 0x00009200ff087b82 */ /* 0x000e220000000800 */
[----:B------:R-:W-:Y:S02]  /*d0d0*/  PRMT R33, R14, 0x7770, RZ ;  /* 0x000077700e217816 */ /* 0x000fe400000000ff */
[----:B----4-:R-:W-:Y:S02]  /*d0e0*/  PRMT R35, R15, 0x7770, RZ ;  /* 0x000077700f237816 */ /* 0x010fe400000000ff */
[----:B------:R-:W-:Y:S01]  /*d0f0*/  ISETP.LT.AND P4, PT, R89, UR4, !P0 ;  /* 0x0000000459007c0c */ /* 0x000fe2000c781270 */
[----:B------:R2:W-:Y:S01]  /*d100*/  @P3 STG.E.U8 desc[UR14][R2.64], R33 ;  /* 0x0000002102003986 */ /* 0x0005e2000c10110e */
[----:B-1----:R-:W-:Y:S01]  /*d110*/  IMAD R9, R10, 0x2, R11 ;  /* 0x000000020a097824 */ /* 0x002fe200078e020b */
[----:B------:R-:W-:Y:S01]  /*d120*/  ULDC UR4, c[0x0][0x22c] ;  /* 0x00008b0000047ab9 */ /* 0x000fe20000000800 */
[----:B------:R-:W1:Y:S01]  /*d130*/  LDC R10, c[0x0][0x248] ;  /* 0x00009200ff0a7b82 */ /* 0x000e620000000800 */
[----:B------:R4:W-:Y:S01]  /*d140*/  @P5 STG.E.U8 desc[UR14][R4.64], R35 ;  /* 0x0000002304005986 */ /* 0x0009e2000c10110e */
[----:B------:R-:W-:-:S04]  /*d150*/  IADD3 R6, P5, R11, R38, RZ ;  /* 0x000000260b067210 */ /* 0x000fc80007fbe0ff */
[----:B------:R-:W-:Y:S01]  /*d160*/  LEA.HI.X.SX32 R7, R11, R40, 0x1, P5 ;  /* 0x000000280b077211 */ /* 0x000fe200028f0eff */
[----:B---3--:R-:W-:Y:S01]  /*d170*/  IMAD R11, R32, 0x2, R9 ;  /* 0x00000002200b7824 */ /* 0x008fe200078e0209 */
[----:B--2---:R-:W-:Y:S01]  /*d180*/  PRMT R33, R12, 0x7771, RZ ;  /* 0x000077710c217816 */ /* 0x004fe200000000ff */
[----:B------:R-:W2:Y:S01]  /*d190*/  LDC R32, c[0x0][0x248] ;  /* 0x00009200ff207b82 */ /* 0x000ea20000000800 */
[----:B------:R-:W-:Y:S01]  /*d1a0*/  ISETP.LT.AND P6, PT, R90, UR4, !P0 ;  /* 0x000000045a007c0c */ /* 0x000fe2000c7c1270 */
[----:B------:R-:W-:Y:S02]  /*d1b0*/  ULDC UR4, c[0x0][0x22c] ;  /* 0x00008b0000047ab9 */ /* 0x000fe40000000800 */
[----:B------:R3:W-:Y:S01]  /*d1c0*/  @P4 STG.E.U8 desc[UR14][R6.64], R33 ;  /* 0x0000002106004986 */ /* 0x0007e2000c10110e */
[-C--:B----4-:R-:W-:Y:S02]  /*d1d0*/  IADD3 R4, P4, R11, R38.reuse, RZ ;  /* 0x000000260b047210 */ /* 0x090fe40007f9e0ff */
[----:B------:R-:W-:-:S02]  /*d1e0*/  IADD3 R2, P5, R9, R38, RZ ;  /* 0x0000002609027210 */ /* 0x000fc40007fbe0ff */
[----:B------:R-:W-:Y:S01]  /*d1f0*/  ISETP.LT.AND P3, PT, R91, UR4, !P0 ;  /* 0x000000045b007c0c */ /* 0x000fe2000c761270 */
[----:B------:R-:W-:Y:S01]  /*d200*/  ULDC UR4, c[0x0][0x22c] ;  /* 0x00008b0000047ab9 */ /* 0x000fe20000000800 */
[-C--:B------:R-:W-:Y:S01]  /*d210*/  LEA.HI.X.SX32 R5, R11, R40.reuse, 0x1, P4 ;  /* 0x000000280b057211 */ /* 0x080fe200020f0eff */
[----:B0-----:R-:W-:Y:S01]  /*d220*/  IMAD R11, R8, 0x2, R11 ;  /* 0x00000002080b7824 */ /* 0x001fe200078e020b */
[----:B------:R-:W-:Y:S01]  /*d230*/  LEA.HI.X.SX32 R3, R9, R40, 0x1, P5 ;  /* 0x0000002809037211 */ /* 0x000fe200028f0eff */
[----:B------:R-:W0:Y:S01]  /*d240*/  LDC R8, c[0x0][0x248] ;  /* 0x00009200ff087b82 */ /* 0x000e220000000800 */
[----:B------:R-:W-:Y:S02]  /*d250*/  PRMT R9, R13, 0x7771, RZ ;  /* 0x000077710d097816 */ /* 0x000fe400000000ff */
[----:B------:R-:W-:Y:S01]  /*d260*/  ISETP.LT.AND P2, PT, R92, UR4, !P0 ;  /* 0x000000045c007c0c */ /* 0x000fe2000c741270 */
[----:B------:R-:W-:Y:S01]  /*d270*/  ULDC UR4, c[0x0][0x22c] ;  /* 0x00008b0000047ab9 */ /* 0x000fe20000000800 */
[----:B------:R-:W-:Y:S01]  /*d280*/  PRMT R35, R14, 0x7771, RZ ;  /* 0x000077710e237816 */ /* 0x000fe200000000ff */
[----:B------:R1:W-:Y:S01]  /*d290*/  @P6 STG.E.U8 desc[UR14][R2.64], R9 ;  /* 0x0000000902006986 */ /* 0x0003e2000c10110e */
[----:B------:R-:W-:Y:S01]  /*d2a0*/  ISETP.LT.AND P5, PT, R93, UR4, !P0 ;  /* 0x000000045d007c0c */ /* 0x000fe2000c7a1270 */
[----:B------:R-:W-:-:S02]  /*d2b0*/  ULDC UR4, c[0x0][0x22c] ;  /* 0x00008b0000047ab9 */ /* 0x000fc40000000800 */
[----:B------:R4:W-:Y:S01]  /*d2c0*/  @P3 STG.E.U8 desc[UR14][R4.64], R35 ;  /* 0x0000002304003986 */ /* 0x0009e2000c10110e */
[-C--:B---3--:R-:W-:Y:S01]  /*d2d0*/  IADD3 R6, P3, R11, R38.reuse, RZ ;  /* 0x000000260b067210 */ /* 0x088fe20007f7e0ff */
[----:B-1----:R-:W-:Y:S02]  /*d2e0*/  IMAD R9, R10, 0x2, R11 ;  /* 0x000000020a097824 */ /* 0x002fe400078e020b */
[----:B------:R-:W1:Y:S03]  /*d2f0*/  LDC R10, c[0x0][0x248] ;  /* 0x00009200ff0a7b82 */ /* 0x000e660000000800 */
[----:B------:R-:W-:Y:S02]  /*d300*/  IADD3 R2, P4, R9, R38, RZ ;  /* 0x0000002609027210 */ /* 0x000fe40007f9e0ff */
[----:B------:R-:W-:Y:S02]  /*d310*/  LEA.HI.X.SX32 R7, R11, R40, 0x1, P3 ;  /* 0x000000280b077211 */ /* 0x000fe400018f0eff */
[----:B------:R-:W-:-:S02]  /*d320*/  PRMT R33, R15, 0x7771, RZ ;  /* 0x000077710f217816 */ /* 0x000fc400000000ff */
[----:B------:R-:W-:Y:S01]  /*d330*/  LEA.HI.X.SX32 R3, R9, R40, 0x1, P4 ;  /* 0x0000002809037211 */ /* 0x000fe200020f0eff */
[----:B--2---:R-:W-:Y:S01]  /*d340*/  IMAD R9, R32, 0x2, R9 ;  /* 0x0000000220097824 */ /* 0x004fe200078e0209 */
[----:B------:R-:W-:Y:S01]  /*d350*/  PRMT R11, R12, 0x7772, RZ ;  /* 0x000077720c0b7816 */ /* 0x000fe200000000ff */
[----:B------:R-:W2:Y:S01]  /*d360*/  LDC R32, c[0x0][0x248] ;  /* 0x00009200ff207b82 */ /* 0x000ea20000000800 */
[----:B------:R-:W-:Y:S01]  /*d370*/  ISETP.LT.AND P6, PT, R94, UR4, !P0 ;  /* 0x000000045e007c0c */ /* 0x000fe2000c7c1270 */
[----:B------:R0:W-:Y:S01]  /*d380*/  @P2 STG.E.U8 desc[UR14][R6.64], R33 ;  /* 0x0000002106002986 */ /* 0x0001e2000c10110e */
[----:B------:R-:W-:-:S03]  /*d390*/  ULDC UR4, c[0x0][0x22c] ;  /* 0x00008b0000047ab9 */ /* 0x000fc60000000800 */
[----:B------:R1:W-:Y:S01]  /*d3a0*/  @P5 STG.E.U8 desc[UR14][R2.64], R11 ;  /* 0x0000000b02005986 */ /* 0x0003e2000c10110e */
[----:B----4-:R-:W-:-:S04]  /*d3b0*/  IADD3 R4, P5, R9, R38, RZ ;  /* 0x0000002609047210 */ /* 0x010fc80007fbe0ff */
[----:B------:R-:W-:Y:S01]  /*d3c0*/  LEA.HI.X.SX32 R5, R9, R40, 0x1, P5 ;  /* 0x0000002809057211 */ /* 0x000fe200028f0eff */
[----:B0-----:R-:W-:-:S04]  /*d3d0*/  IMAD R7, R8, 0x2, R9 ;  /* 0x0000000208077824 */ /* 0x001fc800078e0209 */
[----:B------:R-:W-:Y:S01]  /*d3e0*/  IMAD R9, R34, 0x2, R7 ;  /* 0x0000000222097824 */ /* 0x000fe200078e0207 */
[----:B------:R2:W-:Y:S01]  /*d3f0*/  @P6 STG.E.U8 desc[UR14][R4.64], R37 ;  /* 0x0000002504006986 */ /* 0x0005e2000c10110e */
[----:B------:R-:W-:Y:S01]  /*d400*/  ISETP.LT.AND P3, PT, R95, UR4, !P0 ;  /* 0x000000045f007c0c */ /* 0x000fe2000c761270 */
[----:B------:R-:W-:Y:S01]  /*d410*/  ULDC UR4, c[0x0][0x22c] ;  /* 0x00008b0000047ab9 */ /* 0x000fe20000000800 */
[----:B-1----:R-:W-:Y:S01]  /*d420*/  IMAD R11, R10, 0x2, R9 ;  /* 0x000000020a0b7824 */ /* 0x002fe200078e0209 */
[C---:B------:R-:W-:Y:S01]  /*d430*/  IADD3 R2, P6, R9.reuse, R38, RZ ;  /* 0x0000002609027210 */ /* 0x040fe20007fde0ff */
[----:B------:R-:W0:Y:S03]  /*d440*/  LDC R10, c[0x0][0x248] ;  /* 0x00009200ff0a7b82 */ /* 0x000e260000000800 */
[----:B------:R-:W-:Y:S02]  /*d450*/  LEA.HI.X.SX32 R3, R9, R40, 0x1, P6 ;  /* 0x0000002809037211 */ /* 0x000fe400030f0eff */
[C---:B------:R-:W-:Y:S01]  /*d460*/  IADD3 R8, P6, R11.reuse, R38, RZ ;  /* 0x000000260b087210 */ /* 0x040fe20007fde0ff */
[----:B--2---:R-:W-:Y:S01]  /*d470*/  IMAD R5, R32, 0x2, R11 ;  /* 0x0000000220057824 */ /* 0x004fe200078e020b */
[----:B------:R-:W-:Y:S01]  /*d480*/  ISETP.LT.AND P2, PT, R96, UR4, !P0 ;  /* 0x0000000460007c0c */ /* 0x000fe2000c741270 */
[----:B------:R-:W-:Y:S01]  /*d490*/  ULDC UR4, c[0x0][0x22c] ;  /* 0x00008b0000047ab9 */ /* 0x000fe20000000800 */
[----:B------:R-:W-:Y:S01]  /*d4a0*/  LEA.HI.X.SX32 R9, R11, R40, 0x1, P6 ;  /* 0x000000280b097211 */ /* 0x000fe200030f0eff */
[----:B------:R-:W1:Y:S01]  /*d4b0*/  LDC R32, c[0x0][0x248] ;  /* 0x00009200ff207b82 */ /* 0x000e620000000800 */
[----:B------:R-:W-:-:S02]  /*d4c0*/  PRMT R11, R12, 0x7773, RZ ;  /* 0x000077730c0b7816 */ /* 0x000fc400000000ff */
[----:B------:R-:W-:Y:S01]  /*d4d0*/  ISETP.LT.AND P4, PT, R97, UR4, !P0 ;  /* 0x0000000461007c0c */ /* 0x000fe2000c781270 */
[----:B------:R-:W-:-:S04]  /*d4e0*/  ULDC UR4, c[0x0][0x22c] ;  /* 0x00008b0000047ab9 */ /* 0x000fc80000000800 */
[----:B------:R-:W2:Y:S01]  /*d4f0*/  LDC R12, c[0x0][0x248] ;  /* 0x00009200ff0c7b82 */ /* 0x000ea20000000800 */
[C---:B------:R-:W-:Y:S02]  /*d500*/  IADD3 R6, P5, R7.reuse, R38, RZ ;  /* 0x0000002607067210 */ /* 0x040fe40007fbe0ff */
[----:B------:R-:W-:Y:S02]  /*d510*/  PRMT R35, R14, 0x7772, RZ ;  /* 0x000077720e237816 */ /* 0x000fe400000000ff */
[----:B------:R-:W-:Y:S02]  /*d520*/  LEA.HI.X.SX32 R7, R7, R40, 0x1, P5 ;  /* 0x0000002807077211 */ /* 0x000fe400028f0eff */
[----:B------:R-:W-:Y:S01]  /*d530*/  ISETP.LT.AND P5, PT, R98, UR4, !P0 ;  /* 0x0000000462007c0c */ /* 0x000fe2000c7a1270 */
[----:B------:R-:W3:Y:S01]  /*d540*/  LDC R34, c[0x0][0x248] ;  /* 0x00009200ff227b82 */ /* 0x000ee20000000800 */
[----:B------:R-:W-:Y:S01]  /*d550*/  PRMT R33, R15, 0x7772, RZ ;  /* 0x000077720f217816 */ /* 0x000fe200000000ff */
[----:B------:R4:W-:Y:S01]  /*d560*/  @P3 STG.E.U8 desc[UR14][R6.64], R35 ;  /* 0x0000002306003986 */ /* 0x0009e2000c10110e */
[----:B------:R-:W-:Y:S01]  /*d570*/  IADD3 R4, P6, R5, R38, RZ ;  /* 0x0000002605047210 */ /* 0x000fe20007fde0ff */
[----:B------:R-:W-:-:S02]  /*d580*/  ULDC UR4, c[0x0][0x22c] ;  /* 0x00008b0000047ab9 */ /* 0x000fc40000000800 */
[----:B------:R-:W-:Y:S01]  /*d590*/  @P2 STG.E.U8 desc[UR14][R2.64], R33 ;  /* 0x0000002102002986 */ /* 0x000fe2000c10110e */
[----:B------:R-:W-:-:S03]  /*d5a0*/  PRMT R13, R13, 0x7773, RZ ;  /* 0x000077730d0d7816 */ /* 0x000fc600000000ff */
[----:B------:R0:W-:Y:S01]  /*d5b0*/  @P4 STG.E.U8 desc[UR14][R8.64], R11 ;  /* 0x0000000b08004986 */ /* 0x0001e2000c10110e */
[----:B----4-:R-:W-:Y:S01]  /*d5c0*/  IMAD R7, R36, 0x2, R5 ;  /* 0x0000000224077824 */ /* 0x010fe200078e0205 */
[----:B------:R-:W-:Y:S02]  /*d5d0*/  LEA.HI.X.SX32 R5, R5, R40, 0x1, P6 ;  /* 0x0000002805057211 */ /* 0x000fe400030f0eff */
[----:B------:R-:W-:Y:S01]  /*d5e0*/  ISETP.LT.AND P3, PT, R99, UR4, !P0 ;  /* 0x0000000463007c0c */ /* 0x000fe2000c761270 */
[----:B------:R-:W-:Y:S01]  /*d5f0*/  ULDC UR4, c[0x0][0x22c] ;  /* 0x00008b0000047ab9 */ /* 0x000fe20000000800 */
[----:B0-----:R-:W0:Y:S01]  /*d600*/  LDC R8, c[0x0][0x248] ;  /* 0x00009200ff087b82 */ /* 0x001e220000000800 */
[----:B------:R-:W-:Y:S01]  /*d610*/  IMAD R9, R10, 0x2, R7 ;  /* 0x000000020a097824 */ /* 0x000fe200078e0207 */
[----:B------:R2:W-:Y:S01]  /*d620*/  @P5 STG.E.U8 desc[UR14][R4.64], R13 ;  /* 0x0000000d04005986 */ /* 0x0005e2000c10110e */
[----:B------:R-:W-:-:S05]  /*d630*/  IADD3 R2, P5, R7, R38, RZ ;  /* 0x0000002607027210 */ /* 0x000fca0007fbe0ff */
[----:B------:R-:W4:Y:S01]  /*d640*/  LDC R10, c[0x0][0x248] ;  /* 0x00009200ff0a7b82 */ /* 0x000f220000000800 */
[----:B------:R-:W-:Y:S02]  /*d650*/  IADD3 R6, P6, R9, R38, RZ ;  /* 0x0000002609067210 */ /* 0x000fe40007fde0ff */
[----:B------:R-:W-:Y:S01]  /*d660*/  ISETP.LT.AND P2, PT, R101, UR4, !P0 ;  /* 0x0000000465007c0c */ /* 0x000fe2000c741270 */
[----:B------:R-:W-:Y:S01]  /*d670*/  ULDC UR4, c[0x0][0x22c] ;  /* 0x00008b0000047ab9 */ /* 0x000fe20000000800 */
[----:B--2---:R-:W-:Y:S01]  /*d680*/  IMAD R5, R12, 0x2, R9 ;  /* 0x000000020c057824 */ /* 0x004fe200078e0209 */
[-C--:B------:R-:W-:Y:S02]  /*d690*/  LEA.HI.X.SX32 R3, R7, R40.reuse, 0x1, P5 ;  /* 0x0000002807037211 */ /* 0x080fe400028f0eff */
[----:B------:R-:W2:Y:S01]  /*d6a0*/  LDC R12, c[0x0][0x248] ;  /* 0x00009200ff0c7b82 */ /* 0x000ea20000000800 */
[----:B------:R-:W-:Y:S02]  /*d6b0*/  PRMT R11, R14, 0x7773, RZ ;  /* 0x000077730e0b7816 */ /* 0x000fe400000000ff */
[----:B------:R-:W-:Y:S01]  /*d6c0*/  LEA.HI.X.SX32 R7, R9, R40, 0x1, P6 ;  /* 0x0000002809077211 */ /* 0x000fe200030f0eff */
[----:B-1----:R-:W-:Y:S01]  /*d6d0*/  IMAD R9, R32, 0x2, R5 ;  /* 0x0000000220097824 */ /* 0x002fe200078e0205 */
[----:B------:R-:W-:Y:S01]  /*d6e0*/  IADD3 R4, P6, R5, R38, RZ ;  /* 0x0000002605047210 */ /* 0x000fe20007fde0ff */
[----:B------:R1:W-:Y:S01]  /*d6f0*/  @P3 STG.E.U8 desc[UR14][R2.64], R11 ;  /* 0x0000000b02003986 */ /* 0x0003e2000c10110e */
[----:B------:R-:W-:Y:S01]  /*d700*/  PRMT R15, R15, 0x7773, RZ ;  /* 0x000077730f0f7816 */ /* 0x000fe200000000ff */
[----:B------:R-:W2:Y:S01]  /*d710*/  LDC R14, c[0x0][0x248] ;  /* 0x00009200ff0e7b82 */ /* 0x000ea20000000800 */
[----:B------:R-:W-:-:S02]  /*d720*/  LEA.HI.X.SX32 R5, R5, R40, 0x1, P6 ;  /* 0x0000002805057211 */ /* 0x000fc400030f0eff */
[----:B------:R-:W-:Y:S01]  /*d730*/  ISETP.LT.AND P4, PT, R103, UR4, !P0 ;  /* 0x0000000467007c0c */ /* 0x000fe2000c781270 */
[----:B------:R0:W-:Y:S01]  /*d740*/  @P2 STG.E.U8 desc[UR14][R6.64], R15 ;  /* 0x0000000f06002986 */ /* 0x0001e2000c10110e */
[----:B------:R-:W-:Y:S01]  /*d750*/  ULDC UR4, c[0x0][0x22c] ;  /* 0x00008b0000047ab9 */ /* 0x000fe20000000800 */
[----:B------:R-:W-:Y:S02]  /*d760*/  PRMT R13, R16, 0x7770, RZ ;  /* 0x00007770100d7816 */ /* 0x000fe400000000ff */
[----:B------:R-:W-:Y:S01]  /*d770*/  PRMT R33, R19, 0x7770, RZ ;  /* 0x0000777013217816 */ /* 0x000fe200000000ff */
[----:B------:R-:W2:Y:S01]  /*d780*/  LDC R32, c[0x0][0x248] ;  /* 0x00009200ff207b82 */ /* 0x000ea20000000800 */
[----:B-1----:R-:W-:Y:S01]  /*d790*/  IADD3 R2, P6, R9, R38, RZ ;  /* 0x0000002609027210 */ /* 0x002fe20007fde0ff */
[----:B---3--:R-:W-:-:S03]  /*d7a0*/  IMAD R11, R34, 0x2, R9 ;  /* 0x00000002220b7824 */ /* 0x008fc600078e0209 */
[----:B------:R-:W-:Y:S01]  /*d7b0*/  LEA.HI.X.SX32 R3, R9, R40, 0x1, P6 ;  /* 0x0000002809037211 */ /* 0x000fe200030f0eff */
[----:B0-----:R-:W-:Y:S01]  /*d7c0*/  IMAD R9, R8, 0x2, R11 ;  /* 0x0000000208097824 */ /* 0x001fe200078e020b */
[C---:B------:R-:W-:Y:S01]  /*d7d0*/  IADD3 R6, P6, R11.reuse, R38, RZ ;  /* 0x000000260b067210 */ /* 0x040fe20007fde0ff */
[----:B------:R-:W0:Y:S01]  /*d7e0*/  LDC R8, c[0x0][0x248] ;  /* 0x00009200ff087b82 */ /* 0x000e220000000800 */
[----:B------:R-:W-:Y:S01]  /*d7f0*/  ISETP.LT.AND P5, PT, R104, UR4, !P0 ;  /* 0x0000000468007c0c */ /* 0x000fe2000c7a1270 */
[----:B------:R-:W-:Y:S01]  /*d800*/  ULDC UR4, c[0x0][0x22c] ;  /* 0x00008b0000047ab9 */ /* 0x000fe20000000800 */
[----:B------:R-:W-:Y:S01]  /*d810*/  LEA.HI.X.SX32 R7, R11, R40, 0x1, P6 ;  /* 0x000000280b077211 */ /* 0x000fe200030f0eff */
[----:B----4-:R-:W-:Y:S01]  /*d820*/  IMAD R11, R10, 0x2, R9 ;  /* 0x000000020a0b7824 */ /* 0x010fe200078e0209 */
[----:B------:R-:W-:Y:S01]  /*d830*/  ISETP.LT.AND P3, PT, R105, UR4, !P0 ;  /* 0x0000000469007c0c */ /* 0x000fe2000c761270 */
[----:B------:R-:W-:Y:S02]  /*d840*/  ULDC UR4, c[0x0][0x22c] ;  /* 0x00008b0000047ab9 */ /* 0x000fe40000000800 */
[----:B------:R-:W1:Y:S01]  /*d850*/  LDC R10, c[0x0][0x248] ;  /* 0x00009200ff0a7b82 */ /* 0x000e620000000800 */
[----:B------:R3:W-:Y:S01]  /*d860*/  @P4 STG.E.U8 desc[UR14][R4.64], R13 ;  /* 0x0000000d04004986 */ /* 0x0007e2000c10110e */
[----:B------:R-:W-:-:S02]  /*d870*/  PRMT R15, R17, 0x7770, RZ ;  /* 0x00007770110f7816 */ /* 0x000fc400000000ff */
[----:B------:R-:W-:Y:S01]  /*d880*/  ISETP.LT.AND P2, PT, R106, UR4, !P0 ;  /* 0x000000046a007c0c */ /* 0x000fe2000c741270 */
[----:B------:R-:W-:Y:S02]  /*d890*/  ULDC UR4, c[0x0][0x22c] ;  /* 0x00008b0000047ab9 */ /* 0x000fe40000000800 */
[----:B------:R-:W-:Y:S01]  /*d8a0*/  ISETP.LT.AND P4, PT, R107, UR4, !P0 ;  /* 0x000000046b007c0c */ /* 0x000fe2000c781270 */
[----:B------:R4:W-:Y:S01]  /*d8b0*/  @P5 STG.E.U8 desc[UR14][R2.64], R15 ;  /* 0x0000000f02005986 */ /* 0x0009e2000c10110e */
[----:B------:R-:W-:Y:S01]  /*d8c0*/  ULDC UR4, c[0x0][0x22c] ;  /* 0x00008b0000047ab9 */ /* 0x000fe20000000800 */
[C---:B---3--:R-:W-:Y:S02]  /*d8d0*/  IADD3 R4, P6, R9.reuse, R38, RZ ;  /* 0x0000002609047210 */ /* 0x048fe40007fde0ff */
[----:B------:R-:W-:Y:S02]  /*d8e0*/  PRMT R13, R18, 0x7770, RZ ;  /* 0x00007770120d7816 */ /* 0x000fe400000000ff */
[----:B------:R-:W-:Y:S01]  /*d8f0*/  LEA.HI.X.SX32 R5, R9, R40, 0x1, P6 ;  /* 0x0000002809057211 */ /* 0x000fe200030f0eff */
[----:B--2---:R-:W-:Y:S01]  /*d900*/  IMAD R9, R12, 0x2, R11 ;  /* 0x000000020c097824 */ /* 0x004fe200078e020b */
[----:B------:R-:W-:Y:S01]  /*d910*/  ISETP.LT.AND P5, PT, R108, UR4, !P0 ;  /* 0x000000046c007c0c */ /* 0x000fe2000c7a1270 */
[----:B------:R2:W-:Y:S01]  /*d920*/  @P3 STG.E.U8 desc[UR14][R6.64], R13 ;  /* 0x0000000d06003986 */ /* 0x0005e2000c10110e */
[C---:B----4-:R-:W-:Y:S01]  /*d930*/  IADD3 R2, P6, R11.reuse, R38, RZ ;  /* 0x000000260b027210 */ /* 0x050fe20007fde0ff */
[----:B------:R-:W-:Y:S01]  /*d940*/  ULDC UR4, c[0x0][0x22c] ;  /* 0x00008b0000047ab9 */ /* 0x000fe20000000800 */
[----:B------:R-:W-:Y:S01]  /*d950*/  PRMT R15, R16, 0x7771, RZ ;  /* 0x00007771100f7816 */ /* 0x000fe200000000ff */
[----:B------:R-:W3:Y:S01]  /*d960*/  LDC R12, c[0x0][0x248] ;  /* 0x00009200ff0c7b82 */ /* 0x000ee20000000800 */
[----:B------:R-:W-:-:S02]  /*d970*/  LEA.HI.X.SX32 R3, R11, R40, 0x1, P6 ;  /* 0x000000280b037211 */ /* 0x000fc400030f0eff */
[----:B--2---:R-:W-:Y:S02]  /*d980*/  IADD3 R6, P6, R9, R38, RZ ;  /* 0x0000002609067210 */ /* 0x004fe40007fde0ff */
[----:B------:R-:W-:Y:S02]  /*d990*/  PRMT R13, R17, 0x7771, RZ ;  /* 0x00007771110d7816 */ /* 0x000fe400000000ff */
[----:B------:R-:W-:Y:S01]  /*d9a0*/  LEA.HI.X.SX32 R7, R9, R40, 0x1, P6 ;  /* 0x0000002809077211 */ /* 0x000fe200030f0eff */
[----:B0-----:R-:W-:Y:S01]  /*d9b0*/  IMAD R9, R8, 0x2, R9 ;  /* 0x0000000208097824 */ /* 0x001fe200078e0209 */
[----:B------:R0:W-:Y:S01]  /*d9c0*/  @P2 STG.E.U8 desc[UR14][R4.64], R33 ;  /* 0x0000002104002986 */ /* 0x0001e2000c10110e */
[----:B------:R-:W2:Y:S01]  /*d9d0*/  LDC R8, c[0x0][0x248] ;  /* 0x00009200ff087b82 */ /* 0x000ea20000000800 */
[----:B------:R-:W-:Y:S01]  /*d9e0*/  ISETP.LT.AND P3, PT, R109, UR4, !P0 ;  /* 0x000000046d007c0c */ /* 0x000fe2000c761270 */
[----:B------:R-:W-:Y:S01]  /*d9f0*/  ULDC UR4, c[0x0][0x22c] ;  /* 0x00008b0000047ab9 */ /* 0x000fe20000000800 */
[----:B------:R4:W-:Y:S01]  /*da00*/  @P4 STG.E.U8 desc[UR14][R2.64], R15 ;  /* 0x0000000f02004986 */ /* 0x0009e2000c10110e */
[----:B-1----:R-:W-:Y:S01]  /*da10*/  IMAD R11, R10, 0x2, R9 ;  /* 0x000000020a0b7824 */ /* 0x002fe200078e0209 */
[----:B------:R-:W-:Y:S01]  /*da20*/  ISETP.LT.AND P2, PT, R110, UR4, !P0 ;  /* 0x000000046e007c0c */ /* 0x000fe2000c741270 */
[----:B------:R-:W-:Y:S01]  /*da30*/  ULDC UR4, c[0x0][0x22c] ;  /* 0x00008b0000047ab9 */ /* 0x000fe20000000800 */
[----:B------:R1:W-:Y:S01]  /*da40*/  @P5 STG.E.U8 desc[UR14][R6.64], R13 ;  /* 0x0000000d06005986 */ /* 0x0003e2000c10110e */
[----:B------:R-:W3:Y:S01]  /*da50*/  LDC R10, c[0x0][0x248] ;  /* 0x00009200ff0a7b82 */ /* 0x000ee20000000800 */
[----:B0-----:R-:W-:-:S04]  /*da60*/  IADD3 R4, P5, R9, R38, RZ ;  /* 0x0000002609047210 */ /* 0x001fc80007fbe0ff */
[----:B------:R-:W-:Y:S02]  /*da70*/  LEA.HI.X.SX32 R5, R9, R40, 0x1, P5 ;  /* 0x0000002809057211 */ /* 0x000fe400028f0eff */
[C---:B----4-:R-:W-:Y:S02]  /*da80*/  IADD3 R2, P5, R11.reuse, R38, RZ ;  /* 0x000000260b027210 */ /* 0x050fe40007fbe0ff */
[----:B------:R-:W-:Y:S01]  /*da90*/  PRMT R15, R18, 0x7771, RZ ;  /* 0x00007771120f7816 */ /* 0x000fe200000000ff */
[----:B------:R-:W-:Y:S01]  /*daa0*/  IMAD R9, R14, 0x2, R11 ;  /* 0x000000020e097824 */ /* 0x000fe200078e020b */
[----:B------:R-:W-:Y:S01]  /*dab0*/  LEA.HI.X.SX32 R3, R11, R40, 0x1, P5 ;  /* 0x000000280b037211 */ /* 0x000fe200028f0eff */
[----:B------:R-:W0:Y:S01]  /*dac0*/  LDC R14, c[0x0][0x248] ;  /* 0x00009200ff0e7b82 */ /* 0x000e220000000800 */
[----:B-1----:R-:W-:Y:S01]  /*dad0*/  PRMT R13, R19, 0x7771, RZ ;  /* 0x00007771130d7816 */ /* 0x002fe200000000ff */
[----:B------:R3:W-:Y:S04]  /*dae0*/  @P3 STG.E.U8 desc[UR14][R4.64], R15 ;  /* 0x0000000f04003986 */ /* 0x0007e8000c10110e */
[----:B------:R1:W-:Y:S01]  /*daf0*/  @P2 STG.E.U8 desc[UR14][R2.64], R13 ;  /* 0x0000000d02002986 */ /* 0x0003e2000c10110e */
[----:B------:R-:W-:-:S04]  /*db00*/  IADD3 R6, P2, R9, R38, RZ ;  /* 0x0000002609067210 */ /* 0x000fc80007f5e0ff */
[----:B------:R-:W-:Y:S01]  /*db10*/  LEA.HI.X.SX32 R7, R9, R40, 0x1, P2 ;  /* 0x0000002809077211 */ /* 0x000fe200010f0eff */
[----:B--2---:R-:W-:Y:S01]  /*db20*/  IMAD R9, R8, 0x2, R9 ;  /* 0x0000000208097824 */ /* 0x004fe200078e0209 */
[----:B------:R-:W-:Y:S01]  /*db30*/  ISETP.LT.AND P4, PT, R111, UR4, !P0 ;  /* 0x000000046f007c0c */ /* 0x000fe2000c781270 */
[----:B------:R-:W-:Y:S02]  /*db40*/  ULDC UR4, c[0x0][0x22c] ;  /* 0x00008b0000047ab9 */ /* 0x000fe40000000800 */
[----:B---3--:R-:W-:Y:S02]  /*db50*/  IMAD R5, R10, 0x2, R9 ;  /* 0x000000020a057824 */ /* 0x008fe400078e0209 */
[----:B------:R-:W2:Y:S01]  /*db60*/  LDC R10, c[0x0][0x248] ;  /* 0x00009200ff0a7b82 */ /* 0x000ea20000000800 */
[----:B------:R-:W-:Y:S02]  /*db70*/  PRMT R11, R16, 0x7772, RZ ;  /* 0x00007772100b7816 */ /* 0x000fe400000000ff */
[----:B------:R-:W-:Y:S01]  /*db80*/  ISETP.LT.AND P6, PT, R112, UR4, !P0 ;  /* 0x0000000470007c0c */ /* 0x000fe2000c7c1270 */
[----:B------:R-:W-:-:S04]  /*db90*/  ULDC UR4, c[0x0][0x22c] ;  /* 0x00008b0000047ab9 */ /* 0x000fc80000000800 */
[----:B------:R0:W-:Y:S01]  /*dba0*/  @P4 STG.E.U8 desc[UR14][R6.64], R11 ;  /* 0x0000000b06004986 */ /* 0x0001e2000c10110e */
[----:B-1----:R-:W-:-:S04]  /*dbb0*/  IADD3 R2, P4, R9, R38, RZ ;  /* 0x0000002609027210 */ /* 0x002fc80007f9e0ff */
[----:B------:R-:W-:Y:S01]  /*dbc0*/  LEA.HI.X.SX32 R3, R9, R40, 0x1, P4 ;  /* 0x0000002809037211 */ /* 0x000fe200020f0eff */
[----:B------:R-:W-:Y:S01]  /*dbd0*/  IMAD R9, R12, 0x2, R5 ;  /* 0x000000020c097824 */ /* 0x000fe200078e0205 */
[----:B------:R-:W-:Y:S01]  /*dbe0*/  PRMT R33, R17, 0x7772, RZ ;  /* 0x0000777211217816 */ /* 0x000fe200000000ff */
[----:B------:R-:W1:Y:S02]  /*dbf0*/  LDC R12, c[0x0][0x248] ;  /* 0x00009200ff0c7b82 */ /* 0x000e640000000800 */
[----:B0-----:R-:W-:Y:S02]  /*dc00*/  IMAD R11, R14, 0x2, R9 ;  /* 0x000000020e0b7824 */ /* 0x001fe400078e0209 */
[----:B------:R2:W-:Y:S01]  /*dc10*/  @P6 STG.E.U8 desc[UR14][R2.64], R33 ;  /* 0x0000002102006986 */ /* 0x0005e2000c10110e */
[----:B------:R-:W-:Y:S01]  /*dc20*/  ISETP.LT.AND P3, PT, R113, UR4, !P0 ;  /* 0x0000000471007c0c */ /* 0x000fe2000c761270 */
[----:B------:R-:W-:Y:S01]  /*dc30*/  ULDC UR4, c[0x0][0x22c] ;  /* 0x00008b0000047ab9 */ /* 0x000fe20000000800 */
[-C--:B------:R-:W-:Y:S01]  /*dc40*/  IADD3 R6, P6, R9, R38.reuse, RZ ;  /* 0x0000002609067210 */ /* 0x080fe20007fde0ff */
[----:B------:R-:W0:Y:S01]  /*dc50*/  LDC R14, c[0x0][0x248] ;  /* 0x00009200ff0e7b82 */ /* 0x000e220000000800 */
[----:B------:R-:W-:Y:S01]  /*dc60*/  IADD3 R4, P4, R5, R38, RZ ;  /* 0x0000002605047210 */ /* 0x000fe20007f9e0ff */
[----:B--2---:R-:W-:-:S06]  /*dc70*/  IMAD R3, R10, 0x2, R11 ;  /* 0x000000020a037824 */ /* 0x004fcc00078e020b */
[----:B------:R-:W2:Y:S01]  /*dc80*/  LDC R10, c[0x0][0x248] ;  /* 0x00009200ff0a7b82 */ /* 0x000ea20000000800 */
[----:B------:R-:W-:Y:S01]  /*dc90*/  ISETP.LT.AND P2, PT, R114, UR4, !P0 ;  /* 0x0000000472007c0c */ /* 0x000fe2000c741270 */
[----:B------:R-:W-:Y:S01]  /*dca0*/  ULDC UR4, c[0x0][0x22c] ;  /* 0x00008b0000047ab9 */ /* 0x000fe20000000800 */
[----:B------:R-:W-:Y:S01]  /*dcb0*/  ISETP.LT.AND P5, PT, R115, UR5, !P0 ;  /* 0x0000000573007c0c */ /* 0x000fe2000c7a1270 */
[----:B------:R-:W-:Y:S01]  /*dcc0*/  ULDC UR5, c[0x0][0x22c] ;  /* 0x00008b0000057ab9 */ /* 0x000fe20000000800 */
[-C--:B------:R-:W-:Y:S02]  /*dcd0*/  LEA.HI.X.SX32 R7, R9, R40.reuse, 0x1, P6 ;  /* 0x0000002809077211 */ /* 0x080fe400030f0eff */
[----:B------:R-:W-:Y:S02]  /*dce0*/  LEA.HI.X.SX32 R5, R5, R40, 0x1, P4 ;  /* 0x0000002805057211 */ /* 0x000fe400020f0eff */
[----:B------:R-:W-:Y:S02]  /*dcf0*/  IADD3 R8, P6, R11, R38, RZ ;  /* 0x000000260b087210 */ /* 0x000fe40007fde0ff */
[----:B------:R-:W-:-:S02]  /*dd00*/  PRMT R15, R18, 0x7772, RZ ;  /* 0x00007772120f7816 */ /* 0x000fc400000000ff */
[----:B------:R-:W-:Y:S01]  /*dd10*/  ISETP.LT.AND P4, PT, R116, UR4, !P0 ;  /* 0x0000000474007c0c */ /* 0x000fe2000c781270 */
[----:B------:R-:W-:Y:S01]  /*dd20*/  ULDC UR4, c[0x0][0x22c] ;  /* 0x00008b0000047ab9 */ /* 0x000fe20000000800 */
[----:B------:R-:W-:Y:S01]  /*dd30*/  LEA.HI.X.SX32 R9, R11, R40, 0x1, P6 ;  /* 0x000000280b097211 */ /* 0x000fe200030f0eff */
[----:B------:R3:W-:Y:S01]  /*dd40*/  @P3 STG.E.U8 desc[UR14][R4.64], R15 ;  /* 0x0000000f04003986 */ /* 0x0007e2000c10110e */
[----:B------:R-:W-:Y:S02]  /*dd50*/  PRMT R13, R19, 0x7772, RZ ;  /* 0x00007772130d7816 */ /* 0x000fe400000000ff */
[----:B------:R-:W-:Y:S02]  /*dd60*/  PRMT R11, R16, 0x7773, RZ ;  /* 0x00007773100b7816 */ /* 0x000fe400000000ff */
[----:B------:R-:W-:Y:S01]  /*dd70*/  IADD3 R2, P6, R3, R38, RZ ;  /* 0x0000002603027210 */ /* 0x000fe20007fde0ff */
[----:B------:R-:W4:Y:S01]  /*dd80*/  LDC R16, c[0x0][0x248] ;  /* 0x00009200ff107b82 */ /* 0x000f220000000800 */
[----:B------:R-:W-:Y:S01]  /*dd90*/  PRMT R17, R17, 0x7773, RZ ;  /* 0x0000777311117816 */ /* 0x000fe200000000ff */
[----:B------:R1:W-:Y:S01]  /*dda0*/  @P2 STG.E.U8 desc[UR14][R6.64], R13 ;  /* 0x0000000d06002986 */ /* 0x0003e2000c10110e */
[----:B---3--:R-:W-:Y:S01]  /*ddb0*/  IMAD R5, R32, 0x2, R3 ;  /* 0x0000000220057824 */ /* 0x008fe200078e0203 */
[----:B------:R-:W-:-:S02]  /*ddc0*/  LEA.HI.X.SX32 R3, R3, R40, 0x1, P6 ;  /* 0x0000002803037211 */ /* 0x000fc400030f0eff */
[----:B------:R3:W-:Y:S01]  /*ddd0*/  @P5 STG.E.U8 desc[UR14][R8.64], R11 ;  /* 0x0000000b08005986 */ /* 0x0007e2000c10110e */
[----:B------:R-:W-:Y:S01]  /*dde0*/  ISETP.LT.AND P3, PT, R117, UR4, !P0 ;  /* 0x0000000475007c0c */ /* 0x000fe2000c761270 */
[----:B------:R-:W-:Y:S01]  /*ddf0*/  ULDC UR4, c[0x0][0x22c] ;  /* 0x00008b0000047ab9 */ /* 0x000fe20000000800 */
[----:B-1----:R-:W-:Y:S01]  /*de00*/  IMAD R7, R12, 0x2, R5 ;  /* 0x000000020c077824 */ /* 0x002fe200078e0205 */
[----:B------:R2:W-:Y:S01]  /*de10*/  @P4 STG.E.U8 desc[UR14][R2.64], R17 ;  /* 0x0000001102004986 */ /* 0x0005e2000c10110e */
[----:B---3--:R-:W1:Y:S01]  /*de20*/  LDC R8, c[0x0][0x248] ;  /* 0x00009200ff087b82 */ /* 0x008e620000000800 */
[----:B------:R-:W-:Y:S01]  /*de30*/  IADD3 R4, P4, R5, R38, RZ ;  /* 0x0000002605047210 */ /* 0x000fe20007f9e0ff */
[----:B--2---:R-:W-:Y:S01]  /*de40*/  IMAD R3, R10, 0x2, R7 ;  /* 0x000000020a037824 */ /* 0x004fe200078e0207 */
[----:B------:R-:W-:-:S05]  /*de50*/  ISETP.LT.AND P2, PT, R119, UR4, !P0 ;  /* 0x0000000477007c0c */ /* 0x000fca000c741270 */
[----:B------:R-:W2:Y:S01]  /*de60*/  LDC R10, c[0x0][0x248] ;  /* 0x00009200ff0a7b82 */ /* 0x000ea20000000800 */
[----:B------:R-:W-:Y:S01]  /*de70*/  IADD3 R6, P6, R7, R38, RZ ;  /* 0x0000002607067210 */ /* 0x000fe20007fde0ff */
[----:B0-----:R-:W-:Y:S01]  /*de80*/  IMAD R9, R14, 0x2, R3 ;  /* 0x000000020e097824 */ /* 0x001fe200078e0203 */
[-C--:B------:R-:W-:Y:S01]  /*de90*/  LEA.HI.X.SX32 R5, R5, R40.reuse, 0x1, P4 ;  /* 0x0000002805057211 */ /* 0x080fe200020f0eff */
[----:B------:R-:W-:Y:S01]  /*dea0*/  ULDC UR4, c[0x0][0x22c] ;  /* 0x00008b0000047ab9 */ /* 0x000fe20000000800 */
[----:B------:R-:W-:Y:S02]  /*deb0*/  PRMT R11, R18, 0x7773, RZ ;  /* 0x00007773120b7816 */ /* 0x000fe400000000ff */
[----:B------:R-:W-:Y:S01]  /*dec0*/  LEA.HI.X.SX32 R7, R7, R40, 0x1, P6 ;  /* 0x0000002807077211 */ /* 0x000fe200030f0eff */
[----:B------:R-:W0:Y:S01]  /*ded0*/  LDC R12, c[0x0][0x248] ;  /* 0x00009200ff0c7b82 */ /* 0x000e220000000800 */
[----:B------:R-:W-:Y:S01]  /*dee0*/  IADD3 R2, P6, R3, R38, RZ ;  /* 0x0000002603027210 */ /* 0x000fe20007fde0ff */
[----:B------:R3:W-:Y:S01]  /*def0*/  @P3 STG.E.U8 desc[UR14][R4.64], R11 ;  /* 0x0000000b04003986 */ /* 0x0007e2000c10110e */
[----:B------:R-:W-:-:S02]  /*df00*/  PRMT R19, R19, 0x7773, RZ ;  /* 0x0000777313137816 */ /* 0x000fc400000000ff */
[----:B------:R-:W-:Y:S02]  /*df10*/  LEA.HI.X.SX32 R3, R3, R40, 0x1, P6 ;  /* 0x0000002803037211 */ /* 0x000fe400030f0eff */
[----:B------:R-:W-:Y:S01]  /*df20*/  ISETP.LT.AND P5, PT, R120, UR4, !P0 ;  /* 0x0000000478007c0c */ /* 0x000fe2000c7a1270 */
[----:B------:R1:W-:Y:S01]  /*df30*/  @P2 STG.E.U8 desc[UR14][R6.64], R19 ;  /* 0x0000001306002986 */ /* 0x0003e2000c10110e */
[----:B------:R-:W-:Y:S01]  /*df40*/  ULDC UR4, c[0x0][0x22c] ;  /* 0x00008b0000047ab9 */ /* 0x000fe20000000800 */
[----:B------:R-:W-:Y:S01]  /*df50*/  PRMT R13, R20, 0x7770, RZ ;  /* 0x00007770140d7816 */ /* 0x000fe200000000ff */
[----:B------:R-:W0:Y:S01]  /*df60*/  LDC R14, c[0x0][0x248] ;  /* 0x00009200ff0e7b82 */ /* 0x000e220000000800 */
[----:B---3--:R-:W-:Y:S01]  /*df70*/  IADD3 R4, P6, R9, R38, RZ ;  /* 0x0000002609047210 */ /* 0x008fe20007fde0ff */
[----:B----4-:R-:W-:-:S03]  /*df80*/  IMAD R11, R16, 0x2, R9 ;  /* 0x00000002100b7824 */ /* 0x010fc600078e0209 */
[----:B------:R-:W-:Y:S01]  /*df90*/  LEA.HI.X.SX32 R5, R9, R40, 0x1, P6 ;  /* 0x0000002809057211 */ /* 0x000fe200030f0eff */
[----:B-1----:R-:W-:Y:S01]  /*dfa0*/  IMAD R9, R8, 0x2, R11 ;  /* 0x0000000208097824 */ /* 0x002fe200078e020b */
[----:B------:R-:W-:Y:S01]  /*dfb0*/  IADD3 R6, P6, R11, R38, RZ ;  /* 0x000000260b067210 */ /* 0x000fe20007fde0ff */
[----:B------:R-:W1:Y:S01]  /*dfc0*/  LDC R8, c[0x0][0x248] ;  /* 0x00009200ff087b82 */ /* 0x000e620000000800 */
[----:B------:R-:W-:Y:S01]  /*dfd0*/  ISETP.LT.AND P4, PT, R121, UR4, !P0 ;  /* 0x0000000479007c0c */ /* 0x000fe2000c781270 */
[----:B------:R-:W-:Y:S01]  /*dfe0*/  ULDC UR4, c[0x0][0x22c] ;  /* 0x00008b0000047ab9 */ /* 0x000fe20000000800 */
[----:B------:R-:W-:Y:S01]  /*dff0*/  LEA.HI.X.SX32 R7, R11, R40, 0x1, P6 ;  /* 0x000000280b077211 */ /* 0x000fe200030f0eff */
[----:B--2---:R-:W-:Y:S01]  /*e000*/  IMAD R11, R10, 0x2, R9 ;  /* 0x000000020a0b7824 */ /* 0x004fe200078e0209 */
[----:B------:R-:W-:Y:S01]  /*e010*/  ISETP.LT.AND P3, PT, R122, UR4, !P0 ;  /* 0x000000047a007c0c */ /* 0x000fe2000c761270 */
[----:B------:R-:W-:Y:S02]  /*e020*/  ULDC UR4, c[0x0][0x22c] ;  /* 0x00008b0000047ab9 */ /* 0x000fe40000000800 */
[----:B------:R-:W2:Y:S01]  /*e030*/  LDC R10, c[0x0][0x248] ;  /* 0x00009200ff0a7b82 */ /* 0x000ea20000000800 */
[----:B------:R3:W-:Y:S01]  /*e040*/  @P5 STG.E.U8 desc[UR14][R2.64], R13 ;  /* 0x0000000d02005986 */ /* 0x0007e2000c10110e */
[----:B------:R-:W-:-:S02]  /*e050*/  PRMT R15, R21, 0x7770, RZ ;  /* 0x00007770150f7816 */ /* 0x000fc400000000ff */
[----:B------:R-:W-:Y:S01]  /*e060*/  ISETP.LT.AND P2, PT, R123, UR4, !P0 ;  /* 0x000000047b007c0c */ /* 0x000fe2000c741270 */
[----:B------:R-:W-:Y:S02]  /*e070*/  ULDC UR4, c[0x0][0x22c] ;  /* 0x00008b0000047ab9 */ /* 0x000fe40000000800 */
[----:B------:R-:W-:Y:S01]  /*e080*/  ISETP.LT.AND P5, PT, R124, UR4, !P0 ;  /* 0x000000047c007c0c */ /* 0x000fe2000c7a1270 */
[----:B------:R4:W-:Y:S01]  /*e090*/  @P4 STG.E.U8 desc[UR14][R4.64], R15 ;  /* 0x0000000f04004986 */ /* 0x0009e2000c10110e */
[----:B------:R-:W-:Y:S01]  /*e0a0*/  ULDC UR4, c[0x0][0x22c] ;  /* 0x00008b0000047ab9 */ /* 0x000fe20000000800 */
[----:B------:R-:W-:Y:S01]  /*e0b0*/  PRMT R17, R23, 0x7770, RZ ;  /* 0x0000777017117816 */ /* 0x000fe200000000ff */
[----:B------:R-:W2:Y:S01]  /*e0c0*/  LDC R16, c[0x0][0x248] ;  /* 0x00009200ff107b82 */ /* 0x000ea20000000800 */
[----:B---3--:R-:W-:Y:S02]  /*e0d0*/  IADD3 R2, P6, R9, R38, RZ ;  /* 0x0000002609027210 */ /* 0x008fe40007fde0ff */
[----:B------:R-:W-:-:S02]  /*e0e0*/  PRMT R13, R22, 0x7770, RZ ;  /* 0x00007770160d7816 */ /* 0x000fc400000000ff */
[----:B------:R-:W-:Y:S01]  /*e0f0*/  LEA.HI.X.SX32 R3, R9, R40, 0x1, P6 ;  /* 0x0000002809037211 */ /* 0x000fe200030f0eff */
[----:B0-----:R-:W-:Y:S01]  /*e100*/  IMAD R9, R12, 0x2, R11 ;  /* 0x000000020c097824 */ /* 0x001fe200078e020b */
[----:B------:R-:W-:Y:S01]  /*e110*/  ISETP.LT.AND P4, PT, R125, UR4, !P0 ;  /* 0x000000047d007c0c */ /* 0x000fe2000c781270 */
[----:B------:R0:W-:Y:S01]  /*e120*/  @P3 STG.E.U8 desc[UR14][R6.64], R13 ;  /* 0x0000000d06003986 */ /* 0x0001e2000c10110e */
[C---:B----4-:R-:W-:Y:S01]  /*e130*/  IADD3 R4, P6, R11.reuse, R38, RZ ;  /* 0x000000260b047210 */ /* 0x050fe20007fde0ff */
[----:B------:R-:W-:Y:S01]  /*e140*/  ULDC UR4, c[0x0][0x22c] ;  /* 0x00008b0000047ab9 */ /* 0x000fe20000000800 */
[----:B------:R-:W-:Y:S01]  /*e150*/  PRMT R15, R20, 0x7771, RZ ;  /* 0x00007771140f7816 */ /* 0x000fe200000000ff */
[----:B------:R-:W3:Y:S01]  /*e160*/  LDC R12, c[0x0][0x248] ;  /* 0x00009200ff0c7b82 */ /* 0x000ee20000000800 */
[----:B------:R-:W-:Y:S02]  /*e170*/  LEA.HI.X.SX32 R5, R11, R40, 0x1, P6 ;  /* 0x000000280b057211 */ /* 0x000fe400030f0eff */
[----:B0-----:R-:W-:-:S02]  /*e180*/  IADD3 R6, P6, R9, R38, RZ ;  /* 0x0000002609067210 */ /* 0x001fc40007fde0ff */
[----:B------:R-:W-:Y:S02]  /*e190*/  PRMT R13, R21, 0x7771, RZ ;  /* 0x00007771150d7816 */ /* 0x000fe400000000ff */
[----:B------:R-:W-:Y:S01]  /*e1a0*/  LEA.HI.X.SX32 R7, R9, R40, 0x1, P6 ;  /* 0x0000002809077211 */ /* 0x000fe200030f0eff */
[----:B-1----:R-:W-:Y:S01]  /*e1b0*/  IMAD R9, R8, 0x2, R9 ;  /* 0x0000000208097824 */ /* 0x002fe200078e0209 */
[----:B------:R0:W-:Y:S01]  /*e1c0*/  @P2 STG.E.U8 desc[UR14][R2.64], R17 ;  /* 0x0000001102002986 */ /* 0x0001e2000c10110e */
[----:B------:R-:W1:Y:S01]  /*e1d0*/  LDC R8, c[0x0][0x248] ;  /* 0x00009200ff087b82 */ /* 0x000e620000000800 */
[----:B------:R-:W-:Y:S01]  /*e1e0*/  ISETP.LT.AND P3, PT, R126, UR4, !P0 ;  /* 0x000000047e007c0c */ /* 0x000fe2000c761270 */
[----:B------:R-:W-:Y:S01]  /*e1f0*/  ULDC UR4, c[0x0][0x22c] ;  /* 0x00008b0000047ab9 */ /* 0x000fe20000000800 */
[----:B------:R4:W-:Y:S01]  /*e200*/  @P5 STG.E.U8 desc[UR14][R4.64], R15 ;  /* 0x0000000f04005986 */ /* 0x0009e2000c10110e */
[----:B--2---:R-:W-:Y:S01]  /*e210*/  IMAD R11, R10, 0x2, R9 ;  /* 0x000000020a0b7824 */ /* 0x004fe200078e0209 */
        /* <DEDUP_REMOVED lines=11> */
[----:B--2---:R-:W-:Y:S01]  /*e2d0*/  PRMT R13, R23, 0x7771, RZ ;  /* 0x00007771170d7816 */ /* 0x004fe200000000ff */
[----:B------:R-:W-:Y:S04]  /*e2e0*/  @P3 STG.E.U8 desc[UR14][R2.64], R15 ;  /* 0x0000000f02003986 */ /* 0x000fe8000c10110e */
[----:B------:R3:W-:Y:S01]  /*e2f0*/  @P2 STG.E.U8 desc[UR14][R4.64], R13 ;  /* 0x0000000d04002986 */ /* 0x0007e2000c10110e */
[----:B------:R-:W-:-:S04]  /*e300*/  IADD3 R6, P2, R9, R38, RZ ;  /* 0x0000002609067210 */ /* 0x000fc80007f5e0ff */
[----:B------:R-:W-:Y:S01]  /*e310*/  LEA.HI.X.SX32 R7, R9, R40, 0x1, P2 ;  /* 0x0000002809077211 */ /* 0x000fe200010f0eff */
[----:B-1----:R-:W-:Y:S01]  /*e320*/  IMAD R9, R8, 0x2, R9 ;  /* 0x0000000208097824 */ /* 0x002fe200078e0209 */
[----:B------:R-:W-:Y:S01]  /*e330*/  ISETP.LT.AND P5, PT, R128, UR4, !P0 ;  /* 0x0000000480007c0c */ /* 0x000fe2000c7a1270 */
[----:B------:R-:W-:Y:S02]  /*e340*/  ULDC UR4, c[0x0][0x22c] ;  /* 0x00008b0000047ab9 */ /* 0x000fe40000000800 */
[----:B---3--:R-:W-:Y:S02]  /*e350*/  IMAD R5, R10, 0x2, R9 ;  /* 0x000000020a057824 */ /* 0x008fe400078e0209 */
[----:B------:R-:W1:Y:S01]  /*e360*/  LDC R10, c[0x0][0x248] ;  /* 0x00009200ff0a7b82 */ /* 0x000e620000000800 */
[----:B------:R-:W-:Y:S02]  /*e370*/  PRMT R11, R20, 0x7772, RZ ;  /* 0x00007772140b7816 */ /* 0x000fe400000000ff */
[----:B------:R-:W-:Y:S01]  /*e380*/  ISETP.LT.AND P6, PT, R129, UR4, !P0 ;  /* 0x0000000481007c0c */ /* 0x000fe2000c7c1270 */
[----:B------:R-:W-:-:S04]  /*e390*/  ULDC UR4, c[0x0][0x22c] ;  /* 0x00008b0000047ab9 */ /* 0x000fc80000000800 */
[----:B------:R0:W-:Y:S01]  /*e3a0*/  @P5 STG.E.U8 desc[UR14][R6.64], R11 ;  /* 0x0000000b06005986 */ /* 0x0001e2000c10110e */
[----:B------:R-:W-:-:S04]  /*e3b0*/  IADD3 R2, P5, R9, R38, RZ ;  /* 0x0000002609027210 */ /* 0x000fc80007fbe0ff */
[----:B------:R-:W-:Y:S01]  /*e3c0*/  LEA.HI.X.SX32 R3, R9, R40, 0x1, P5 ;  /* 0x0000002809037211 */ /* 0x000fe200028f0eff */
[----:B------:R-:W-:Y:S01]  /*e3d0*/  IMAD R9, R12, 0x2, R5 ;  /* 0x000000020c097824 */ /* 0x000fe200078e0205 */
[----:B------:R-:W-:Y:S01]  /*e3e0*/  PRMT R17, R21, 0x7772, RZ ;  /* 0x0000777215117816 */ /* 0x000fe200000000ff */
[----:B------:R-:W2:Y:S02]  /*e3f0*/  LDC R12, c[0x0][0x248] ;  /* 0x00009200ff0c7b82 */ /* 0x000ea40000000800 */
[----:B0-----:R-:W-:Y:S02]  /*e400*/  IMAD R11, R14, 0x2, R9 ;  /* 0x000000020e0b7824 */ /* 0x001fe400078e0209 */
[----:B------:R1:W-:Y:S01]  /*e410*/  @P6 STG.E.U8 desc[UR14][R2.64], R17 ;  /* 0x0000001102006986 */ /* 0x0003e2000c10110e */
[----:B------:R-:W-:Y:S01]  /*e420*/  ISETP.LT.AND P4, PT, R130, UR4, !P0 ;  /* 0x0000000482007c0c */ /* 0x000fe2000c781270 */
[----:B------:R-:W-:Y:S01]  /*e430*/  ULDC UR4, c[0x0][0x22c] ;  /* 0x00008b0000047ab9 */ /* 0x000fe20000000800 */
[-C--:B------:R-:W-:Y:S01]  /*e440*/  IADD3 R4, P5, R5, R38.reuse, RZ ;  /* 0x0000002605047210 */ /* 0x080fe20007fbe0ff */
[----:B------:R-:W0:Y:S01]  /*e450*/  LDC R14, c[0x0][0x248] ;  /* 0x00009200ff0e7b82 */ /* 0x000e220000000800 */
[----:B------:R-:W-:Y:S01]  /*e460*/  IADD3 R6, P6, R9, R38, RZ ;  /* 0x0000002609067210 */ /* 0x000fe20007fde0ff */
[----:B-1----:R-:W-:-:S06]  /*e470*/  IMAD R3, R10, 0x2, R11 ;  /* 0x000000020a037824 */ /* 0x002fcc00078e020b */
[----:B------:R-:W1:Y:S01]  /*e480*/  LDC R10, c[0x0][0x248] ;  /* 0x00009200ff0a7b82 */ /* 0x000e620000000800 */
[----:B------:R-:W-:Y:S01]  /*e490*/  ISETP.LT.AND P2, PT, R131, UR4, !P0 ;  /* 0x0000000483007c0c */ /* 0x000fe2000c741270 */
[----:B------:R-:W-:Y:S01]  /*e4a0*/  ULDC UR4, c[0x0][0x22c] ;  /* 0x00008b0000047ab9 */ /* 0x000fe20000000800 */
[----:B------:R-:W-:Y:S01]  /*e4b0*/  ISETP.LT.AND P3, PT, R132, UR5, !P0 ;  /* 0x0000000584007c0c */ /* 0x000fe2000c761270 */
[----:B------:R-:W-:Y:S01]  /*e4c0*/  ULDC UR5, c[0x0][0x22c] ;  /* 0x00008b0000057ab9 */ /* 0x000fe20000000800 */
[----:B------:R-:W-:Y:S02]  /*e4d0*/  PRMT R15, R22, 0x7772, RZ ;  /* 0x00007772160f7816 */ /* 0x000fe400000000ff */
[-C--:B------:R-:W-:Y:S02]  /*e4e0*/  LEA.HI.X.SX32 R5, R5, R40.reuse, 0x1, P5 ;  /* 0x0000002805057211 */ /* 0x080fe400028f0eff */
[----:B------:R-:W-:Y:S02]  /*e4f0*/  LEA.HI.X.SX32 R7, R9, R40, 0x1, P6 ;  /* 0x0000002809077211 */ /* 0x000fe400030f0eff */
[----:B------:R-:W-:-:S02]  /*e500*/  IADD3 R8, P6, R11, R38, RZ ;  /* 0x000000260b087210 */ /* 0x000fc40007fde0ff */
[----:B------:R-:W-:Y:S01]  /*e510*/  ISETP.LT.AND P5, PT, R133, UR4, !P0 ;  /* 0x0000000485007c0c */ /* 0x000fe2000c7a1270 */
[----:B------:R3:W-:Y:S01]  /*e520*/  @P4 STG.E.U8 desc[UR14][R4.64], R15 ;  /* 0x0000000f04004986 */ /* 0x0007e2000c10110e */
[----:B------:R-:W-:Y:S01]  /*e530*/  LEA.HI.X.SX32 R9, R11, R40, 0x1, P6 ;  /* 0x000000280b097211 */ /* 0x000fe200030f0eff */
[----:B------:R-:W-:Y:S01]  /*e540*/  ULDC UR4, c[0x0][0x22c] ;  /* 0x00008b0000047ab9 */ /* 0x000fe20000000800 */
[----:B------:R-:W-:Y:S02]  /*e550*/  PRMT R13, R23, 0x7772, RZ ;  /* 0x00007772170d7816 */ /* 0x000fe400000000ff */
[C---:B------:R-:W-:Y:S02]  /*e560*/  IADD3 R2, P6, R3.reuse, R38, RZ ;  /* 0x0000002603027210 */ /* 0x040fe40007fde0ff */
[----:B------:R-:W-:Y:S01]  /*e570*/  PRMT R11, R20, 0x7773, RZ ;  /* 0x00007773140b7816 */ /* 0x000fe200000000ff */
[----:B---3--:R-:W-:Y:S02]  /*e580*/  IMAD R5, R16, 0x2, R3 ;  /* 0x0000000210057824 */ /* 0x008fe400078e0203 */
[----:B------:R-:W3:Y:S01]  /*e590*/  LDC R16, c[0x0][0x248] ;  /* 0x00009200ff107b82 */ /* 0x000ee20000000800 */
[----:B------:R-:W-:Y:S01]  /*e5a0*/  LEA.HI.X.SX32 R3, R3, R40, 0x1, P6 ;  /* 0x0000002803037211 */ /* 0x000fe200030f0eff */
[----:B------:R2:W-:Y:S01]  /*e5b0*/  @P2 STG.E.U8 desc[UR14][R6.64], R13 ;  /* 0x0000000d06002986 */ /* 0x0005e2000c10110e */
[----:B------:R-:W-:-:S03]  /*e5c0*/  PRMT R21, R21, 0x7773, RZ ;  /* 0x0000777315157816 */ /* 0x000fc600000000ff */
[----:B------:R4:W-:Y:S01]  /*e5d0*/  @P3 STG.E.U8 desc[UR14][R8.64], R11 ;  /* 0x0000000b08003986 */ /* 0x0009e2000c10110e */
[----:B------:R-:W-:Y:S01]  /*e5e0*/  ISETP.LT.AND P4, PT, R134, UR4, !P0 ;  /* 0x0000000486007c0c */ /* 0x000fe2000c781270 */
[----:B------:R-:W-:Y:S02]  /*e5f0*/  ULDC UR4, c[0x0][0x22c] ;  /* 0x00008b0000047ab9 */ /* 0x000fe40000000800 */
[----:B------:R1:W-:Y:S01]  /*e600*/  @P5 STG.E.U8 desc[UR14][R2.64], R21 ;  /* 0x0000001502005986 */ /* 0x0003e2000c10110e */
[----:B--2---:R-:W-:Y:S01]  /*e610*/  IMAD R7, R12, 0x2, R5 ;  /* 0x000000020c077824 */ /* 0x004fe200078e0205 */
[----:B----4-:R-:W2:Y:S03]  /*e620*/  LDC R8, c[0x0][0x248] ;  /* 0x00009200ff087b82 */ /* 0x010ea60000000800 */
[----:B-1----:R-:W-:-:S05]  /*e630*/  IMAD R3, R10, 0x2, R7 ;  /* 0x000000020a037824 */ /* 0x002fca00078e0207 */
[----:B------:R-:W1:Y:S01]  /*e640*/  LDC R10, c[0x0][0x248] ;  /* 0x00009200ff0a7b82 */ /* 0x000e620000000800 */
[-C--:B------:R-:W-:Y:S02]  /*e650*/  IADD3 R4, P5, R5, R38.reuse, RZ ;  /* 0x0000002605047210 */ /* 0x080fe40007fbe0ff */
[----:B------:R-:W-:Y:S02]  /*e660*/  IADD3 R6, P6, R7, R38, RZ ;  /* 0x0000002607067210 */ /* 0x000fe40007fde0ff */
[----:B------:R-:W-:Y:S01]  /*e670*/  ISETP.LT.AND P2, PT, R135, UR4, !P0 ;  /* 0x0000000487007c0c */ /* 0x000fe2000c741270 */
[----:B0-----:R-:W-:Y:S01]  /*e680*/  IMAD R9, R14, 0x2, R3 ;  /* 0x000000020e097824 */ /* 0x001fe200078e0203 */
[-C--:B------:R-:W-:Y:S01]  /*e690*/  LEA.HI.X.SX32 R5, R5, R40.reuse, 0x1, P5 ;  /* 0x0000002805057211 */ /* 0x080fe200028f0eff */
[----:B------:R-:W0:Y:S01]  /*e6a0*/  LDC R12, c[0x0][0x248] ;  /* 0x00009200ff0c7b82 */ /* 0x000e220000000800 */
[----:B------:R-:W-:Y:S01]  /*e6b0*/  PRMT R11, R22, 0x7773, RZ ;  /* 0x00007773160b7816 */ /* 0x000fe200000000ff */
[----:B------:R-:W-:Y:S01]  /*e6c0*/  ULDC UR4, c[0x0][0x22c] ;  /* 0x00008b0000047ab9 */ /* 0x000fe20000000800 */
[----:B------:R-:W-:-:S02]  /*e6d0*/  LEA.HI.X.SX32 R7, R7, R40, 0x1, P6 ;  /* 0x0000002807077211 */ /* 0x000fc400030f0eff */
[----:B------:R-:W-:Y:S01]  /*e6e0*/  IADD3 R2, P6, R3, R38, RZ ;  /* 0x0000002603027210 */ /* 0x000fe20007fde0ff */
[----:B------:R4:W-:Y:S01]  /*e6f0*/  @P4 STG.E.U8 desc[UR14][R4.64], R11 ;  /* 0x0000000b04004986 */ /* 0x0009e2000c10110e */
[----:B------:R-:W-:Y:S01]  /*e700*/  PRMT R23, R23, 0x7773, RZ ;  /* 0x0000777317177816 */ /* 0x000fe200000000ff */
[----:B------:R-:W0:Y:S01]  /*e710*/  LDC R14, c[0x0][0x248] ;  /* 0x00009200ff0e7b82 */ /* 0x000e220000000800 */
[----:B------:R-:W-:Y:S02]  /*e720*/  LEA.HI.X.SX32 R3, R3, R40, 0x1, P6 ;  /* 0x0000002803037211 */ /* 0x000fe400030f0eff */
[----:B------:R-:W-:Y:S01]  /*e730*/  ISETP.LT.AND P3, PT, R136, UR4, !P0 ;  /* 0x0000000488007c0c */ /* 0x000fe2000c761270 */
[----:B------:R2:W-:Y:S01]  /*e740*/  @P2 STG.E.U8 desc[UR14][R6.64], R23 ;  /* 0x0000001706002986 */ /* 0x0005e2000c10110e */
[----:B------:R-:W-:Y:S01]  /*e750*/  ULDC UR4, c[0x0][0x22c] ;  /* 0x00008b0000047ab9 */ /* 0x000fe20000000800 */
[----:B----4-:R-:W-:Y:S01]  /*e760*/  IADD3 R4, P6, R9, R38, RZ ;  /* 0x0000002609047210 */ /* 0x010fe20007fde0ff */
[----:B---3--:R-:W-:Y:S01]  /*e770*/  IMAD R11, R16, 0x2, R9 ;  /* 0x00000002100b7824 */ /* 0x008fe200078e0209 */
[----:B------:R-:W-:Y:S01]  /*e780*/  ISETP.LT.AND P5, PT, R137, UR4, !P0 ;  /* 0x0000000489007c0c */ /* 0x000fe2000c7a1270 */
[----:B------:R-:W-:Y:S01]  /*e790*/  ULDC UR4, c[0x0][0x22c] ;  /* 0x00008b0000047ab9 */ /* 0x000fe20000000800 */
[----:B------:R-:W-:Y:S01]  /*e7a0*/  LEA.HI.X.SX32 R5, R9, R40, 0x1, P6 ;  /* 0x0000002809057211 */ /* 0x000fe200030f0eff */
[----:B--2---:R-:W-:Y:S01]  /*e7b0*/  IMAD R9, R8, 0x2, R11 ;  /* 0x0000000208097824 */ /* 0x004fe200078e020b */
[----:B------:R-:W-:Y:S01]  /*e7c0*/  IADD3 R6, P6, R11, R38, RZ ;  /* 0x000000260b067210 */ /* 0x000fe20007fde0ff */
[----:B------:R-:W2:Y:S01]  /*e7d0*/  LDC R8, c[0x0][0x248] ;  /* 0x00009200ff087b82 */ /* 0x000ea20000000800 */
[----:B------:R-:W-:-:S02]  /*e7e0*/  PRMT R13, R24, 0x7770, RZ ;  /* 0x00007770180d7816 */ /* 0x000fc400000000ff */
[----:B------:R-:W-:Y:S01]  /*e7f0*/  LEA.HI.X.SX32 R7, R11, R40, 0x1, P6 ;  /* 0x000000280b077211 */ /* 0x000fe200030f0eff */
[----:B-1----:R-:W-:Y:S01]  /*e800*/  IMAD R11, R10, 0x2, R9 ;  /* 0x000000020a0b7824 */ /* 0x002fe200078e0209 */
[----:B------:R-:W-:Y:S01]  /*e810*/  ISETP.LT.AND P4, PT, R138, UR4, !P0 ;  /* 0x000000048a007c0c */ /* 0x000fe2000c781270 */
[----:B------:R1:W-:Y:S01]  /*e820*/  @P3 STG.E.U8 desc[UR14][R2.64], R13 ;  /* 0x0000000d02003986 */ /* 0x0003e2000c10110e */
[----:B------:R-:W-:Y:S01]  /*e830*/  PRMT R15, R25, 0x7770, RZ ;  /* 0x00007770190f7816 */ /* 0x000fe200000000ff */
[----:B------:R-:W3:Y:S01]  /*e840*/  LDC R10, c[0x0][0x248] ;  /* 0x00009200ff0a7b82 */ /* 0x000ee20000000800 */
[----:B------:R-:W-:Y:S02]  /*e850*/  ULDC UR4, c[0x0][0x22c] ;  /* 0x00008b0000047ab9 */ /* 0x000fe40000000800 */
[----:B------:R-:W-:Y:S01]  /*e860*/  ISETP.LT.AND P2, PT, R139, UR4, !P0 ;  /* 0x000000048b007c0c */ /* 0x000fe2000c741270 */
[----:B------:R4:W-:Y:S01]  /*e870*/  @P5 STG.E.U8 desc[UR14][R4.64], R15 ;  /* 0x0000000f04005986 */ /* 0x0009e2000c10110e */
[----:B------:R-:W-:Y:S01]  /*e880*/  ULDC UR4, c[0x0][0x22c] ;  /* 0x00008b0000047ab9 */ /* 0x000fe20000000800 */
[----:B------:R-:W-:-:S02]  /*e890*/  PRMT R17, R27, 0x7770, RZ ;  /* 0x000077701b117816 */ /* 0x000fc400000000ff */
[----:B------:R-:W3:Y:S01]  /*e8a0*/  LDC R16, c[0x0][0x248] ;  /* 0x00009200ff107b82 */ /* 0x000ee20000000800 */
[C---:B-1----:R-:W-:Y:S02]  /*e8b0*/  IADD3 R2, P6, R9.reuse, R38, RZ ;  /* 0x0000002609027210 */ /* 0x042fe40007fde0ff */
[----:B------:R-:W-:Y:S02]  /*e8c0*/  PRMT R13, R26, 0x7770, RZ ;  /* 0x000077701a0d7816 */ /* 0x000fe400000000ff */
[----:B------:R-:W-:Y:S01]  /*e8d0*/  LEA.HI.X.SX32 R3, R9, R40, 0x1, P6 ;  /* 0x0000002809037211 */ /* 0x000fe200030f0eff */
[----:B0-----:R-:W-:Y:S01]  /*e8e0*/  IMAD R9, R12, 0x2, R11 ;  /* 0x000000020c097824 */ /* 0x001fe200078e020b */
[C---:B----4-:R-:W-:Y:S02]  /*e8f0*/  IADD3 R4, P6, R11.reuse, R38, RZ ;  /* 0x000000260b047210 */ /* 0x050fe40007fde0ff */
[----:B------:R-:W-:Y:S01]  /*e900*/  ISETP.LT.AND P3, PT, R140, UR4, !P0 ;  /* 0x000000048c007c0c */ /* 0x000fe2000c761270 */
[----:B------:R-:W-:Y:S01]  /*e910*/  ULDC UR4, c[0x0][0x22c] ;  /* 0x00008b0000047ab9 */ /* 0x000fe20000000800 */
[----:B------:R0:W-:Y:S01]  /*e920*/  @P4 STG.E.U8 desc[UR14][R6.64], R13 ;  /* 0x0000000d06004986 */ /* 0x0001e2000c10110e */
[----:B------:R-:W-:Y:S01]  /*e930*/  LEA.HI.X.SX32 R5, R11, R40, 0x1, P6 ;  /* 0x000000280b057211 */ /* 0x000fe200030f0eff */
[----:B------:R-:W1:Y:S01]  /*e940*/  LDC R12, c[0x0][0x248] ;  /* 0x00009200ff0c7b82 */ /* 0x000e620000000800 */
[----:B------:R-:W-:Y:S01]  /*e950*/  ISETP.LT.AND P5, PT, R141, UR4, !P0 ;  /* 0x000000048d007c0c */ /* 0x000fe2000c7a1270 */
[----:B------:R-:W-:Y:S01]  /*e960*/  ULDC UR4, c[0x0][0x22c] ;  /* 0x00008b0000047ab9 */ /* 0x000fe20000000800 */
[----:B------:R-:W-:-:S02]  /*e970*/  PRMT R15, R24, 0x7771, RZ ;  /* 0x00007771180f7816 */ /* 0x000fc400000000ff */
[----:B0-----:R-:W-:-:S04]  /*e980*/  IADD3 R6, P6, R9, R38, RZ ;  /* 0x0000002609067210 */ /* 0x001fc80007fde0ff */
[----:B------:R-:W-:Y:S01]  /*e990*/  LEA.HI.X.SX32 R7, R9, R40, 0x1, P6 ;  /* 0x0000002809077211 */ /* 0x000fe200030f0eff */
[----:B--2---:R-:W-:Y:S02]  /*e9a0*/  IMAD R9, R8, 0x2, R9 ;  /* 0x0000000208097824 */ /* 0x004fe400078e0209 */
[----:B------:R-:W0:Y:S01]  /*e9b0*/  LDC R8, c[0x0][0x248] ;  /* 0x00009200ff087b82 */ /* 0x000e220000000800 */
[----:B------:R-:W-:Y:S01]  /*e9c0*/  ISETP.LT.AND P4, PT, R142, UR4, !P0 ;  /* 0x000000048e007c0c */ /* 0x000fe2000c781270 */
[----:B------:R-:W-:Y:S01]  /*e9d0*/  ULDC UR4, c[0x0][0x22c] ;  /* 0x00008b0000047ab9 */ /* 0x000fe20000000800 */
[----:B------:R-:W-:Y:S01]  /*e9e0*/  PRMT R13, R25, 0x7771, RZ ;  /* 0x00007771190d7816 */ /* 0x000fe200000000ff */
[----:B---3--:R-:W-:Y:S01]  /*e9f0*/  IMAD R11, R10, 0x2, R9 ;  /* 0x000000020a0b7824 */ /* 0x008fe200078e0209 */
[----:B------:R2:W-:Y:S01]  /*ea00*/  @P2 STG.E.U8 desc[UR14][R2.64], R17 ;  /* 0x0000001102002986 */ /* 0x0005e2000c10110e */
[----:B------:R-:W-:Y:S01]  /*ea10*/  ISETP.LT.AND P2, PT, R143, UR4, !P0 ;  /* 0x000000048f007c0c */ /* 0x000fe2000c741270 */
[----:B------:R-:W-:Y:S01]  /*ea20*/  ULDC UR4, c[0x0][0x22c] ;  /* 0x00008b0000047ab9 */ /* 0x000fe20000000800 */
[----:B------:R-:W3:Y:S01]  /*ea30*/  LDC R10, c[0x0][0x248] ;  /* 0x00009200ff0a7b82 */ /* 0x000ee20000000800 */
[----:B------:R4:W-:Y:S04]  /*ea40*/  @P3 STG.E.U8 desc[UR14][R4.64], R15 ;  /* 0x0000000f04003986 */ /* 0x0009e8000c10110e */
[----:B------:R1:W-:Y:S01]  /*ea50*/  @P5 STG.E.U8 desc[UR14][R6.64], R13 ;  /* 0x0000000d06005986 */ /* 0x0003e2000c10110e */
[----:B--2---:R-:W-:-:S02]  /*ea60*/  IADD3 R2, P5, R9, R38, RZ ;  /* 0x0000002609027210 */ /* 0x004fc40007fbe0ff */
[----:B----4-:R-:W-:Y:S02]  /*ea70*/  IADD3 R4, P6, R11, R38, RZ ;  /* 0x000000260b047210 */ /* 0x010fe40007fde0ff */
[-C--:B------:R-:W-:Y:S02]  /*ea80*/  LEA.HI.X.SX32 R3, R9, R40.reuse, 0x1, P5 ;  /* 0x0000002809037211 */ /* 0x080fe400028f0eff */
[----:B------:R-:W-:Y:S01]  /*ea90*/  PRMT R15, R26, 0x7771, RZ ;  /* 0x000077711a0f7816 */ /* 0x000fe200000000ff */
[----:B------:R-:W-:Y:S01]  /*eaa0*/  IMAD R9, R14, 0x2, R11 ;  /* 0x000000020e097824 */ /* 0x000fe200078e020b */
[----:B------:R-:W-:Y:S01]  /*eab0*/  LEA.HI.X.SX32 R5, R11, R40, 0x1, P6 ;  /* 0x000000280b057211 */ /* 0x000fe200030f0eff */
[----:B------:R-:W2:Y:S01]  /*eac0*/  LDC R14, c[0x0][0x248] ;  /* 0x00009200ff0e7b82 */ /* 0x000ea20000000800 */
[----:B-1----:R-:W-:Y:S01]  /*ead0*/  PRMT R13, R27, 0x7771, RZ ;  /* 0x000077711b0d7816 */ /* 0x002fe200000000ff */
[----:B------:R-:W-:Y:S04]  /*eae0*/  @P4 STG.E.U8 desc[UR14][R2.64], R15 ;  /* 0x0000000f02004986 */ /* 0x000fe8000c10110e */
[----:B------:R3:W-:Y:S01]  /*eaf0*/  @P2 STG.E.U8 desc[UR14][R4.64], R13 ;  /* 0x0000000d04002986 */ /* 0x0007e2000c10110e */
[----:B------:R-:W-:-:S04]  /*eb00*/  IADD3 R6, P2, R9, R38, RZ ;  /* 0x0000002609067210 */ /* 0x000fc80007f5e0ff */
[----:B------:R-:W-:Y:S01]  /*eb10*/  LEA.HI.X.SX32 R7, R9, R40, 0x1, P2 ;  /* 0x0000002809077211 */ /* 0x000fe200010f0eff */
[----:B0-----:R-:W-:Y:S01]  /*eb20*/  IMAD R9, R8, 0x2, R9 ;  /* 0x0000000208097824 */ /* 0x001fe200078e0209 */
[----:B------:R-:W-:Y:S01]  /*eb30*/  ISETP.LT.AND P3, PT, R144, UR4, !P0 ;  /* 0x0000000490007c0c */ /* 0x000fe2000c761270 */
[----:B------:R-:W-:Y:S02]  /*eb40*/  ULDC UR4, c[0x0][0x22c] ;  /* 0x00008b0000047ab9 */ /* 0x000fe40000000800 */
[----:B---3--:R-:W-:Y:S02]  /*eb50*/  IMAD R5, R10, 0x2, R9 ;  /* 0x000000020a057824 */ /* 0x008fe400078e0209 */
[----:B------:R-:W0:Y:S01]  /*eb60*/  LDC R10, c[0x0][0x248] ;  /* 0x00009200ff0a7b82 */ /* 0x000e220000000800 */
        /* <DEDUP_REMOVED lines=8> */
[----:B------:R-:W1:Y:S01]  /*ebf0*/  LDC R12, c[0x0][0x248] ;  /* 0x00009200ff0c7b82 */ /* 0x000e620000000800 */
[----:B------:R-:W-:Y:S01]  /*ec00*/  ISETP.LT.AND P4, PT, R146, UR4, !P0 ;  /* 0x0000000492007c0c */ /* 0x000fe2000c781270 */
[----:B------:R-:W-:Y:S01]  /*ec10*/  ULDC UR4, c[0x0][0x22c] ;  /* 0x00008b0000047ab9 */ /* 0x000fe20000000800 */
[----:B--2---:R-:W-:Y:S01]  /*ec20*/  IMAD R11, R14, 0x2, R9 ;  /* 0x000000020e0b7824 */ /* 0x004fe200078e0209 */
[----:B------:R0:W-:Y:S01]  /*ec30*/  @P5 STG.E.U8 desc[UR14][R2.64], R17 ;  /* 0x0000001102005986 */ /* 0x0001e2000c10110e */
[-C--:B------:R-:W-:Y:S02]  /*ec40*/  IADD3 R6, P5, R9, R38.reuse, RZ ;  /* 0x0000002609067210 */ /* 0x080fe40007fbe0ff */
[----:B------:R-:W-:Y:S01]  /*ec50*/  ISETP.LT.AND P6, PT, R147, UR4, !P0 ;  /* 0x0000000493007c0c */ /* 0x000fe2000c7c1270 */
[----:B------:R-:W2:Y:S01]  /*ec60*/  LDC R14, c[0x0][0x248] ;  /* 0x00009200ff0e7b82 */ /* 0x000ea20000000800 */
[----:B------:R-:W-:Y:S01]  /*ec70*/  IADD3 R4, P3, R5, R38, RZ ;  /* 0x0000002605047210 */ /* 0x000fe20007f7e0ff */
[----:B------:R-:W-:Y:S01]  /*ec80*/  ULDC UR4, c[0x0][0x22c] ;  /* 0x00008b0000047ab9 */ /* 0x000fe20000000800 */
[----:B------:R-:W-:Y:S01]  /*ec90*/  ISETP.LT.AND P2, PT, R148, UR5, !P0 ;  /* 0x0000000594007c0c */ /* 0x000fe2000c741270 */
[----:B------:R-:W-:Y:S01]  /*eca0*/  ULDC UR5, c[0x0][0x22c] ;  /* 0x00008b0000057ab9 */ /* 0x000fe20000000800 */
[----:B0-----:R-:W-:-:S03]  /*ecb0*/  IMAD R3, R10, 0x2, R11 ;  /* 0x000000020a037824 */ /* 0x001fc600078e020b */
[----:B------:R-:W0:Y:S01]  /*ecc0*/  LDC R10, c[0x0][0x248] ;  /* 0x00009200ff0a7b82 */ /* 0x000e220000000800 */
[-C--:B------:R-:W-:Y:S02]  /*ecd0*/  LEA.HI.X.SX32 R7, R9, R40.reuse, 0x1, P5 ;  /* 0x0000002809077211 */ /* 0x080fe400028f0eff */
[----:B------:R-:W-:Y:S02]  /*ece0*/  PRMT R15, R26, 0x7772, RZ ;  /* 0x000077721a0f7816 */ /* 0x000fe400000000ff */
[----:B------:R-:W-:Y:S02]  /*ecf0*/  LEA.HI.X.SX32 R5, R5, R40, 0x1, P3 ;  /* 0x0000002805057211 */ /* 0x000fe400018f0eff */
[----:B------:R-:W-:Y:S02]  /*ed00*/  IADD3 R8, P5, R11, R38, RZ ;  /* 0x000000260b087210 */ /* 0x000fe40007fbe0ff */
[----:B------:R-:W-:Y:S01]  /*ed10*/  PRMT R13, R27, 0x7772, RZ ;  /* 0x000077721b0d7816 */ /* 0x000fe200000000ff */
[----:B------:R3:W-:Y:S01]  /*ed20*/  @P4 STG.E.U8 desc[UR14][R4.64], R15 ;  /* 0x0000000f04004986 */ /* 0x0007e2000c10110e */
[----:B------:R-:W-:-:S02]  /*ed30*/  LEA.HI.X.SX32 R9, R11, R40, 0x1, P5 ;  /* 0x000000280b097211 */ /* 0x000fc400028f0eff */
[----:B------:R-:W-:Y:S02]  /*ed40*/  PRMT R11, R24, 0x7773, RZ ;  /* 0x00007773180b7816 */ /* 0x000fe400000000ff */
[----:B------:R-:W-:Y:S01]  /*ed50*/  ISETP.LT.AND P3, PT, R149, UR4, !P0 ;  /* 0x0000000495007c0c */ /* 0x000fe2000c761270 */
[----:B------:R1:W-:Y:S01]  /*ed60*/  @P6 STG.E.U8 desc[UR14][R6.64], R13 ;  /* 0x0000000d06006986 */ /* 0x0003e2000c10110e */
[C---:B------:R-:W-:Y:S01]  /*ed70*/  IADD3 R2, P6, R3.reuse, R38, RZ ;  /* 0x0000002603027210 */ /* 0x040fe20007fde0ff */
[----:B------:R-:W-:Y:S01]  /*ed80*/  ULDC UR4, c[0x0][0x22c] ;  /* 0x00008b0000047ab9 */ /* 0x000fe20000000800 */
[----:B---3--:R-:W-:Y:S02]  /*ed90*/  IMAD R5, R16, 0x2, R3 ;  /* 0x0000000210057824 */ /* 0x008fe400078e0203 */
[----:B------:R-:W3:Y:S01]  /*eda0*/  LDC R16, c[0x0][0x248] ;  /* 0x00009200ff107b82 */ /* 0x000ee20000000800 */
[----:B------:R4:W-:Y:S01]  /*edb0*/  @P2 STG.E.U8 desc[UR14][R8.64], R11 ;  /* 0x0000000b08002986 */ /* 0x0009e2000c10110e */
[----:B------:R-:W-:-:S02]  /*edc0*/  LEA.HI.X.SX32 R3, R3, R40, 0x1, P6 ;  /* 0x0000002803037211 */ /* 0x000fc400030f0eff */
[----:B------:R-:W-:Y:S01]  /*edd0*/  PRMT R25, R25, 0x7773, RZ ;  /* 0x0000777319197816 */ /* 0x000fe200000000ff */
[----:B-1----:R-:W-:Y:S01]  /*ede0*/  IMAD R7, R12, 0x2, R5 ;  /* 0x000000020c077824 */ /* 0x002fe200078e0205 */
[----:B------:R-:W-:Y:S01]  /*edf0*/  ISETP.LT.AND P4, PT, R150, UR4, !P0 ;  /* 0x0000000496007c0c */ /* 0x000fe2000c781270 */
[----:B------:R-:W-:Y:S01]  /*ee00*/  ULDC UR4, c[0x0][0x22c] ;  /* 0x00008b0000047ab9 */ /* 0x000fe20000000800 */
[----:B------:R-:W1:Y:S08]  /*ee10*/  LDC R12, c[0x0][0x248] ;  /* 0x00009200ff0c7b82 */ /* 0x000e700000000800 */
[----:B----4-:R-:W4:Y:S01]  /*ee20*/  LDC R8, c[0x0][0x248] ;  /* 0x00009200ff087b82 */ /* 0x010f220000000800 */
[----:B------:R0:W-:Y:S01]  /*ee30*/  @P3 STG.E.U8 desc[UR14][R2.64], R25 ;  /* 0x0000001902003986 */ /* 0x0001e2000c10110e */
[----:B------:R-:W-:-:S02]  /*ee40*/  IADD3 R4, P3, R5, R38, RZ ;  /* 0x0000002605047210 */ /* 0x000fc40007f7e0ff */
[----:B------:R-:W-:Y:S02]  /*ee50*/  IADD3 R6, P6, R7, R38, RZ ;  /* 0x0000002607067210 */ /* 0x000fe40007fde0ff */
[-C--:B------:R-:W-:Y:S02]  /*ee60*/  LEA.HI.X.SX32 R5, R5, R40.reuse, 0x1, P3 ;  /* 0x0000002805057211 */ /* 0x080fe400018f0eff */
[----:B------:R-:W-:Y:S01]  /*ee70*/  PRMT R11, R26, 0x7773, RZ ;  /* 0x000077731a0b7816 */ /* 0x000fe200000000ff */
[----:B0-----:R-:W-:Y:S02]  /*ee80*/  IMAD R3, R10, 0x2, R7 ;  /* 0x000000020a037824 */ /* 0x001fe400078e0207 */
[----:B------:R-:W0:Y:S01]  /*ee90*/  LDC R10, c[0x0][0x248] ;  /* 0x00009200ff0a7b82 */ /* 0x000e220000000800 */
[----:B------:R-:W-:Y:S01]  /*eea0*/  LEA.HI.X.SX32 R7, R7, R40, 0x1, P6 ;  /* 0x0000002807077211 */ /* 0x000fe200030f0eff */
[----:B--2---:R-:W-:Y:S01]  /*eeb0*/  IMAD R9, R14, 0x2, R3 ;  /* 0x000000020e097824 */ /* 0x004fe200078e0203 */
[----:B------:R-:W-:-:S02]  /*eec0*/  IADD3 R2, P6, R3, R38, RZ ;  /* 0x0000002603027210 */ /* 0x000fc40007fde0ff */
[----:B------:R-:W-:Y:S01]  /*eed0*/  ISETP.LT.AND P5, PT, R151, UR4, !P0 ;  /* 0x0000000497007c0c */ /* 0x000fe2000c7a1270 */
[----:B------:R2:W-:Y:S01]  /*eee0*/  @P4 STG.E.U8 desc[UR14][R4.64], R11 ;  /* 0x0000000b04004986 */ /* 0x0005e2000c10110e */
[----:B------:R-:W-:Y:S01]  /*eef0*/  LEA.HI.X.SX32 R3, R3, R40, 0x1, P6 ;  /* 0x0000002803037211 */ /* 0x000fe200030f0eff */
[----:B------:R-:W-:Y:S01]  /*ef00*/  ULDC UR4, c[0x0][0x22c] ;  /* 0x00008b0000047ab9 */ /* 0x000fe20000000800 */
[----:B------:R-:W-:Y:S01]  /*ef10*/  PRMT R27, R27, 0x7773, RZ ;  /* 0x000077731b1b7816 */ /* 0x000fe200000000ff */
[----:B------:R-:W1:Y:S01]  /*ef20*/  LDC R14, c[0x0][0x248] ;  /* 0x00009200ff0e7b82 */ /* 0x000e620000000800 */
[----:B------:R-:W-:Y:S01]  /*ef30*/  ISETP.LT.AND P2, PT, R152, UR4, !P0 ;  /* 0x0000000498007c0c */ /* 0x000fe2000c741270 */
[----:B------:R-:W-:Y:S01]  /*ef40*/  ULDC UR4, c[0x0][0x22c] ;  /* 0x00008b0000047ab9 */ /* 0x000fe20000000800 */
[----:B--2---:R-:W-:Y:S01]  /*ef50*/  IADD3 R4, P6, R9, R38, RZ ;  /* 0x0000002609047210 */ /* 0x004fe20007fde0ff */
[----:B---3--:R-:W-:-:S04]  /*ef60*/  IMAD R11, R16, 0x2, R9 ;  /* 0x00000002100b7824 */ /* 0x008fc800078e0209 */
[----:B------:R2:W-:Y:S01]  /*ef70*/  @P5 STG.E.U8 desc[UR14][R6.64], R27 ;  /* 0x0000001b06005986 */ /* 0x0005e2000c10110e */
[----:B------:R-:W-:Y:S01]  /*ef80*/  ISETP.LT.AND P3, PT, R153, UR4, !P0 ;  /* 0x0000000499007c0c */ /* 0x000fe2000c761270 */
[----:B------:R-:W-:Y:S01]  /*ef90*/  ULDC UR4, c[0x0][0x22c] ;  /* 0x00008b0000047ab9 */ /* 0x000fe20000000800 */
[----:B------:R-:W-:Y:S01]  /*efa0*/  LEA.HI.X.SX32 R5, R9, R40, 0x1, P6 ;  /* 0x0000002809057211 */ /* 0x000fe200030f0eff */
[----:B----4-:R-:W-:Y:S01]  /*efb0*/  IMAD R9, R8, 0x2, R11 ;  /* 0x0000000208097824 */ /* 0x010fe200078e020b */
[----:B------:R-:W-:Y:S01]  /*efc0*/  PRMT R13, R28, 0x7770, RZ ;  /* 0x000077701c0d7816 */ /* 0x000fe200000000ff */
[----:B------:R-:W3:Y:S01]  /*efd0*/  LDC R8, c[0x0][0x248] ;  /* 0x00009200ff087b82 */ /* 0x000ee20000000800 */
[----:B--2---:R-:W-:Y:S02]  /*efe0*/  IADD3 R6, P6, R11, R38, RZ ;  /* 0x000000260b067210 */ /* 0x004fe40007fde0ff */
[----:B------:R-:W-:-:S05]  /*eff0*/  PRMT R15, R29, 0x7770, RZ ;  /* 0x000077701d0f7816 */ /* 0x000fca00000000ff */
[----:B------:R-:W2:Y:S01]  /*f000*/  LDC R16, c[0x0][0x248] ;  /* 0x00009200ff107b82 */ /* 0x000ea20000000800 */
[----:B------:R-:W-:Y:S01]  /*f010*/  LEA.HI.X.SX32 R7, R11, R40, 0x1, P6 ;  /* 0x000000280b077211 */ /* 0x000fe200030f0eff */
[----:B0-----:R-:W-:Y:S01]  /*f020*/  IMAD R11, R10, 0x2, R9 ;  /* 0x000000020a0b7824 */ /* 0x001fe200078e0209 */
[----:B------:R0:W-:Y:S05]  /*f030*/  @P2 STG.E.U8 desc[UR14][R2.64], R13 ;  /* 0x0000000d02002986 */ /* 0x0001ea000c10110e */
[----:B------:R-:W4:Y:S01]  /*f040*/  LDC R10, c[0x0][0x248] ;  /* 0x00009200ff0a7b82 */ /* 0x000f220000000800 */
[----:B------:R-:W-:Y:S01]  /*f050*/  ISETP.LT.AND P4, PT, R154, UR4, !P0 ;  /* 0x000000049a007c0c */ /* 0x000fe2000c781270 */
[----:B------:R1:W-:Y:S01]  /*f060*/  @P3 STG.E.U8 desc[UR14][R4.64], R15 ;  /* 0x0000000f04003986 */ /* 0x0003e2000c10110e */
[----:B------:R-:W-:Y:S01]  /*f070*/  ULDC UR4, c[0x0][0x22c] ;  /* 0x00008b0000047ab9 */ /* 0x000fe20000000800 */
[----:B0-----:R-:W-:-:S04]  /*f080*/  IADD3 R2, P6, R9, R38, RZ ;  /* 0x0000002609027210 */ /* 0x001fc80007fde0ff */
[----:B------:R-:W-:Y:S01]  /*f090*/  LEA.HI.X.SX32 R3, R9, R40, 0x1, P6 ;  /* 0x0000002809037211 */ /* 0x000fe200030f0eff */
[----:B-1----:R-:W-:Y:S01]  /*f0a0*/  IMAD R9, R12, 0x2, R11 ;  /* 0x000000020c097824 */ /* 0x002fe200078e020b */
[C---:B------:R-:W-:Y:S01]  /*f0b0*/  IADD3 R4, P6, R11.reuse, R38, RZ ;  /* 0x000000260b047210 */ /* 0x040fe20007fde0ff */
[----:B------:R-:W0:Y:S01]  /*f0c0*/  LDC R12, c[0x0][0x248] ;  /* 0x00009200ff0c7b82 */ /* 0x000e220000000800 */
[----:B------:R-:W-:Y:S02]  /*f0d0*/  PRMT R13, R30, 0x7770, RZ ;  /* 0x000077701e0d7816 */ /* 0x000fe400000000ff */
[----:B------:R-:W-:Y:S01]  /*f0e0*/  LEA.HI.X.SX32 R5, R11, R40, 0x1, P6 ;  /* 0x000000280b057211 */ /* 0x000fe200030f0eff */
[----:B---3--:R-:W-:Y:S01]  /*f0f0*/  IMAD R11, R8, 0x2, R9 ;  /* 0x00000002080b7824 */ /* 0x008fe200078e0209 */
[----:B------:R-:W-:Y:S01]  /*f100*/  ISETP.LT.AND P5, PT, R155, UR4, !P0 ;  /* 0x000000049b007c0c */ /* 0x000fe2000c7a1270 */
[----:B------:R-:W-:Y:S02]  /*f110*/  ULDC UR4, c[0x0][0x22c] ;  /* 0x00008b0000047ab9 */ /* 0x000fe40000000800 */
[----:B------:R-:W1:Y:S01]  /*f120*/  LDC R8, c[0x0][0x248] ;  /* 0x00009200ff087b82 */ /* 0x000e620000000800 */
[----:B------:R3:W-:Y:S01]  /*f130*/  @P4 STG.E.U8 desc[UR14][R6.64], R13 ;  /* 0x0000000d06004986 */ /* 0x0007e2000c10110e */
[----:B------:R-:W-:Y:S01]  /*f140*/  ISETP.LT.AND P2, PT, R156, UR4, !P0 ;  /* 0x000000049c007c0c */ /* 0x000fe2000c741270 */
[----:B------:R-:W-:Y:S01]  /*f150*/  ULDC UR4, c[0x0][0x22c] ;  /* 0x00008b0000047ab9 */ /* 0x000fe20000000800 */
[----:B------:R-:W-:-:S02]  /*f160*/  PRMT R15, R31, 0x7770, RZ ;  /* 0x000077701f0f7816 */ /* 0x000fc400000000ff */
[----:B------:R-:W-:Y:S01]  /*f170*/  ISETP.LT.AND P3, PT, R157, UR4, !P0 ;  /* 0x000000049d007c0c */ /* 0x000fe2000c761270 */
[----:B------:R-:W-:Y:S01]  /*f180*/  ULDC UR4, c[0x0][0x22c] ;  /* 0x00008b0000047ab9 */ /* 0x000fe20000000800 */
[----:B---3--:R-:W-:-:S04]  /*f190*/  IADD3 R6, P6, R9, R38, RZ ;  /* 0x0000002609067210 */ /* 0x008fc80007fde0ff */
[----:B------:R-:W-:Y:S01]  /*f1a0*/  LEA.HI.X.SX32 R7, R9, R40, 0x1, P6 ;  /* 0x0000002809077211 */ /* 0x000fe200030f0eff */
[----:B----4-:R-:W-:Y:S02]  /*f1b0*/  IMAD R9, R10, 0x2, R11 ;  /* 0x000000020a097824 */ /* 0x010fe400078e020b */
[----:B------:R-:W3:Y:S01]  /*f1c0*/  LDC R10, c[0x0][0x248] ;  /* 0x00009200ff0a7b82 */ /* 0x000ee20000000800 */
[----:B------:R4:W-:Y:S01]  /*f1d0*/  @P5 STG.E.U8 desc[UR14][R2.64], R15 ;  /* 0x0000000f02005986 */ /* 0x0009e2000c10110e */
[----:B------:R-:W-:Y:S02]  /*f1e0*/  PRMT R13, R28, 0x7771, RZ ;  /* 0x000077711c0d7816 */ /* 0x000fe400000000ff */
[----:B------:R-:W-:Y:S01]  /*f1f0*/  ISETP.LT.AND P4, PT, R158, UR4, !P0 ;  /* 0x000000049e007c0c */ /* 0x000fe2000c781270 */
[----:B------:R-:W-:Y:S02]  /*f200*/  ULDC UR4, c[0x0][0x22c] ;  /* 0x00008b0000047ab9 */ /* 0x000fe40000000800 */
[----:B------:R2:W-:Y:S01]  /*f210*/  @P2 STG.E.U8 desc[UR14][R4.64], R13 ;  /* 0x0000000d04002986 */ /* 0x0005e2000c10110e */
[----:B----4-:R-:W-:-:S02]  /*f220*/  IADD3 R2, P6, R11, R38, RZ ;  /* 0x000000260b027210 */ /* 0x010fc40007fde0ff */
[----:B------:R-:W-:Y:S02]  /*f230*/  PRMT R15, R29, 0x7771, RZ ;  /* 0x000077711d0f7816 */ /* 0x000fe400000000ff */
[----:B------:R-:W-:Y:S01]  /*f240*/  LEA.HI.X.SX32 R3, R11, R40, 0x1, P6 ;  /* 0x000000280b037211 */ /* 0x000fe200030f0eff */
[----:B0-----:R-:W-:Y:S01]  /*f250*/  IMAD R11, R12, 0x2, R9 ;  /* 0x000000020c0b7824 */ /* 0x001fe200078e0209 */
[C---:B--2---:R-:W-:Y:S01]  /*f260*/  IADD3 R4, P6, R9.reuse, R38, RZ ;  /* 0x0000002609047210 */ /* 0x044fe20007fde0ff */
[----:B------:R-:W0:Y:S01]  /*f270*/  LDC R12, c[0x0][0x248] ;  /* 0x00009200ff0c7b82 */ /* 0x000e220000000800 */
[----:B------:R2:W-:Y:S01]  /*f280*/  @P3 STG.E.U8 desc[UR14][R6.64], R15 ;  /* 0x0000000f06003986 */ /* 0x0005e2000c10110e */
[----:B------:R-:W-:Y:S02]  /*f290*/  PRMT R13, R30, 0x7771, RZ ;  /* 0x000077711e0d7816 */ /* 0x000fe400000000ff */
[----:B------:R-:W-:Y:S01]  /*f2a0*/  LEA.HI.X.SX32 R5, R9, R40, 0x1, P6 ;  /* 0x0000002809057211 */ /* 0x000fe200030f0eff */
[----:B-1----:R-:W-:-:S02]  /*f2b0*/  IMAD R9, R8, 0x2, R11 ;  /* 0x0000000208097824 */ /* 0x002fc400078e020b */
[----:B------:R1:W-:Y:S01]  /*f2c0*/  @P4 STG.E.U8 desc[UR14][R2.64], R13 ;  /* 0x0000000d02004986 */ /* 0x0003e2000c10110e */
[----:B------:R-:W-:Y:S01]  /*f2d0*/  ISETP.LT.AND P5, PT, R159, UR4, !P0 ;  /* 0x000000049f007c0c */ /* 0x000fe2000c7a1270 */
[----:B------:R-:W4:Y:S01]  /*f2e0*/  LDC R8, c[0x0][0x248] ;  /* 0x00009200ff087b82 */ /* 0x000f220000000800 */
[----:B------:R-:W-:Y:S01]  /*f2f0*/  ULDC UR4, c[0x0][0x22c] ;  /* 0x00008b0000047ab9 */ /* 0x000fe20000000800 */
[----:B--2---:R-:W-:-:S04]  /*f300*/  IADD3 R6, P6, R11, R38, RZ ;  /* 0x000000260b067210 */ /* 0x004fc80007fde0ff */
[----:B------:R-:W-:Y:S02]  /*f310*/  LEA.HI.X.SX32 R7, R11, R40, 0x1, P6 ;  /* 0x000000280b077211 */ /* 0x000fe400030f0eff */
[C---:B-1----:R-:W-:Y:S02]  /*f320*/  IADD3 R2, P6, R9.reuse, R38, RZ ;  /* 0x0000002609027210 */ /* 0x042fe40007fde0ff */
[----:B------:R-:W-:Y:S01]  /*f330*/  ISETP.LT.AND P2, PT, R160, UR4, !P0 ;  /* 0x00000004a0007c0c */ /* 0x000fe2000c741270 */
[----:B------:R-:W-:Y:S01]  /*f340*/  ULDC UR4, c[0x0][0x22c] ;  /* 0x00008b0000047ab9 */ /* 0x000fe20000000800 */
[----:B------:R-:W-:Y:S01]  /*f350*/  LEA.HI.X.SX32 R3, R9, R40, 0x1, P6 ;  /* 0x0000002809037211 */ /* 0x000fe200030f0eff */
[----:B---3--:R-:W-:Y:S02]  /*f360*/  IMAD R9, R10, 0x2, R9 ;  /* 0x000000020a097824 */ /* 0x008fe400078e0209 */
[----:B------:R-:W1:Y:S01]  /*f370*/  LDC R10, c[0x0][0x248] ;  /* 0x00009200ff0a7b82 */ /* 0x000e620000000800 */
[----:B------:R-:W-:Y:S01]  /*f380*/  PRMT R15, R31, 0x7771, RZ ;  /* 0x000077711f0f7816 */ /* 0x000fe200000000ff */
[----:B0-----:R-:W-:Y:S01]  /*f390*/  IMAD R11, R12, 0x2, R9 ;  /* 0x000000020c0b7824 */ /* 0x001fe200078e0209 */
[----:B------:R-:W-:-:S03]  /*f3a0*/  PRMT R13, R28, 0x7772, RZ ;  /* 0x000077721c0d7816 */ /* 0x000fc600000000ff */
[----:B------:R0:W-:Y:S02]  /*f3b0*/  @P5 STG.E.U8 desc[UR14][R4.64], R15 ;  /* 0x0000000f04005986 */ /* 0x0001e4000c10110e */
[----:B------:R-:W2:Y:S01]  /*f3c0*/  LDC R12, c[0x0][0x248] ;  /* 0x00009200ff0c7b82 */ /* 0x000ea20000000800 */
[----:B------:R-:W-:Y:S01]  /*f3d0*/  ISETP.LT.AND P3, PT, R161, UR4, !P0 ;  /* 0x00000004a1007c0c */ /* 0x000fe2000c761270 */
[----:B------:R-:W-:Y:S01]  /*f3e0*/  ULDC UR4, c[0x0][0x22c] ;  /* 0x00008b0000047ab9 */ /* 0x000fe20000000800 */
[----:B------:R3:W-:Y:S01]  /*f3f0*/  @P2 STG.E.U8 desc[UR14][R6.64], R13 ;  /* 0x0000000d06002986 */ /* 0x0007e2000c10110e */
[----:B------:R-:W-:Y:S01]  /*f400*/  ISETP.LT.AND P4, PT, R162, UR4, !P0 ;  /* 0x00000004a2007c0c */ /* 0x000fe2000c781270 */
[----:B------:R-:W-:Y:S01]  /*f410*/  ULDC UR4, c[0x0][0x22c] ;  /* 0x00008b0000047ab9 */ /* 0x000fe20000000800 */
[----:B0-----:R-:W-:-:S04]  /*f420*/  IADD3 R4, P6, R9, R38, RZ ;  /* 0x0000002609047210 */ /* 0x001fc80007fde0ff */
[----:B------:R-:W-:Y:S02]  /*f430*/  LEA.HI.X.SX32 R5, R9, R40, 0x1, P6 ;  /* 0x0000002809057211 */ /* 0x000fe400030f0eff */
[----:B---3--:R-:W-:Y:S02]  /*f440*/  IADD3 R6, P6, R11, R38, RZ ;  /* 0x000000260b067210 */ /* 0x008fe40007fde0ff */
[----:B------:R-:W-:Y:S01]  /*f450*/  ISETP.LT.AND P5, PT, R163, UR4, !P0 ;  /* 0x00000004a3007c0c */ /* 0x000fe2000c7a1270 */
[----:B------:R-:W-:Y:S01]  /*f460*/  ULDC UR4, c[0x0][0x22c] ;  /* 0x00008b0000047ab9 */ /* 0x000fe20000000800 */
[----:B------:R-:W-:Y:S01]  /*f470*/  LEA.HI.X.SX32 R7, R11, R40, 0x1, P6 ;  /* 0x000000280b077211 */ /* 0x000fe200030f0eff */
[----:B----4-:R-:W-:Y:S02]  /*f480*/  IMAD R11, R8, 0x2, R11 ;  /* 0x00000002080b7824 */ /* 0x010fe400078e020b */
[----:B------:R-:W0:Y:S01]  /*f490*/  LDC R8, c[0x0][0x248] ;  /* 0x00009200ff087b82 */ /* 0x000e220000000800 */
[----:B------:R-:W-:Y:S01]  /*f4a0*/  PRMT R17, R29, 0x7772, RZ ;  /* 0x000077721d117816 */ /* 0x000fe200000000ff */
[----:B-1----:R-:W-:Y:S01]  /*f4b0*/  IMAD R9, R10, 0x2, R11 ;  /* 0x000000020a097824 */ /* 0x002fe200078e020b */
[----:B------:R-:W-:-:S02]  /*f4c0*/  PRMT R15, R30, 0x7772, RZ ;  /* 0x000077721e0f7816 */ /* 0x000fc400000000ff */
[----:B------:R-:W-:Y:S01]  /*f4d0*/  PRMT R13, R31, 0x7772, RZ ;  /* 0x000077721f0d7816 */ /* 0x000fe200000000ff */
[----:B------:R1:W-:Y:S01]  /*f4e0*/  @P3 STG.E.U8 desc[UR14][R2.64], R17 ;  /* 0x0000001102003986 */ /* 0x0003e2000c10110e */
[----:B------:R-:W-:Y:S01]  /*f4f0*/  ISETP.LT.AND P2, PT, R164, UR4, !P0 ;  /* 0x00000004a4007c0c */ /* 0x000fe2000c741270 */
[----:B------:R-:W-:Y:S01]  /*f500*/  ULDC UR4, c[0x0][0x22c] ;  /* 0x00008b0000047ab9 */ /* 0x000fe20000000800 */
[----:B------:R-:W3:Y:S01]  /*f510*/  LDC R10, c[0x0][0x248] ;  /* 0x00009200ff0a7b82 */ /* 0x000ee20000000800 */
[----:B------:R4:W-:Y:S01]  /*f520*/  @P4 STG.E.U8 desc[UR14][R4.64], R15 ;  /* 0x0000000f04004986 */ /* 0x0009e2000c10110e */
[----:B------:R-:W-:Y:S01]  /*f530*/  ISETP.LT.AND P3, PT, R165, UR4, !P0 ;  /* 0x00000004a5007c0c */ /* 0x000fe2000c761270 */
[----:B------:R-:W-:Y:S02]  /*f540*/  ULDC UR4, c[0x0][0x22c] ;  /* 0x00008b0000047ab9 */ /* 0x000fe40000000800 */
[----:B------:R2:W-:Y:S01]  /*f550*/  @P5 STG.E.U8 desc[UR14][R6.64], R13 ;  /* 0x0000000d06005986 */ /* 0x0005e2000c10110e */
[----:B-1----:R-:W-:-:S02]  /*f560*/  IADD3 R2, P5, R11, R38, RZ ;  /* 0x000000260b027210 */ /* 0x002fc40007fbe0ff */
[----:B----4-:R-:W-:-:S04]  /*f570*/  IADD3 R4, P6, R9, R38, RZ ;  /* 0x0000002609047210 */ /* 0x010fc80007fde0ff */
[-C--:B------:R-:W-:Y:S01]  /*f580*/  LEA.HI.X.SX32 R5, R9, R40.reuse, 0x1, P6 ;  /* 0x0000002809057211 */ /* 0x080fe200030f0eff */
[----:B--2---:R-:W-:Y:S01]  /*f590*/  IMAD R9, R12, 0x2, R9 ;  /* 0x000000020c097824 */ /* 0x004fe200078e0209 */
[----:B------:R-:W-:Y:S01]  /*f5a0*/  LEA.HI.X.SX32 R3, R11, R40, 0x1, P5 ;  /* 0x000000280b037211 */ /* 0x000fe200028f0eff */
[----:B------:R-:W1:Y:S01]  /*f5b0*/  LDC R12, c[0x0][0x248] ;  /* 0x00009200ff0c7b82 */ /* 0x000e620000000800 */
[----:B------:R-:W-:Y:S02]  /*f5c0*/  PRMT R11, R28, 0x7773, RZ ;  /* 0x000077731c0b7816 */ /* 0x000fe400000000ff */
[----:B------:R-:W-:Y:S02]  /*f5d0*/  PRMT R29, R29, 0x7773, RZ ;  /* 0x000077731d1d7816 */ /* 0x000fe400000000ff */
[----:B------:R-:W-:Y:S01]  /*f5e0*/  ISETP.LT.AND P4, PT, R166, UR4, !P0 ;  /* 0x00000004a6007c0c */ /* 0x000fe2000c781270 */
[----:B------:R0:W-:Y:S01]  /*f5f0*/  @P2 STG.E.U8 desc[UR14][R2.64], R11 ;  /* 0x0000000b02002986 */ /* 0x0001e2000c10110e */
[----:B------:R-:W-:-:S03]  /*f600*/  ULDC UR4, c[0x0][0x22c] ;  /* 0x00008b0000047ab9 */ /* 0x000fc60000000800 */
[----:B------:R2:W-:Y:S01]  /*f610*/  @P3 STG.E.U8 desc[UR14][R4.64], R29 ;  /* 0x0000001d04003986 */ /* 0x0005e2000c10110e */
[----:B------:R-:W-:Y:S02]  /*f620*/  IADD3 R6, P3, R9, R38, RZ ;  /* 0x0000002609067210 */ /* 0x000fe40007f7e0ff */
[----:B------:R-:W-:Y:S01]  /*f630*/  ISETP.LT.AND P5, PT, R167, UR4, !P0 ;  /* 0x00000004a7007c0c */ /* 0x000fe2000c7a1270 */
[----:B------:R-:W-:Y:S01]  /*f640*/  ULDC UR4, c[0x0][0x22c] ;  /* 0x00008b0000047ab9 */ /* 0x000fe20000000800 */
[----:B0-----:R-:W-:Y:S02]  /*f650*/  IMAD R3, R8, 0x2, R9 ;  /* 0x0000000208037824 */ /* 0x001fe400078e0209 */
[----:B------:R-:W0:Y:S01]  /*f660*/  LDC R8, c[0x0][0x248] ;  /* 0x00009200ff087b82 */ /* 0x000e220000000800 */
[----:B------:R-:W-:Y:S02]  /*f670*/  PRMT R13, R30, 0x7773, RZ ;  /* 0x000077731e0d7816 */ /* 0x000fe400000000ff */
[----:B------:R-:W-:Y:S01]  /*f680*/  LEA.HI.X.SX32 R7, R9, R40, 0x1, P3 ;  /* 0x0000002809077211 */ /* 0x000fe200018f0eff */
[----:B------:R-:W-:Y:S01]  /*f690*/  IMAD R9, R14, 0x2, R3 ;  /* 0x000000020e097824 */ /* 0x000fe200078e0203 */
[----:B------:R-:W-:-:S02]  /*f6a0*/  IADD3 R2, P3, R3, R38, RZ ;  /* 0x0000002603027210 */ /* 0x000fc40007f7e0ff */
[----:B------:R-:W-:Y:S01]  /*f6b0*/  PRMT R31, R31, 0x7773, RZ ;  /* 0x000077731f1f7816 */ /* 0x000fe200000000ff */
[----:B------:R4:W-:Y:S01]  /*f6c0*/  @P4 STG.E.U8 desc[UR14][R6.64], R13 ;  /* 0x0000000d06004986 */ /* 0x0009e2000c10110e */
[----:B------:R-:W-:Y:S01]  /*f6d0*/  LEA.HI.X.SX32 R3, R3, R40, 0x1, P3 ;  /* 0x0000002803037211 */ /* 0x000fe200018f0eff */
[----:B---3--:R-:W-:Y:S01]  /*f6e0*/  IMAD R11, R10, 0x2, R9 ;  /* 0x000000020a0b7824 */ /* 0x008fe200078e0209 */
[C---:B--2---:R-:W-:Y:S01]  /*f6f0*/  IADD3 R4, P4, R9.reuse, R38, RZ ;  /* 0x0000002609047210 */ /* 0x044fe20007f9e0ff */
[----:B------:R-:W2:Y:S02]  /*f700*/  LDC R10, c[0x0][0x248] ;  /* 0x00009200ff0a7b82 */ /* 0x000ea40000000800 */
[----:B------:R3:W-:Y:S01]  /*f710*/  @P5 STG.E.U8 desc[UR14][R2.64], R31 ;  /* 0x0000001f02005986 */ /* 0x0007e2000c10110e */
[----:B------:R-:W-:Y:S01]  /*f720*/  LEA.HI.X.SX32 R5, R9, R40, 0x1, P4 ;  /* 0x0000002809057211 */ /* 0x000fe200020f0eff */
[----:B-1----:R-:W-:Y:S01]  /*f730*/  IMAD R9, R12, 0x2, R11 ;  /* 0x000000020c097824 */ /* 0x002fe200078e020b */
[----:B----4-:R-:W-:-:S03]  /*f740*/  IADD3 R6, P5, R11, R38, RZ ;  /* 0x000000260b067210 */ /* 0x010fc60007fbe0ff */
[----:B------:R-:W1:Y:S01]  /*f750*/  LDC R12, c[0x0][0x248] ;  /* 0x00009200ff0c7b82 */ /* 0x000e620000000800 */
[----:B------:R-:W-:Y:S02]  /*f760*/  LEA.HI.X.SX32 R7, R11, R40, 0x1, P5 ;  /* 0x000000280b077211 */ /* 0x000fe400028f0eff */
[C---:B---3--:R-:W-:Y:S02]  /*f770*/  IADD3 R2, P5, R9.reuse, R38, RZ ;  /* 0x0000002609027210 */ /* 0x048fe40007fbe0ff */
[----:B------:R-:W-:Y:S01]  /*f780*/  ISETP.LT.AND P2, PT, R168, UR4, !P0 ;  /* 0x00000004a8007c0c */ /* 0x000fe2000c741270 */
[----:B------:R-:W-:Y:S01]  /*f790*/  ULDC UR4, c[0x0][0x22c] ;  /* 0x00008b0000047ab9 */ /* 0x000fe20000000800 */
[----:B------:R-:W-:Y:S01]  /*f7a0*/  LEA.HI.X.SX32 R3, R9, R40, 0x1, P5 ;  /* 0x0000002809037211 */ /* 0x000fe200028f0eff */
[----:B0-----:R-:W-:Y:S01]  /*f7b0*/  IMAD R9, R8, 0x2, R9 ;  /* 0x0000000208097824 */ /* 0x001fe200078e0209 */
[----:B------:R-:W-:Y:S01]  /*f7c0*/  ISETP.LT.AND P6, PT, R169, UR4, !P0 ;  /* 0x00000004a9007c0c */ /* 0x000fe2000c7c1270 */
[----:B------:R-:W0:Y:S01]  /*f7d0*/  LDC R8, c[0x0][0x248] ;  /* 0x00009200ff087b82 */ /* 0x000e220000000800 */
[----:B------:R-:W-:-:S02]  /*f7e0*/  ULDC UR4, c[0x0][0x22c] ;  /* 0x00008b0000047ab9 */ /* 0x000fc40000000800 */
[----:B------:R-:W-:Y:S01]  /*f7f0*/  ISETP.LT.AND P3, PT, R170, UR4, !P0 ;  /* 0x00000004aa007c0c */ /* 0x000fe2000c761270 */
[----:B------:R-:W-:Y:S01]  /*f800*/  ULDC UR4, c[0x0][0x22c] ;  /* 0x00008b0000047ab9 */ /* 0x000fe20000000800 */
[----:B------:R-:W-:Y:S02]  /*f810*/  PRMT R15, R188, 0x7770, RZ ;  /* 0x00007770bc0f7816 */ /* 0x000fe400000000ff */
[----:B------:R-:W-:Y:S01]  /*f820*/  PRMT R11, R189, 0x7770, RZ ;  /* 0x00007770bd0b7816 */ /* 0x000fe200000000ff */
[----:B------:R-:W3:Y:S01]  /*f830*/  LDC R14, c[0x0][0x248] ;  /* 0x00009200ff0e7b82 */ /* 0x000ee20000000800 */
[----:B------:R-:W-:Y:S01]  /*f840*/  ISETP.LT.AND P4, PT, R171, UR4, !P0 ;  /* 0x00000004ab007c0c */ /* 0x000fe2000c781270 */
[----:B------:R4:W-:Y:S01]  /*f850*/  @P2 STG.E.U8 desc[UR14][R4.64], R15 ;  /* 0x0000000f04002986 */ /* 0x0009e2000c10110e */
[----:B------:R-:W-:Y:S01]  /*f860*/  PRMT R13, R190, 0x7770, RZ ;  /* 0x00007770be0d7816 */ /* 0x000fe200000000ff */
[----:B------:R-:W-:Y:S02]  /*f870*/  ULDC UR4, c[0x0][0x22c] ;  /* 0x00008b0000047ab9 */ /* 0x000fe40000000800 */
[----:B------:R2:W-:Y:S01]  /*f880*/  @P6 STG.E.U8 desc[UR14][R6.64], R11 ;  /* 0x0000000b06006986 */ /* 0x0005e2000c10110e */
[----:B------:R-:W-:Y:S01]  /*f890*/  ISETP.LT.AND P2, PT, R172, UR4, !P0 ;  /* 0x00000004ac007c0c */ /* 0x000fe2000c741270 */
[----:B------:R-:W-:-:S02]  /*f8a0*/  ULDC UR4, c[0x0][0x22c] ;  /* 0x00008b0000047ab9 */ /* 0x000fc40000000800 */
[----:B------:R1:W-:Y:S01]  /*f8b0*/  @P3 STG.E.U8 desc[UR14][R2.64], R13 ;  /* 0x0000000d02003986 */ /* 0x0003e2000c10110e */
[-C--:B----4-:R-:W-:Y:S01]  /*f8c0*/  IADD3 R4, P3, R9, R38.reuse, RZ ;  /* 0x0000002609047210 */ /* 0x090fe20007f7e0ff */
[----:B--2---:R-:W-:Y:S02]  /*f8d0*/  IMAD R7, R10, 0x2, R9 ;  /* 0x000000020a077824 */ /* 0x004fe400078e0209 */
[----:B------:R-:W2:Y:S02]  /*f8e0*/  LDC R10, c[0x0][0x248] ;  /* 0x00009200ff0a7b82 */ /* 0x000ea40000000800 */
[----:B-1----:R-:W-:Y:S01]  /*f8f0*/  IMAD R3, R12, 0x2, R7 ;  /* 0x000000020c037824 */ /* 0x002fe200078e0207 */
[----:B------:R-:W-:Y:S02]  /*f900*/  IADD3 R6, P6, R7, R38, RZ ;  /* 0x0000002607067210 */ /* 0x000fe40007fde0ff */
[-C--:B------:R-:W-:Y:S01]  /*f910*/  LEA.HI.X.SX32 R5, R9, R40.reuse, 0x1, P3 ;  /* 0x0000002809057211 */ /* 0x080fe200018f0eff */
[----:B0-----:R-:W-:Y:S01]  /*f920*/  IMAD R9, R8, 0x2, R3 ;  /* 0x0000000208097824 */ /* 0x001fe200078e0203 */
[----:B------:R-:W-:Y:S01]  /*f930*/  PRMT R11, R191, 0x7770, RZ ;  /* 0x00007770bf0b7816 */ /* 0x000fe200000000ff */
[----:B------:R-:W0:Y:S01]  /*f940*/  LDC R8, c[0x0][0x248] ;  /* 0x00009200ff087b82 */ /* 0x000e220000000800 */
[----:B------:R-:W-:-:S02]  /*f950*/  LEA.HI.X.SX32 R7, R7, R40, 0x1, P6 ;  /* 0x0000002807077211 */ /* 0x000fc400030f0eff */
[----:B------:R-:W-:Y:S01]  /*f960*/  PRMT R15, R188, 0x7771, RZ ;  /* 0x00007771bc0f7816 */ /* 0x000fe200000000ff */
[----:B------:R1:W-:Y:S04]  /*f970*/  @P4 STG.E.U8 desc[UR14][R4.64], R11 ;  /* 0x0000000b04004986 */ /* 0x0003e8000c10110e */
[----:B------:R4:W-:Y:S01]  /*f980*/  @P2 STG.E.U8 desc[UR14][R6.64], R15 ;  /* 0x0000000f06002986 */ /* 0x0009e2000c10110e */
[----:B------:R-:W-:Y:S01]  /*f990*/  IADD3 R2, P2, R3, R38, RZ ;  /* 0x0000002603027210 */ /* 0x000fe20007f5e0ff */
[----:B------:R-:W0:Y:S01]  /*f9a0*/  LDC R12, c[0x0][0x248] ;  /* 0x00009200ff0c7b82 */ /* 0x000e220000000800 */
[----:B------:R-:W-:Y:S01]  /*f9b0*/  ISETP.LT.AND P5, PT, R173, UR4, !P0 ;  /* 0x00000004ad007c0c */ /* 0x000fe2000c7a1270 */
[----:B------:R-:W-:Y:S01]  /*f9c0*/  ULDC UR4, c[0x0][0x22c] ;  /* 0x00008b0000047ab9 */ /* 0x000fe20000000800 */
[----:B------:R-:W-:-:S02]  /*f9d0*/  LEA.HI.X.SX32 R3, R3, R40, 0x1, P2 ;  /* 0x0000002803037211 */ /* 0x000fc400010f0eff */
[C---:B-1----:R-:W-:Y:S01]  /*f9e0*/  IADD3 R4, P2, R9.reuse, R38, RZ ;  /* 0x0000002609047210 */ /* 0x042fe20007f5e0ff */
[----:B---3--:R-:W-:Y:S01]  /*f9f0*/  IMAD R11, R14, 0x2, R9 ;  /* 0x000000020e0b7824 */ /* 0x008fe200078e0209 */
[----:B------:R-:W-:Y:S01]  /*fa00*/  ISETP.LT.AND P3, PT, R174, UR4, !P0 ;  /* 0x00000004ae007c0c */ /* 0x000fe2000c761270 */
[----:B------:R-:W-:Y:S01]  /*fa10*/  ULDC UR4, c[0x0][0x22c] ;  /* 0x00008b0000047ab9 */ /* 0x000fe20000000800 */
[----:B------:R-:W-:Y:S01]  /*fa20*/  LEA.HI.X.SX32 R5, R9, R40, 0x1, P2 ;  /* 0x0000002809057211 */ /* 0x000fe200010f0eff */
[----:B------:R-:W1:Y:S01]  /*fa30*/  LDC R14, c[0x0][0x248] ;  /* 0x00009200ff0e7b82 */ /* 0x000e620000000800 */
[----:B------:R-:W-:Y:S01]  /*fa40*/  ISETP.LT.AND P4, PT, R175, UR4, !P0 ;  /* 0x00000004af007c0c */ /* 0x000fe2000c781270 */
[----:B------:R-:W-:Y:S01]  /*fa50*/  ULDC UR4, c[0x0][0x22c] ;  /* 0x00008b0000047ab9 */ /* 0x000fe20000000800 */
[----:B----4-:R-:W-:Y:S02]  /*fa60*/  IADD3 R6, P2, R11, R38, RZ ;  /* 0x000000260b067210 */ /* 0x010fe40007f5e0ff */
[----:B------:R-:W-:-:S02]  /*fa70*/  PRMT R17, R189, 0x7771, RZ ;  /* 0x00007771bd117816 */ /* 0x000fc400000000ff */
[----:B------:R-:W-:Y:S01]  /*fa80*/  LEA.HI.X.SX32 R7, R11, R40, 0x1, P2 ;  /* 0x000000280b077211 */ /* 0x000fe200010f0eff */
[----:B--2---:R-:W-:Y:S01]  /*fa90*/  IMAD R11, R10, 0x2, R11 ;  /* 0x000000020a0b7824 */ /* 0x004fe200078e020b */
[----:B------:R-:W-:Y:S01]  /*faa0*/  PRMT R13, R190, 0x7771, RZ ;  /* 0x00007771be0d7816 */ /* 0x000fe200000000ff */
[----:B------:R-:W2:Y:S01]  /*fab0*/  LDC R10, c[0x0][0x248] ;  /* 0x00009200ff0a7b82 */ /* 0x000ea20000000800 */
[----:B------:R-:W-:Y:S01]  /*fac0*/  PRMT R15, R191, 0x7771, RZ ;  /* 0x00007771bf0f7816 */ /* 0x000fe200000000ff */
[----:B0-----:R-:W-:Y:S01]  /*fad0*/  IMAD R9, R8, 0x2, R11 ;  /* 0x0000000208097824 */ /* 0x001fe200078e020b */
[----:B------:R-:W-:Y:S01]  /*fae0*/  ISETP.LT.AND P6, PT, R176, UR4, !P0 ;  /* 0x00000004b0007c0c */ /* 0x000fe2000c7c1270 */
[----:B------:R-:W-:Y:S01]  /*faf0*/  ULDC UR4, c[0x0][0x22c] ;  /* 0x00008b0000047ab9 */ /* 0x000fe20000000800 */
[----:B------:R0:W-:Y:S01]  /*fb00*/  @P5 STG.E.U8 desc[UR14][R2.64], R17 ;  /* 0x0000001102005986 */ /* 0x0001e2000c10110e */
[----:B------:R-:W-:Y:S01]  /*fb10*/  ISETP.LT.AND P5, PT, R177, UR4, !P0 ;  /* 0x00000004b1007c0c */ /* 0x000fe2000c7a1270 */
[----:B------:R-:W-:Y:S01]  /*fb20*/  ULDC UR4, c[0x0][0x22c] ;  /* 0x00008b0000047ab9 */ /* 0x000fe20000000800 */
[----:B------:R-:W3:Y:S01]  /*fb30*/  LDC R8, c[0x0][0x248] ;  /* 0x00009200ff087b82 */ /* 0x000ee20000000800 */
[----:B------:R4:W-:Y:S04]  /*fb40*/  @P3 STG.E.U8 desc[UR14][R4.64], R13 ;  /* 0x0000000d04003986 */ /* 0x0009e8000c10110e */
[----:B------:R1:W-:Y:S01]  /*fb50*/  @P4 STG.E.U8 desc[UR14][R6.64], R15 ;  /* 0x0000000f06004986 */ /* 0x0003e2000c10110e */
[----:B0-----:R-:W-:-:S02]  /*fb60*/  IADD3 R2, P3, R11, R38, RZ ;  /* 0x000000260b027210 */ /* 0x001fc40007f7e0ff */
[----:B----4-:R-:W-:Y:S02]  /*fb70*/  IADD3 R4, P4, R9, R38, RZ ;  /* 0x0000002609047210 */ /* 0x010fe40007f9e0ff */
[-C--:B------:R-:W-:Y:S02]  /*fb80*/  LEA.HI.X.SX32 R3, R11, R40.reuse, 0x1, P3 ;  /* 0x000000280b037211 */ /* 0x080fe400018f0eff */
[----:B------:R-:W-:Y:S01]  /*fb90*/  LEA.HI.X.SX32 R5, R9, R40, 0x1, P4 ;  /* 0x0000002809057211 */ /* 0x000fe200020f0eff */
[----:B------:R-:W-:Y:S01]  /*fba0*/  IMAD R9, R12, 0x2, R9 ;  /* 0x000000020c097824 */ /* 0x000fe200078e0209 */
[----:B------:R-:W-:Y:S01]  /*fbb0*/  PRMT R13, R188, 0x7772, RZ ;  /* 0x00007772bc0d7816 */ /* 0x000fe200000000ff */
[----:B------:R-:W0:Y:S01]  /*fbc0*/  LDC R12, c[0x0][0x248] ;  /* 0x00009200ff0c7b82 */ /* 0x000e220000000800 */
[----:B------:R-:W-:Y:S02]  /*fbd0*/  PRMT R11, R189, 0x7772, RZ ;  /* 0x00007772bd0b7816 */ /* 0x000fe400000000ff */
[----:B------:R-:W-:Y:S01]  /*fbe0*/  ISETP.LT.AND P2, PT, R178, UR4, !P0 ;  /* 0x00000004b2007c0c */ /* 0x000fe2000c741270 */
[----:B------:R-:W-:Y:S01]  /*fbf0*/  @P6 STG.E.U8 desc[UR14][R2.64], R13 ;  /* 0x0000000d02006986 */ /* 0x000fe2000c10110e */
[----:B------:R-:W-:-:S03]  /*fc00*/  ULDC UR4, c[0x0][0x22c] ;  /* 0x00008b0000047ab9 */ /* 0x000fc60000000800 */
[----:B------:R3:W-:Y:S01]  /*fc10*/  @P5 STG.E.U8 desc[UR14][R4.64], R11 ;  /* 0x0000000b04005986 */ /* 0x0007e2000c10110e */
[C---:B-1----:R-:W-:Y:S02]  /*fc20*/  IADD3 R6, P5, R9.reuse, R38, RZ ;  /* 0x0000002609067210 */ /* 0x042fe40007fbe0ff */
[----:B------:R-:W-:Y:S02]  /*fc30*/  PRMT R19, R190, 0x7772, RZ ;  /* 0x00007772be137816 */ /* 0x000fe400000000ff */
[----:B------:R-:W-:Y:S01]  /*fc40*/  LEA.HI.X.SX32 R7, R9, R40, 0x1, P5 ;  /* 0x0000002809077211 */ /* 0x000fe200028f0eff */
[----:B--2---:R-:W-:Y:S01]  /*fc50*/  IMAD R9, R10, 0x2, R9 ;  /* 0x000000020a097824 */ /* 0x004fe200078e0209 */
[----:B------:R-:W-:Y:S01]  /*fc60*/  ISETP.LT.AND P3, PT, R179, UR4, !P0 ;  /* 0x00000004b3007c0c */ /* 0x000fe2000c761270 */
[----:B------:R-:W-:Y:S02]  /*fc70*/  ULDC UR4, c[0x0][0x22c] ;  /* 0x00008b0000047ab9 */ /* 0x000fe40000000800 */
[----:B------:R1:W-:Y:S01]  /*fc80*/  @P2 STG.E.U8 desc[UR14][R6.64], R19 ;  /* 0x0000001306002986 */ /* 0x0003e2000c10110e */
[----:B---3--:R-:W-:Y:S01]  /*fc90*/  IMAD R5, R8, 0x2, R9 ;  /* 0x0000000208057824 */ /* 0x008fe200078e0209 */
[----:B------:R-:W-:-:S02]  /*fca0*/  IADD3 R2, P2, R9, R38, RZ ;  /* 0x0000002609027210 */ /* 0x000fc40007f5e0ff */
[----:B------:R-:W-:Y:S01]  /*fcb0*/  ISETP.LT.AND P4, PT, R180, UR4, !P0 ;  /* 0x00000004b4007c0c */ /* 0x000fe2000c781270 */
[----:B------:R-:W-:Y:S01]  /*fcc0*/  IMAD R11, R14, 0x2, R5 ;  /* 0x000000020e0b7824 */ /* 0x000fe200078e0205 */
[----:B------:R-:W-:Y:S01]  /*fcd0*/  ULDC UR4, c[0x0][0x22c] ;  /* 0x00008b0000047ab9 */ /* 0x000fe20000000800 */
[----:B------:R-:W-:Y:S02]  /*fce0*/  PRMT R13, R191, 0x7773, RZ ;  /* 0x00007773bf0d7816 */ /* 0x000fe400000000ff */
[----:B------:R-:W-:Y:S01]  /*fcf0*/  LEA.HI.X.SX32 R3, R9, R40, 0x1, P2 ;  /* 0x0000002809037211 */ /* 0x000fe200010f0eff */
[----:B0-----:R-:W-:Y:S01]  /*fd00*/  IMAD R9, R12, 0x2, R11 ;  /* 0x000000020c097824 */ /* 0x001fe200078e020b */
[----:B------:R-:W-:Y:S02]  /*fd10*/  PRMT R191, R191, 0x7772, RZ ;  /* 0x00007772bfbf7816 */ /* 0x000fe400000000ff */
[----:B------:R-:W-:Y:S02]  /*fd20*/  ISETP.LT.AND P5, PT, R183, UR4, !P0 ;  /* 0x00000004b7007c0c */ /* 0x000fe4000c7a1270 */
[----:B------:R-:W-:Y:S01]  /*fd30*/  ISETP.LT.AND P0, PT, R0, UR5, !P0 ;  /* 0x0000000500007c0c */ /* 0x000fe2000c701270 */
[----:B------:R0:W-:Y:S01]  /*fd40*/  @P3 STG.E.U8 desc[UR14][R2.64], R191 ;  /* 0x000000bf02003986 */ /* 0x0001e2000c10110e */
[----:B------:R-:W-:-:S02]  /*fd50*/  IADD3 R4, P6, R5, R38, RZ ;  /* 0x0000002605047210 */ /* 0x000fc40007fde0ff */
[-C--:B-1----:R-:W-:Y:S02]  /*fd60*/  IADD3 R6, P2, R11, R38.reuse, RZ ;  /* 0x000000260b067210 */ /* 0x082fe40007f5e0ff */
[----:B------:R-:W-:Y:S02]  /*fd70*/  IADD3 R8, P3, R9, R38, RZ ;  /* 0x0000002609087210 */ /* 0x000fe40007f7e0ff */
[----:B------:R-:W-:Y:S02]  /*fd80*/  PRMT R17, R188, 0x7773, RZ ;  /* 0x00007773bc117816 */ /* 0x000fe400000000ff */
[-C--:B------:R-:W-:Y:S02]  /*fd90*/  LEA.HI.X.SX32 R5, R5, R40.reuse, 0x1, P6 ;  /* 0x0000002805057211 */ /* 0x080fe400030f0eff */
[----:B------:R-:W-:Y:S01]  /*fda0*/  LEA.HI.X.SX32 R7, R11, R40, 0x1, P2 ;  /* 0x000000280b077211 */ /* 0x000fe200010f0eff */
[----:B------:R-:W-:Y:S01]  /*fdb0*/  IMAD R11, R16, 0x2, R9 ;  /* 0x00000002100b7824 */ /* 0x000fe200078e0209 */
[----:B------:R-:W-:-:S02]  /*fdc0*/  PRMT R189, R189, 0x7773, RZ ;  /* 0x00007773bdbd7816 */ /* 0x000fc400000000ff */
[----:B------:R-:W-:Y:S02]  /*fdd0*/  PRMT R15, R190, 0x7773, RZ ;  /* 0x00007773be0f7816 */ /* 0x000fe400000000ff */
[----:B------:R-:W-:Y:S01]  /*fde0*/  LEA.HI.X.SX32 R9, R9, R40, 0x1, P3 ;  /* 0x0000002809097211 */ /* 0x000fe200018f0eff */
[----:B------:R0:W-:Y:S01]  /*fdf0*/  @P4 STG.E.U8 desc[UR14][R4.64], R17 ;  /* 0x0000001104004986 */ /* 0x0001e2000c10110e */
[----:B------:R-:W-:-:S03]  /*fe00*/  IADD3 R38, P2, R11, R38, RZ ;  /* 0x000000260b267210 */ /* 0x000fc60007f5e0ff */
[----:B------:R0:W-:Y:S01]  /*fe10*/  @P5 STG.E.U8 desc[UR14][R6.64], R189 ;  /* 0x000000bd06005986 */ /* 0x0001e2000c10110e */
[----:B------:R-:W-:-:S03]  /*fe20*/  LEA.HI.X.SX32 R39, R11, R40, 0x1, P2 ;  /* 0x000000280b277211 */ /* 0x000fc600010f0eff */
[----:B------:R0:W-:Y:S01]  /*fe30*/  @P0 STG.E.U8 desc[UR14][R8.64], R15 ;  /* 0x0000000f08000986 */ /* 0x0001e2000c10110e */
[----:B------:R-:W-:Y:S05]  /*fe40*/  @!P1 EXIT ;  /* 0x000000000000994d */ /* 0x000fea0003800000 */
[----:B------:R-:W-:Y:S01]  /*fe50*/  STG.E.U8 desc[UR14][R38.64], R13 ;  /* 0x0000000d26007986 */ /* 0x000fe2000c10110e */
[----:B------:R-:W-:Y:S05]  /*fe60*/  EXIT ;  /* 0x000000000000794d */ /* 0x000fea0003800000 */
.L_x_3:
[----:B------:R-:W-:-:S00]  /*fe70*/  BRA `(.L_x_3) ;  /* 0xfffffffc00fc7947 */ /* 0x000fc0000383ffff */
[----:B------:R-:W-:-:S00]  /*fe80*/  NOP ;  /* 0x0000000000007918 */ /* 0x000fc00000000000 */
[----:B------:R-:W-:-:S00]  /*fe90*/  NOP ;  /* 0x0000000000007918 */ /* 0x000fc00000000000 */
[----:B------:R-:W-:-:S00]  /*fea0*/  NOP ;  /* 0x0000000000007918 */ /* 0x000fc00000000000 */
[----:B------:R-:W-:-:S00]  /*feb0*/  NOP ;  /* 0x0000000000007918 */ /* 0x000fc00000000000 */
[----:B------:R-:W-:-:S00]  /*fec0*/  NOP ;  /* 0x0000000000007918 */ /* 0x000fc00000000000 */
[----:B------:R-:W-:-:S00]  /*fed0*/  NOP ;  /* 0x0000000000007918 */ /* 0x000fc00000000000 */
[----:B------:R-:W-:-:S00]  /*fee0*/  NOP ;  /* 0x0000000000007918 */ /* 0x000fc00000000000 */
[----:B------:R-:W-:-:S00]  /*fef0*/  NOP ;  /* 0x0000000000007918 */ /* 0x000fc00000000000 */
.L_x_4:


//--------------------- .nv.shared.matmul_kernel  --------------------------
	.section	.nv.shared.matmul_kernel,"aw",@nobits
	.sectionflags	@""
	.align	16
	.zero		1024


//--------------------- .nv.shared.reserved.0     --------------------------
	.section	.nv.shared.reserved.0,"aw",@nobits
	.weak		__nv_reservedSMEM_offset_0_alias
	.size		__nv_reservedSMEM_offset_0_alias, 0, 0
	.other		__nv_reservedSMEM_offset_0_alias,@"STO_CUDA_RESERVED_SHARED STV_DEFAULT"
__nv_reservedSMEM_offset_0_alias:
	.zero		0


//--------------------- .nv.constant0.matmul_kernel --------------------------
	.section	.nv.constant0.matmul_kernel,"a",@progbits
	.sectionflags	@""
	.align	4
.nv.constant0.matmul_kernel:
	.zero		608


//--------------------- SYMBOLS --------------------------

	.type		.nv.reservedSmem.offset0,@object
	.size		.nv.reservedSmem.offset0,0x4
